//
// Generated by NVIDIA NVVM Compiler
//
// Compiler Build ID: CL-36424714
// Cuda compilation tools, release 13.0, V13.0.88
// Based on NVVM 20.0.0
//

.version 9.0
.target sm_100
.address_size 64

	// .globl	divmod_int32_kernel
.global .align 4 .b8 __cudart_i2opi_f[24] = {65, 144, 67, 60, 153, 149, 98, 219, 192, 221, 52, 245, 209, 87, 39, 252, 41, 21, 68, 78, 110, 131, 249, 162};

.visible .entry divmod_int32_kernel(
	.param .u64 .ptr .align 1 divmod_int32_kernel_param_0,
	.param .u64 .ptr .align 1 divmod_int32_kernel_param_1,
	.param .u64 .ptr .align 1 divmod_int32_kernel_param_2,
	.param .u64 .ptr .align 1 divmod_int32_kernel_param_3,
	.param .u64 divmod_int32_kernel_param_4
)
{
	.reg .pred 	%p<9>;
	.reg .b32 	%r<29>;
	.reg .b64 	%rd<53>;

	ld.param.u64 	%rd11, [divmod_int32_kernel_param_0];
	ld.param.u64 	%rd12, [divmod_int32_kernel_param_1];
	ld.param.u64 	%rd13, [divmod_int32_kernel_param_2];
	ld.param.u64 	%rd14, [divmod_int32_kernel_param_3];
	ld.param.u64 	%rd10, [divmod_int32_kernel_param_4];
	cvta.to.global.u64 	%rd1, %rd12;
	cvta.to.global.u64 	%rd2, %rd11;
	cvta.to.global.u64 	%rd3, %rd13;
	cvta.to.global.u64 	%rd4, %rd14;
	mov.u32 	%r6, %ctaid.x;
	mov.u32 	%r1, %ntid.x;
	shl.b32 	%r7, %r1, 2;
	mul.wide.u32 	%rd15, %r7, %r6;
	mov.u32 	%r8, %tid.x;
	cvt.u64.u32 	%rd16, %r8;
	add.s64 	%rd5, %rd15, %rd16;
	setp.ge.u64 	%p1, %rd5, %rd10;
	@%p1 bra 	$L__BB0_4;
	shl.b64 	%rd17, %rd5, 2;
	add.s64 	%rd18, %rd4, %rd17;
	ld.global.nc.u32 	%r2, [%rd18];
	setp.eq.s32 	%p2, %r2, 0;
	@%p2 bra 	$L__BB0_3;
	add.s64 	%rd20, %rd3, %rd17;
	ld.global.nc.u32 	%r9, [%rd20];
	div.s32 	%r10, %r9, %r2;
	add.s64 	%rd21, %rd2, %rd17;
	st.global.u32 	[%rd21], %r10;
	mul.lo.s32 	%r11, %r10, %r2;
	sub.s32 	%r12, %r9, %r11;
	add.s64 	%rd22, %rd1, %rd17;
	st.global.u32 	[%rd22], %r12;
	bra.uni 	$L__BB0_4;
$L__BB0_3:
	add.s64 	%rd24, %rd2, %rd17;
	mov.b32 	%r13, 0;
	st.global.u32 	[%rd24], %r13;
	add.s64 	%rd25, %rd1, %rd17;
	st.global.u32 	[%rd25], %r13;
$L__BB0_4:
	cvt.u64.u32 	%rd6, %r1;
	add.s64 	%rd7, %rd5, %rd6;
	setp.ge.u64 	%p3, %rd7, %rd10;
	@%p3 bra 	$L__BB0_8;
	shl.b64 	%rd26, %rd7, 2;
	add.s64 	%rd27, %rd4, %rd26;
	ld.global.nc.u32 	%r3, [%rd27];
	setp.eq.s32 	%p4, %r3, 0;
	@%p4 bra 	$L__BB0_7;
	add.s64 	%rd29, %rd3, %rd26;
	ld.global.nc.u32 	%r14, [%rd29];
	div.s32 	%r15, %r14, %r3;
	add.s64 	%rd30, %rd2, %rd26;
	st.global.u32 	[%rd30], %r15;
	mul.lo.s32 	%r16, %r15, %r3;
	sub.s32 	%r17, %r14, %r16;
	add.s64 	%rd31, %rd1, %rd26;
	st.global.u32 	[%rd31], %r17;
	bra.uni 	$L__BB0_8;
$L__BB0_7:
	add.s64 	%rd33, %rd2, %rd26;
	mov.b32 	%r18, 0;
	st.global.u32 	[%rd33], %r18;
	add.s64 	%rd34, %rd1, %rd26;
	st.global.u32 	[%rd34], %r18;
$L__BB0_8:
	add.s64 	%rd8, %rd7, %rd6;
	setp.ge.u64 	%p5, %rd8, %rd10;
	@%p5 bra 	$L__BB0_12;
	shl.b64 	%rd35, %rd8, 2;
	add.s64 	%rd36, %rd4, %rd35;
	ld.global.nc.u32 	%r4, [%rd36];
	setp.eq.s32 	%p6, %r4, 0;
	@%p6 bra 	$L__BB0_11;
	add.s64 	%rd38, %rd3, %rd35;
	ld.global.nc.u32 	%r19, [%rd38];
	div.s32 	%r20, %r19, %r4;
	add.s64 	%rd39, %rd2, %rd35;
	st.global.u32 	[%rd39], %r20;
	mul.lo.s32 	%r21, %r20, %r4;
	sub.s32 	%r22, %r19, %r21;
	add.s64 	%rd40, %rd1, %rd35;
	st.global.u32 	[%rd40], %r22;
	bra.uni 	$L__BB0_12;
$L__BB0_11:
	add.s64 	%rd42, %rd2, %rd35;
	mov.b32 	%r23, 0;
	st.global.u32 	[%rd42], %r23;
	add.s64 	%rd43, %rd1, %rd35;
	st.global.u32 	[%rd43], %r23;
$L__BB0_12:
	add.s64 	%rd9, %rd8, %rd6;
	setp.ge.u64 	%p7, %rd9, %rd10;
	@%p7 bra 	$L__BB0_16;
	shl.b64 	%rd44, %rd9, 2;
	add.s64 	%rd45, %rd4, %rd44;
	ld.global.nc.u32 	%r5, [%rd45];
	setp.eq.s32 	%p8, %r5, 0;
	@%p8 bra 	$L__BB0_15;
	add.s64 	%rd47, %rd3, %rd44;
	ld.global.nc.u32 	%r24, [%rd47];
	div.s32 	%r25, %r24, %r5;
	add.s64 	%rd48, %rd2, %rd44;
	st.global.u32 	[%rd48], %r25;
	mul.lo.s32 	%r26, %r25, %r5;
	sub.s32 	%r27, %r24, %r26;
	add.s64 	%rd49, %rd1, %rd44;
	st.global.u32 	[%rd49], %r27;
	bra.uni 	$L__BB0_16;
$L__BB0_15:
	add.s64 	%rd51, %rd2, %rd44;
	mov.b32 	%r28, 0;
	st.global.u32 	[%rd51], %r28;
	add.s64 	%rd52, %rd1, %rd44;
	st.global.u32 	[%rd52], %r28;
$L__BB0_16:
	ret;

}
	// .globl	divmod_int64_kernel
.visible .entry divmod_int64_kernel(
	.param .u64 .ptr .align 1 divmod_int64_kernel_param_0,
	.param .u64 .ptr .align 1 divmod_int64_kernel_param_1,
	.param .u64 .ptr .align 1 divmod_int64_kernel_param_2,
	.param .u64 .ptr .align 1 divmod_int64_kernel_param_3,
	.param .u64 divmod_int64_kernel_param_4
)
{
	.reg .pred 	%p<13>;
	.reg .b32 	%r<25>;
	.reg .b64 	%rd<113>;

	ld.param.u64 	%rd43, [divmod_int64_kernel_param_0];
	ld.param.u64 	%rd44, [divmod_int64_kernel_param_1];
	ld.param.u64 	%rd45, [divmod_int64_kernel_param_2];
	ld.param.u64 	%rd46, [divmod_int64_kernel_param_3];
	ld.param.u64 	%rd42, [divmod_int64_kernel_param_4];
	cvta.to.global.u64 	%rd1, %rd44;
	cvta.to.global.u64 	%rd2, %rd43;
	cvta.to.global.u64 	%rd3, %rd45;
	cvta.to.global.u64 	%rd4, %rd46;
	mov.u32 	%r2, %ctaid.x;
	mov.u32 	%r1, %ntid.x;
	shl.b32 	%r3, %r1, 2;
	mul.wide.u32 	%rd47, %r3, %r2;
	mov.u32 	%r4, %tid.x;
	cvt.u64.u32 	%rd48, %r4;
	add.s64 	%rd5, %rd47, %rd48;
	setp.ge.u64 	%p1, %rd5, %rd42;
	@%p1 bra 	$L__BB1_7;
	shl.b64 	%rd49, %rd5, 3;
	add.s64 	%rd50, %rd4, %rd49;
	ld.global.nc.u64 	%rd6, [%rd50];
	setp.eq.s64 	%p2, %rd6, 0;
	@%p2 bra 	$L__BB1_6;
	add.s64 	%rd52, %rd3, %rd49;
	ld.global.nc.u64 	%rd7, [%rd52];
	or.b64  	%rd53, %rd7, %rd6;
	and.b64  	%rd54, %rd53, -4294967296;
	setp.ne.s64 	%p3, %rd54, 0;
	@%p3 bra 	$L__BB1_4;
	cvt.u32.u64 	%r5, %rd6;
	cvt.u32.u64 	%r6, %rd7;
	div.u32 	%r7, %r6, %r5;
	mul.lo.s32 	%r8, %r7, %r5;
	sub.s32 	%r9, %r6, %r8;
	cvt.u64.u32 	%rd105, %r7;
	cvt.u64.u32 	%rd106, %r9;
	bra.uni 	$L__BB1_5;
$L__BB1_4:
	div.s64 	%rd105, %rd7, %rd6;
	mul.lo.s64 	%rd55, %rd105, %rd6;
	sub.s64 	%rd106, %rd7, %rd55;
$L__BB1_5:
	add.s64 	%rd57, %rd2, %rd49;
	st.global.u64 	[%rd57], %rd105;
	add.s64 	%rd58, %rd1, %rd49;
	st.global.u64 	[%rd58], %rd106;
	bra.uni 	$L__BB1_7;
$L__BB1_6:
	add.s64 	%rd60, %rd2, %rd49;
	mov.b64 	%rd61, 0;
	st.global.u64 	[%rd60], %rd61;
	add.s64 	%rd62, %rd1, %rd49;
	st.global.u64 	[%rd62], %rd61;
$L__BB1_7:
	cvt.u64.u32 	%rd14, %r1;
	add.s64 	%rd15, %rd5, %rd14;
	setp.ge.u64 	%p4, %rd15, %rd42;
	@%p4 bra 	$L__BB1_14;
	shl.b64 	%rd63, %rd15, 3;
	add.s64 	%rd64, %rd4, %rd63;
	ld.global.nc.u64 	%rd16, [%rd64];
	setp.eq.s64 	%p5, %rd16, 0;
	@%p5 bra 	$L__BB1_13;
	add.s64 	%rd66, %rd3, %rd63;
	ld.global.nc.u64 	%rd17, [%rd66];
	or.b64  	%rd67, %rd17, %rd16;
	and.b64  	%rd68, %rd67, -4294967296;
	setp.ne.s64 	%p6, %rd68, 0;
	@%p6 bra 	$L__BB1_11;
	cvt.u32.u64 	%r10, %rd16;
	cvt.u32.u64 	%r11, %rd17;
	div.u32 	%r12, %r11, %r10;
	mul.lo.s32 	%r13, %r12, %r10;
	sub.s32 	%r14, %r11, %r13;
	cvt.u64.u32 	%rd107, %r12;
	cvt.u64.u32 	%rd108, %r14;
	bra.uni 	$L__BB1_12;
$L__BB1_11:
	div.s64 	%rd107, %rd17, %rd16;
	mul.lo.s64 	%rd69, %rd107, %rd16;
	sub.s64 	%rd108, %rd17, %rd69;
$L__BB1_12:
	add.s64 	%rd71, %rd2, %rd63;
	st.global.u64 	[%rd71], %rd107;
	add.s64 	%rd72, %rd1, %rd63;
	st.global.u64 	[%rd72], %rd108;
	bra.uni 	$L__BB1_14;
$L__BB1_13:
	add.s64 	%rd74, %rd2, %rd63;
	mov.b64 	%rd75, 0;
	st.global.u64 	[%rd74], %rd75;
	add.s64 	%rd76, %rd1, %rd63;
	st.global.u64 	[%rd76], %rd75;
$L__BB1_14:
	add.s64 	%rd24, %rd15, %rd14;
	setp.ge.u64 	%p7, %rd24, %rd42;
	@%p7 bra 	$L__BB1_21;
	shl.b64 	%rd77, %rd24, 3;
	add.s64 	%rd78, %rd4, %rd77;
	ld.global.nc.u64 	%rd25, [%rd78];
	setp.eq.s64 	%p8, %rd25, 0;
	@%p8 bra 	$L__BB1_20;
	add.s64 	%rd80, %rd3, %rd77;
	ld.global.nc.u64 	%rd26, [%rd80];
	or.b64  	%rd81, %rd26, %rd25;
	and.b64  	%rd82, %rd81, -4294967296;
	setp.ne.s64 	%p9, %rd82, 0;
	@%p9 bra 	$L__BB1_18;
	cvt.u32.u64 	%r15, %rd25;
	cvt.u32.u64 	%r16, %rd26;
	div.u32 	%r17, %r16, %r15;
	mul.lo.s32 	%r18, %r17, %r15;
	sub.s32 	%r19, %r16, %r18;
	cvt.u64.u32 	%rd109, %r17;
	cvt.u64.u32 	%rd110, %r19;
	bra.uni 	$L__BB1_19;
$L__BB1_18:
	div.s64 	%rd109, %rd26, %rd25;
	mul.lo.s64 	%rd83, %rd109, %rd25;
	sub.s64 	%rd110, %rd26, %rd83;
$L__BB1_19:
	add.s64 	%rd85, %rd2, %rd77;
	st.global.u64 	[%rd85], %rd109;
	add.s64 	%rd86, %rd1, %rd77;
	st.global.u64 	[%rd86], %rd110;
	bra.uni 	$L__BB1_21;
$L__BB1_20:
	add.s64 	%rd88, %rd2, %rd77;
	mov.b64 	%rd89, 0;
	st.global.u64 	[%rd88], %rd89;
	add.s64 	%rd90, %rd1, %rd77;
	st.global.u64 	[%rd90], %rd89;
$L__BB1_21:
	add.s64 	%rd33, %rd24, %rd14;
	setp.ge.u64 	%p10, %rd33, %rd42;
	@%p10 bra 	$L__BB1_28;
	shl.b64 	%rd91, %rd33, 3;
	add.s64 	%rd92, %rd4, %rd91;
	ld.global.nc.u64 	%rd34, [%rd92];
	setp.eq.s64 	%p11, %rd34, 0;
	@%p11 bra 	$L__BB1_27;
	add.s64 	%rd94, %rd3, %rd91;
	ld.global.nc.u64 	%rd35, [%rd94];
	or.b64  	%rd95, %rd35, %rd34;
	and.b64  	%rd96, %rd95, -4294967296;
	setp.ne.s64 	%p12, %rd96, 0;
	@%p12 bra 	$L__BB1_25;
	cvt.u32.u64 	%r20, %rd34;
	cvt.u32.u64 	%r21, %rd35;
	div.u32 	%r22, %r21, %r20;
	mul.lo.s32 	%r23, %r22, %r20;
	sub.s32 	%r24, %r21, %r23;
	cvt.u64.u32 	%rd111, %r22;
	cvt.u64.u32 	%rd112, %r24;
	bra.uni 	$L__BB1_26;
$L__BB1_25:
	div.s64 	%rd111, %rd35, %rd34;
	mul.lo.s64 	%rd97, %rd111, %rd34;
	sub.s64 	%rd112, %rd35, %rd97;
$L__BB1_26:
	add.s64 	%rd99, %rd2, %rd91;
	st.global.u64 	[%rd99], %rd111;
	add.s64 	%rd100, %rd1, %rd91;
	st.global.u64 	[%rd100], %rd112;
	bra.uni 	$L__BB1_28;
$L__BB1_27:
	add.s64 	%rd102, %rd2, %rd91;
	mov.b64 	%rd103, 0;
	st.global.u64 	[%rd102], %rd103;
	add.s64 	%rd104, %rd1, %rd91;
	st.global.u64 	[%rd104], %rd103;
$L__BB1_28:
	ret;

}
	// .globl	divmod_scalar_int32_kernel
.visible .entry divmod_scalar_int32_kernel(
	.param .u64 .ptr .align 1 divmod_scalar_int32_kernel_param_0,
	.param .u64 .ptr .align 1 divmod_scalar_int32_kernel_param_1,
	.param .u64 .ptr .align 1 divmod_scalar_int32_kernel_param_2,
	.param .u32 divmod_scalar_int32_kernel_param_3,
	.param .u64 divmod_scalar_int32_kernel_param_4
)
{
	.reg .pred 	%p<10>;
	.reg .b32 	%r<26>;
	.reg .b64 	%rd<47>;

	ld.param.u64 	%rd14, [divmod_scalar_int32_kernel_param_0];
	ld.param.u64 	%rd15, [divmod_scalar_int32_kernel_param_1];
	ld.param.u64 	%rd16, [divmod_scalar_int32_kernel_param_2];
	ld.param.u32 	%r2, [divmod_scalar_int32_kernel_param_3];
	ld.param.u64 	%rd13, [divmod_scalar_int32_kernel_param_4];
	cvta.to.global.u64 	%rd1, %rd15;
	cvta.to.global.u64 	%rd2, %rd14;
	cvta.to.global.u64 	%rd3, %rd16;
	mov.u32 	%r3, %ctaid.x;
	mov.u32 	%r1, %ntid.x;
	shl.b32 	%r4, %r1, 2;
	mul.wide.u32 	%rd17, %r4, %r3;
	mov.u32 	%r5, %tid.x;
	cvt.u64.u32 	%rd18, %r5;
	add.s64 	%rd4, %rd17, %rd18;
	setp.ne.s32 	%p1, %r2, 0;
	@%p1 bra 	$L__BB2_9;
	setp.ge.u64 	%p6, %rd4, %rd13;
	@%p6 bra 	$L__BB2_3;
	shl.b64 	%rd35, %rd4, 2;
	add.s64 	%rd36, %rd2, %rd35;
	mov.b32 	%r22, 0;
	st.global.u32 	[%rd36], %r22;
	add.s64 	%rd37, %rd1, %rd35;
	st.global.u32 	[%rd37], %r22;
$L__BB2_3:
	cvt.u64.u32 	%rd5, %r1;
	add.s64 	%rd6, %rd4, %rd5;
	setp.ge.u64 	%p7, %rd6, %rd13;
	@%p7 bra 	$L__BB2_5;
	shl.b64 	%rd38, %rd6, 2;
	add.s64 	%rd39, %rd2, %rd38;
	mov.b32 	%r23, 0;
	st.global.u32 	[%rd39], %r23;
	add.s64 	%rd40, %rd1, %rd38;
	st.global.u32 	[%rd40], %r23;
$L__BB2_5:
	add.s64 	%rd7, %rd6, %rd5;
	setp.ge.u64 	%p8, %rd7, %rd13;
	@%p8 bra 	$L__BB2_7;
	shl.b64 	%rd41, %rd7, 2;
	add.s64 	%rd42, %rd2, %rd41;
	mov.b32 	%r24, 0;
	st.global.u32 	[%rd42], %r24;
	add.s64 	%rd43, %rd1, %rd41;
	st.global.u32 	[%rd43], %r24;
$L__BB2_7:
	add.s64 	%rd8, %rd7, %rd5;
	setp.ge.u64 	%p9, %rd8, %rd13;
	@%p9 bra 	$L__BB2_17;
	shl.b64 	%rd44, %rd8, 2;
	add.s64 	%rd45, %rd2, %rd44;
	mov.b32 	%r25, 0;
	st.global.u32 	[%rd45], %r25;
	add.s64 	%rd46, %rd1, %rd44;
	st.global.u32 	[%rd46], %r25;
	bra.uni 	$L__BB2_17;
$L__BB2_9:
	setp.ge.u64 	%p2, %rd4, %rd13;
	@%p2 bra 	$L__BB2_11;
	shl.b64 	%rd19, %rd4, 2;
	add.s64 	%rd20, %rd3, %rd19;
	ld.global.nc.u32 	%r6, [%rd20];
	div.s32 	%r7, %r6, %r2;
	add.s64 	%rd21, %rd2, %rd19;
	st.global.u32 	[%rd21], %r7;
	mul.lo.s32 	%r8, %r7, %r2;
	sub.s32 	%r9, %r6, %r8;
	add.s64 	%rd22, %rd1, %rd19;
	st.global.u32 	[%rd22], %r9;
$L__BB2_11:
	cvt.u64.u32 	%rd9, %r1;
	add.s64 	%rd10, %rd4, %rd9;
	setp.ge.u64 	%p3, %rd10, %rd13;
	@%p3 bra 	$L__BB2_13;
	shl.b64 	%rd23, %rd10, 2;
	add.s64 	%rd24, %rd3, %rd23;
	ld.global.nc.u32 	%r10, [%rd24];
	div.s32 	%r11, %r10, %r2;
	add.s64 	%rd25, %rd2, %rd23;
	st.global.u32 	[%rd25], %r11;
	mul.lo.s32 	%r12, %r11, %r2;
	sub.s32 	%r13, %r10, %r12;
	add.s64 	%rd26, %rd1, %rd23;
	st.global.u32 	[%rd26], %r13;
$L__BB2_13:
	add.s64 	%rd11, %rd10, %rd9;
	setp.ge.u64 	%p4, %rd11, %rd13;
	@%p4 bra 	$L__BB2_15;
	shl.b64 	%rd27, %rd11, 2;
	add.s64 	%rd28, %rd3, %rd27;
	ld.global.nc.u32 	%r14, [%rd28];
	div.s32 	%r15, %r14, %r2;
	add.s64 	%rd29, %rd2, %rd27;
	st.global.u32 	[%rd29], %r15;
	mul.lo.s32 	%r16, %r15, %r2;
	sub.s32 	%r17, %r14, %r16;
	add.s64 	%rd30, %rd1, %rd27;
	st.global.u32 	[%rd30], %r17;
$L__BB2_15:
	add.s64 	%rd12, %rd11, %rd9;
	setp.ge.u64 	%p5, %rd12, %rd13;
	@%p5 bra 	$L__BB2_17;
	shl.b64 	%rd31, %rd12, 2;
	add.s64 	%rd32, %rd3, %rd31;
	ld.global.nc.u32 	%r18, [%rd32];
	div.s32 	%r19, %r18, %r2;
	add.s64 	%rd33, %rd2, %rd31;
	st.global.u32 	[%rd33], %r19;
	mul.lo.s32 	%r20, %r19, %r2;
	sub.s32 	%r21, %r18, %r20;
	add.s64 	%rd34, %rd1, %rd31;
	st.global.u32 	[%rd34], %r21;
$L__BB2_17:
	ret;

}
	// .globl	sincos_float_kernel
.visible .entry sincos_float_kernel(
	.param .u64 .ptr .align 1 sincos_float_kernel_param_0,
	.param .u64 .ptr .align 1 sincos_float_kernel_param_1,
	.param .u64 .ptr .align 1 sincos_float_kernel_param_2,
	.param .u64 sincos_float_kernel_param_3
)
{
	.local .align 4 .b8 	__local_depot3[28];
	.reg .b64 	%SP;
	.reg .b64 	%SPL;
	.reg .pred 	%p<41>;
	.reg .b32 	%r<169>;
	.reg .b32 	%f<117>;
	.reg .b64 	%rd<109>;
	.reg .b64 	%fd<9>;

	mov.u64 	%SPL, __local_depot3;
	ld.param.u64 	%rd39, [sincos_float_kernel_param_0];
	ld.param.u64 	%rd40, [sincos_float_kernel_param_1];
	ld.param.u64 	%rd41, [sincos_float_kernel_param_2];
	ld.param.u64 	%rd38, [sincos_float_kernel_param_3];
	cvta.to.global.u64 	%rd1, %rd40;
	cvta.to.global.u64 	%rd2, %rd39;
	cvta.to.global.u64 	%rd3, %rd41;
	add.u64 	%rd4, %SPL, 0;
	mov.u32 	%r58, %ctaid.x;
	mov.u32 	%r1, %ntid.x;
	shl.b32 	%r59, %r1, 2;
	mul.wide.u32 	%rd43, %r59, %r58;
	mov.u32 	%r60, %tid.x;
	cvt.u64.u32 	%rd44, %r60;
	add.s64 	%rd5, %rd43, %rd44;
	setp.ge.u64 	%p1, %rd5, %rd38;
	@%p1 bra 	$L__BB3_10;
	shl.b64 	%rd45, %rd5, 2;
	add.s64 	%rd46, %rd3, %rd45;
	ld.global.nc.f32 	%f1, [%rd46];
	mul.f32 	%f25, %f1, 0f3F22F983;
	cvt.rni.s32.f32 	%r156, %f25;
	cvt.rn.f32.s32 	%f26, %r156;
	fma.rn.f32 	%f27, %f26, 0fBFC90FDA, %f1;
	fma.rn.f32 	%f28, %f26, 0fB3A22168, %f27;
	fma.rn.f32 	%f113, %f26, 0fA7C234C5, %f28;
	abs.f32 	%f3, %f1;
	setp.ltu.f32 	%p2, %f3, 0f47CE4780;
	@%p2 bra 	$L__BB3_9;
	setp.neu.f32 	%p3, %f3, 0f7F800000;
	@%p3 bra 	$L__BB3_4;
	mov.f32 	%f31, 0f00000000;
	mul.rn.f32 	%f113, %f1, %f31;
	mov.b32 	%r156, 0;
	bra.uni 	$L__BB3_9;
$L__BB3_4:
	mov.b32 	%r3, %f1;
	shl.b32 	%r62, %r3, 8;
	or.b32  	%r4, %r62, -2147483648;
	mov.b64 	%rd99, 0;
	mov.b32 	%r153, 0;
	mov.u64 	%rd97, __cudart_i2opi_f;
	mov.u64 	%rd98, %rd4;
$L__BB3_5:
	.pragma "nounroll";
	ld.global.nc.u32 	%r63, [%rd97];
	mad.wide.u32 	%rd49, %r63, %r4, %rd99;
	shr.u64 	%rd99, %rd49, 32;
	st.local.u32 	[%rd98], %rd49;
	add.s32 	%r153, %r153, 1;
	add.s64 	%rd98, %rd98, 4;
	add.s64 	%rd97, %rd97, 4;
	setp.ne.s32 	%p4, %r153, 6;
	@%p4 bra 	$L__BB3_5;
	shr.u32 	%r64, %r3, 23;
	st.local.u32 	[%rd4+24], %rd99;
	and.b32  	%r7, %r64, 31;
	and.b32  	%r65, %r64, 224;
	add.s32 	%r66, %r65, -128;
	shr.u32 	%r67, %r66, 5;
	mul.wide.u32 	%rd50, %r67, 4;
	sub.s64 	%rd12, %rd4, %rd50;
	ld.local.u32 	%r154, [%rd12+24];
	ld.local.u32 	%r155, [%rd12+20];
	setp.eq.s32 	%p5, %r7, 0;
	@%p5 bra 	$L__BB3_8;
	shf.l.wrap.b32 	%r154, %r155, %r154, %r7;
	ld.local.u32 	%r68, [%rd12+16];
	shf.l.wrap.b32 	%r155, %r68, %r155, %r7;
$L__BB3_8:
	shr.u32 	%r69, %r154, 30;
	shf.l.wrap.b32 	%r70, %r155, %r154, 2;
	shl.b32 	%r71, %r155, 2;
	shr.u32 	%r72, %r70, 31;
	add.s32 	%r73, %r72, %r69;
	neg.s32 	%r74, %r73;
	setp.lt.s32 	%p6, %r3, 0;
	selp.b32 	%r156, %r74, %r73, %p6;
	xor.b32  	%r75, %r70, %r3;
	shr.s32 	%r76, %r70, 31;
	xor.b32  	%r77, %r76, %r70;
	xor.b32  	%r78, %r76, %r71;
	cvt.u64.u32 	%rd51, %r77;
	shl.b64 	%rd52, %rd51, 32;
	cvt.u64.u32 	%rd53, %r78;
	or.b64  	%rd54, %rd52, %rd53;
	cvt.rn.f64.s64 	%fd1, %rd54;
	mul.f64 	%fd2, %fd1, 0d3BF921FB54442D19;
	cvt.rn.f32.f64 	%f29, %fd2;
	neg.f32 	%f30, %f29;
	setp.lt.s32 	%p7, %r75, 0;
	selp.f32 	%f113, %f30, %f29, %p7;
$L__BB3_9:
	mul.f32 	%f32, %f113, %f113;
	fma.rn.f32 	%f33, %f32, 0f37CBAC00, 0fBAB607ED;
	fma.rn.f32 	%f34, %f33, %f32, 0f3D2AAABB;
	fma.rn.f32 	%f35, %f34, %f32, 0fBEFFFFFF;
	fma.rn.f32 	%f36, %f35, %f32, 0f3F800000;
	fma.rn.f32 	%f37, %f32, %f113, 0f00000000;
	fma.rn.f32 	%f38, %f32, 0fB94D4153, 0f3C0885E4;
	fma.rn.f32 	%f39, %f38, %f32, 0fBE2AAAA8;
	fma.rn.f32 	%f40, %f39, %f37, %f113;
	and.b32  	%r80, %r156, 1;
	setp.eq.b32 	%p8, %r80, 1;
	selp.f32 	%f41, %f36, %f40, %p8;
	selp.f32 	%f42, %f40, %f36, %p8;
	and.b32  	%r81, %r156, 2;
	setp.eq.s32 	%p9, %r81, 0;
	neg.f32 	%f43, %f41;
	selp.f32 	%f44, %f41, %f43, %p9;
	add.s32 	%r82, %r156, 1;
	and.b32  	%r83, %r82, 2;
	setp.eq.s32 	%p10, %r83, 0;
	neg.f32 	%f45, %f42;
	selp.f32 	%f46, %f42, %f45, %p10;
	add.s64 	%rd56, %rd2, %rd45;
	st.global.f32 	[%rd56], %f44;
	add.s64 	%rd57, %rd1, %rd45;
	st.global.f32 	[%rd57], %f46;
$L__BB3_10:
	cvt.u64.u32 	%rd13, %r1;
	add.s64 	%rd14, %rd5, %rd13;
	setp.ge.u64 	%p11, %rd14, %rd38;
	@%p11 bra 	$L__BB3_20;
	shl.b64 	%rd58, %rd14, 2;
	add.s64 	%rd59, %rd3, %rd58;
	ld.global.nc.f32 	%f7, [%rd59];
	mul.f32 	%f47, %f7, 0f3F22F983;
	cvt.rni.s32.f32 	%r160, %f47;
	cvt.rn.f32.s32 	%f48, %r160;
	fma.rn.f32 	%f49, %f48, 0fBFC90FDA, %f7;
	fma.rn.f32 	%f50, %f48, 0fB3A22168, %f49;
	fma.rn.f32 	%f114, %f48, 0fA7C234C5, %f50;
	abs.f32 	%f9, %f7;
	setp.ltu.f32 	%p12, %f9, 0f47CE4780;
	@%p12 bra 	$L__BB3_19;
	setp.eq.f32 	%p13, %f9, 0f7F800000;
	@%p13 bra 	$L__BB3_18;
	mov.b32 	%r17, %f7;
	shl.b32 	%r85, %r17, 8;
	or.b32  	%r18, %r85, -2147483648;
	mov.b64 	%rd102, 0;
	mov.b32 	%r157, 0;
	mov.u64 	%rd100, __cudart_i2opi_f;
	mov.u64 	%rd101, %rd4;
$L__BB3_14:
	.pragma "nounroll";
	ld.global.nc.u32 	%r86, [%rd100];
	mad.wide.u32 	%rd62, %r86, %r18, %rd102;
	shr.u64 	%rd102, %rd62, 32;
	st.local.u32 	[%rd101], %rd62;
	add.s32 	%r157, %r157, 1;
	add.s64 	%rd101, %rd101, 4;
	add.s64 	%rd100, %rd100, 4;
	setp.ne.s32 	%p14, %r157, 6;
	@%p14 bra 	$L__BB3_14;
	shr.u32 	%r87, %r17, 23;
	st.local.u32 	[%rd4+24], %rd102;
	and.b32  	%r21, %r87, 31;
	and.b32  	%r88, %r87, 224;
	add.s32 	%r89, %r88, -128;
	shr.u32 	%r90, %r89, 5;
	mul.wide.u32 	%rd63, %r90, 4;
	sub.s64 	%rd21, %rd4, %rd63;
	ld.local.u32 	%r158, [%rd21+24];
	ld.local.u32 	%r159, [%rd21+20];
	setp.eq.s32 	%p15, %r21, 0;
	@%p15 bra 	$L__BB3_17;
	shf.l.wrap.b32 	%r158, %r159, %r158, %r21;
	ld.local.u32 	%r91, [%rd21+16];
	shf.l.wrap.b32 	%r159, %r91, %r159, %r21;
$L__BB3_17:
	shr.u32 	%r92, %r158, 30;
	shf.l.wrap.b32 	%r93, %r159, %r158, 2;
	shl.b32 	%r94, %r159, 2;
	shr.u32 	%r95, %r93, 31;
	add.s32 	%r96, %r95, %r92;
	neg.s32 	%r97, %r96;
	setp.lt.s32 	%p16, %r17, 0;
	selp.b32 	%r160, %r97, %r96, %p16;
	xor.b32  	%r98, %r93, %r17;
	shr.s32 	%r99, %r93, 31;
	xor.b32  	%r100, %r99, %r93;
	xor.b32  	%r101, %r99, %r94;
	cvt.u64.u32 	%rd64, %r100;
	shl.b64 	%rd65, %rd64, 32;
	cvt.u64.u32 	%rd66, %r101;
	or.b64  	%rd67, %rd65, %rd66;
	cvt.rn.f64.s64 	%fd3, %rd67;
	mul.f64 	%fd4, %fd3, 0d3BF921FB54442D19;
	cvt.rn.f32.f64 	%f51, %fd4;
	neg.f32 	%f52, %f51;
	setp.lt.s32 	%p17, %r98, 0;
	selp.f32 	%f114, %f52, %f51, %p17;
	bra.uni 	$L__BB3_19;
$L__BB3_18:
	mov.f32 	%f53, 0f00000000;
	mul.rn.f32 	%f114, %f7, %f53;
	mov.b32 	%r160, 0;
$L__BB3_19:
	mul.f32 	%f54, %f114, %f114;
	fma.rn.f32 	%f55, %f54, 0f37CBAC00, 0fBAB607ED;
	fma.rn.f32 	%f56, %f55, %f54, 0f3D2AAABB;
	fma.rn.f32 	%f57, %f56, %f54, 0fBEFFFFFF;
	fma.rn.f32 	%f58, %f57, %f54, 0f3F800000;
	fma.rn.f32 	%f59, %f54, %f114, 0f00000000;
	fma.rn.f32 	%f60, %f54, 0fB94D4153, 0f3C0885E4;
	fma.rn.f32 	%f61, %f60, %f54, 0fBE2AAAA8;
	fma.rn.f32 	%f62, %f61, %f59, %f114;
	and.b32  	%r103, %r160, 1;
	setp.eq.b32 	%p18, %r103, 1;
	selp.f32 	%f63, %f58, %f62, %p18;
	selp.f32 	%f64, %f62, %f58, %p18;
	and.b32  	%r104, %r160, 2;
	setp.eq.s32 	%p19, %r104, 0;
	neg.f32 	%f65, %f63;
	selp.f32 	%f66, %f63, %f65, %p19;
	add.s32 	%r105, %r160, 1;
	and.b32  	%r106, %r105, 2;
	setp.eq.s32 	%p20, %r106, 0;
	neg.f32 	%f67, %f64;
	selp.f32 	%f68, %f64, %f67, %p20;
	add.s64 	%rd69, %rd2, %rd58;
	st.global.f32 	[%rd69], %f66;
	add.s64 	%rd70, %rd1, %rd58;
	st.global.f32 	[%rd70], %f68;
$L__BB3_20:
	add.s64 	%rd22, %rd14, %rd13;
	setp.ge.u64 	%p21, %rd22, %rd38;
	@%p21 bra 	$L__BB3_30;
	shl.b64 	%rd71, %rd22, 2;
	add.s64 	%rd72, %rd3, %rd71;
	ld.global.nc.f32 	%f13, [%rd72];
	mul.f32 	%f69, %f13, 0f3F22F983;
	cvt.rni.s32.f32 	%r164, %f69;
	cvt.rn.f32.s32 	%f70, %r164;
	fma.rn.f32 	%f71, %f70, 0fBFC90FDA, %f13;
	fma.rn.f32 	%f72, %f70, 0fB3A22168, %f71;
	fma.rn.f32 	%f115, %f70, 0fA7C234C5, %f72;
	abs.f32 	%f15, %f13;
	setp.ltu.f32 	%p22, %f15, 0f47CE4780;
	@%p22 bra 	$L__BB3_29;
	setp.eq.f32 	%p23, %f15, 0f7F800000;
	@%p23 bra 	$L__BB3_28;
	mov.b32 	%r31, %f13;
	shl.b32 	%r108, %r31, 8;
	or.b32  	%r32, %r108, -2147483648;
	mov.b64 	%rd105, 0;
	mov.b32 	%r161, 0;
	mov.u64 	%rd103, __cudart_i2opi_f;
	mov.u64 	%rd104, %rd4;
$L__BB3_24:
	.pragma "nounroll";
	ld.global.nc.u32 	%r109, [%rd103];
	mad.wide.u32 	%rd75, %r109, %r32, %rd105;
	shr.u64 	%rd105, %rd75, 32;
	st.local.u32 	[%rd104], %rd75;
	add.s32 	%r161, %r161, 1;
	add.s64 	%rd104, %rd104, 4;
	add.s64 	%rd103, %rd103, 4;
	setp.ne.s32 	%p24, %r161, 6;
	@%p24 bra 	$L__BB3_24;
	shr.u32 	%r110, %r31, 23;
	st.local.u32 	[%rd4+24], %rd105;
	and.b32  	%r35, %r110, 31;
	and.b32  	%r111, %r110, 224;
	add.s32 	%r112, %r111, -128;
	shr.u32 	%r113, %r112, 5;
	mul.wide.u32 	%rd76, %r113, 4;
	sub.s64 	%rd29, %rd4, %rd76;
	ld.local.u32 	%r162, [%rd29+24];
	ld.local.u32 	%r163, [%rd29+20];
	setp.eq.s32 	%p25, %r35, 0;
	@%p25 bra 	$L__BB3_27;
	shf.l.wrap.b32 	%r162, %r163, %r162, %r35;
	ld.local.u32 	%r114, [%rd29+16];
	shf.l.wrap.b32 	%r163, %r114, %r163, %r35;
$L__BB3_27:
	shr.u32 	%r115, %r162, 30;
	shf.l.wrap.b32 	%r116, %r163, %r162, 2;
	shl.b32 	%r117, %r163, 2;
	shr.u32 	%r118, %r116, 31;
	add.s32 	%r119, %r118, %r115;
	neg.s32 	%r120, %r119;
	setp.lt.s32 	%p26, %r31, 0;
	selp.b32 	%r164, %r120, %r119, %p26;
	xor.b32  	%r121, %r116, %r31;
	shr.s32 	%r122, %r116, 31;
	xor.b32  	%r123, %r122, %r116;
	xor.b32  	%r124, %r122, %r117;
	cvt.u64.u32 	%rd77, %r123;
	shl.b64 	%rd78, %rd77, 32;
	cvt.u64.u32 	%rd79, %r124;
	or.b64  	%rd80, %rd78, %rd79;
	cvt.rn.f64.s64 	%fd5, %rd80;
	mul.f64 	%fd6, %fd5, 0d3BF921FB54442D19;
	cvt.rn.f32.f64 	%f73, %fd6;
	neg.f32 	%f74, %f73;
	setp.lt.s32 	%p27, %r121, 0;
	selp.f32 	%f115, %f74, %f73, %p27;
	bra.uni 	$L__BB3_29;
$L__BB3_28:
	mov.f32 	%f75, 0f00000000;
	mul.rn.f32 	%f115, %f13, %f75;
	mov.b32 	%r164, 0;
$L__BB3_29:
	mul.f32 	%f76, %f115, %f115;
	fma.rn.f32 	%f77, %f76, 0f37CBAC00, 0fBAB607ED;
	fma.rn.f32 	%f78, %f77, %f76, 0f3D2AAABB;
	fma.rn.f32 	%f79, %f78, %f76, 0fBEFFFFFF;
	fma.rn.f32 	%f80, %f79, %f76, 0f3F800000;
	fma.rn.f32 	%f81, %f76, %f115, 0f00000000;
	fma.rn.f32 	%f82, %f76, 0fB94D4153, 0f3C0885E4;
	fma.rn.f32 	%f83, %f82, %f76, 0fBE2AAAA8;
	fma.rn.f32 	%f84, %f83, %f81, %f115;
	and.b32  	%r126, %r164, 1;
	setp.eq.b32 	%p28, %r126, 1;
	selp.f32 	%f85, %f80, %f84, %p28;
	selp.f32 	%f86, %f84, %f80, %p28;
	and.b32  	%r127, %r164, 2;
	setp.eq.s32 	%p29, %r127, 0;
	neg.f32 	%f87, %f85;
	selp.f32 	%f88, %f85, %f87, %p29;
	add.s32 	%r128, %r164, 1;
	and.b32  	%r129, %r128, 2;
	setp.eq.s32 	%p30, %r129, 0;
	neg.f32 	%f89, %f86;
	selp.f32 	%f90, %f86, %f89, %p30;
	add.s64 	%rd82, %rd2, %rd71;
	st.global.f32 	[%rd82], %f88;
	add.s64 	%rd83, %rd1, %rd71;
	st.global.f32 	[%rd83], %f90;
$L__BB3_30:
	add.s64 	%rd30, %rd22, %rd13;
	setp.ge.u64 	%p31, %rd30, %rd38;
	@%p31 bra 	$L__BB3_40;
	shl.b64 	%rd84, %rd30, 2;
	add.s64 	%rd85, %rd3, %rd84;
	ld.global.nc.f32 	%f19, [%rd85];
	mul.f32 	%f91, %f19, 0f3F22F983;
	cvt.rni.s32.f32 	%r168, %f91;
	cvt.rn.f32.s32 	%f92, %r168;
	fma.rn.f32 	%f93, %f92, 0fBFC90FDA, %f19;
	fma.rn.f32 	%f94, %f92, 0fB3A22168, %f93;
	fma.rn.f32 	%f116, %f92, 0fA7C234C5, %f94;
	abs.f32 	%f21, %f19;
	setp.ltu.f32 	%p32, %f21, 0f47CE4780;
	@%p32 bra 	$L__BB3_39;
	setp.eq.f32 	%p33, %f21, 0f7F800000;
	@%p33 bra 	$L__BB3_38;
	mov.b32 	%r45, %f19;
	shl.b32 	%r131, %r45, 8;
	or.b32  	%r46, %r131, -2147483648;
	mov.b64 	%rd108, 0;
	mov.b32 	%r165, 0;
	mov.u64 	%rd106, __cudart_i2opi_f;
	mov.u64 	%rd107, %rd4;
$L__BB3_34:
	.pragma "nounroll";
	ld.global.nc.u32 	%r132, [%rd106];
	mad.wide.u32 	%rd88, %r132, %r46, %rd108;
	shr.u64 	%rd108, %rd88, 32;
	st.local.u32 	[%rd107], %rd88;
	add.s32 	%r165, %r165, 1;
	add.s64 	%rd107, %rd107, 4;
	add.s64 	%rd106, %rd106, 4;
	setp.ne.s32 	%p34, %r165, 6;
	@%p34 bra 	$L__BB3_34;
	shr.u32 	%r133, %r45, 23;
	st.local.u32 	[%rd4+24], %rd108;
	and.b32  	%r49, %r133, 31;
	and.b32  	%r134, %r133, 224;
	add.s32 	%r135, %r134, -128;
	shr.u32 	%r136, %r135, 5;
	mul.wide.u32 	%rd89, %r136, 4;
	sub.s64 	%rd37, %rd4, %rd89;
	ld.local.u32 	%r166, [%rd37+24];
	ld.local.u32 	%r167, [%rd37+20];
	setp.eq.s32 	%p35, %r49, 0;
	@%p35 bra 	$L__BB3_37;
	shf.l.wrap.b32 	%r166, %r167, %r166, %r49;
	ld.local.u32 	%r137, [%rd37+16];
	shf.l.wrap.b32 	%r167, %r137, %r167, %r49;
$L__BB3_37:
	shr.u32 	%r138, %r166, 30;
	shf.l.wrap.b32 	%r139, %r167, %r166, 2;
	shl.b32 	%r140, %r167, 2;
	shr.u32 	%r141, %r139, 31;
	add.s32 	%r142, %r141, %r138;
	neg.s32 	%r143, %r142;
	setp.lt.s32 	%p36, %r45, 0;
	selp.b32 	%r168, %r143, %r142, %p36;
	xor.b32  	%r144, %r139, %r45;
	shr.s32 	%r145, %r139, 31;
	xor.b32  	%r146, %r145, %r139;
	xor.b32  	%r147, %r145, %r140;
	cvt.u64.u32 	%rd90, %r146;
	shl.b64 	%rd91, %rd90, 32;
	cvt.u64.u32 	%rd92, %r147;
	or.b64  	%rd93, %rd91, %rd92;
	cvt.rn.f64.s64 	%fd7, %rd93;
	mul.f64 	%fd8, %fd7, 0d3BF921FB54442D19;
	cvt.rn.f32.f64 	%f95, %fd8;
	neg.f32 	%f96, %f95;
	setp.lt.s32 	%p37, %r144, 0;
	selp.f32 	%f116, %f96, %f95, %p37;
	bra.uni 	$L__BB3_39;
$L__BB3_38:
	mov.f32 	%f97, 0f00000000;
	mul.rn.f32 	%f116, %f19, %f97;
	mov.b32 	%r168, 0;
$L__BB3_39:
	mul.f32 	%f98, %f116, %f116;
	fma.rn.f32 	%f99, %f98, 0f37CBAC00, 0fBAB607ED;
	fma.rn.f32 	%f100, %f99, %f98, 0f3D2AAABB;
	fma.rn.f32 	%f101, %f100, %f98, 0fBEFFFFFF;
	fma.rn.f32 	%f102, %f101, %f98, 0f3F800000;
	fma.rn.f32 	%f103, %f98, %f116, 0f00000000;
	fma.rn.f32 	%f104, %f98, 0fB94D4153, 0f3C0885E4;
	fma.rn.f32 	%f105, %f104, %f98, 0fBE2AAAA8;
	fma.rn.f32 	%f106, %f105, %f103, %f116;
	and.b32  	%r149, %r168, 1;
	setp.eq.b32 	%p38, %r149, 1;
	selp.f32 	%f107, %f102, %f106, %p38;
	selp.f32 	%f108, %f106, %f102, %p38;
	and.b32  	%r150, %r168, 2;
	setp.eq.s32 	%p39, %r150, 0;
	neg.f32 	%f109, %f107;
	selp.f32 	%f110, %f107, %f109, %p39;
	add.s32 	%r151, %r168, 1;
	and.b32  	%r152, %r151, 2;
	setp.eq.s32 	%p40, %r152, 0;
	neg.f32 	%f111, %f108;
	selp.f32 	%f112, %f108, %f111, %p40;
	add.s64 	%rd95, %rd2, %rd84;
	st.global.f32 	[%rd95], %f110;
	add.s64 	%rd96, %rd1, %rd84;
	st.global.f32 	[%rd96], %f112;
$L__BB3_40:
	ret;

}
	// .globl	sincos_half_kernel
.visible .entry sincos_half_kernel(
	.param .u64 .ptr .align 1 sincos_half_kernel_param_0,
	.param .u64 .ptr .align 1 sincos_half_kernel_param_1,
	.param .u64 .ptr .align 1 sincos_half_kernel_param_2,
	.param .u64 sincos_half_kernel_param_3
)
{
	.local .align 4 .b8 	__local_depot4[28];
	.reg .b64 	%SP;
	.reg .b64 	%SPL;
	.reg .pred 	%p<41>;
	.reg .b16 	%rs<13>;
	.reg .b32 	%r<169>;
	.reg .b32 	%f<121>;
	.reg .b64 	%rd<109>;
	.reg .b64 	%fd<9>;

	mov.u64 	%SPL, __local_depot4;
	ld.param.u64 	%rd39, [sincos_half_kernel_param_0];
	ld.param.u64 	%rd40, [sincos_half_kernel_param_1];
	ld.param.u64 	%rd41, [sincos_half_kernel_param_2];
	ld.param.u64 	%rd38, [sincos_half_kernel_param_3];
	cvta.to.global.u64 	%rd1, %rd40;
	cvta.to.global.u64 	%rd2, %rd39;
	cvta.to.global.u64 	%rd3, %rd41;
	add.u64 	%rd4, %SPL, 0;
	mov.u32 	%r58, %ctaid.x;
	mov.u32 	%r1, %ntid.x;
	shl.b32 	%r59, %r1, 2;
	mul.wide.u32 	%rd43, %r59, %r58;
	mov.u32 	%r60, %tid.x;
	cvt.u64.u32 	%rd44, %r60;
	add.s64 	%rd5, %rd43, %rd44;
	setp.ge.u64 	%p1, %rd5, %rd38;
	@%p1 bra 	$L__BB4_10;
	shl.b64 	%rd45, %rd5, 1;
	add.s64 	%rd46, %rd3, %rd45;
	ld.global.nc.u16 	%rs1, [%rd46];
	// begin inline asm
	{  cvt.f32.f16 %f25, %rs1;}

	// end inline asm
	mul.f32 	%f26, %f25, 0f3F22F983;
	cvt.rni.s32.f32 	%r156, %f26;
	cvt.rn.f32.s32 	%f27, %r156;
	fma.rn.f32 	%f28, %f27, 0fBFC90FDA, %f25;
	fma.rn.f32 	%f29, %f27, 0fB3A22168, %f28;
	fma.rn.f32 	%f117, %f27, 0fA7C234C5, %f29;
	abs.f32 	%f3, %f25;
	setp.ltu.f32 	%p2, %f3, 0f47CE4780;
	@%p2 bra 	$L__BB4_9;
	setp.neu.f32 	%p3, %f3, 0f7F800000;
	@%p3 bra 	$L__BB4_4;
	mov.f32 	%f32, 0f00000000;
	mul.rn.f32 	%f117, %f25, %f32;
	mov.b32 	%r156, 0;
	bra.uni 	$L__BB4_9;
$L__BB4_4:
	mov.b32 	%r3, %f25;
	shl.b32 	%r62, %r3, 8;
	or.b32  	%r4, %r62, -2147483648;
	mov.b64 	%rd99, 0;
	mov.b32 	%r153, 0;
	mov.u64 	%rd97, __cudart_i2opi_f;
	mov.u64 	%rd98, %rd4;
$L__BB4_5:
	.pragma "nounroll";
	ld.global.nc.u32 	%r63, [%rd97];
	mad.wide.u32 	%rd49, %r63, %r4, %rd99;
	shr.u64 	%rd99, %rd49, 32;
	st.local.u32 	[%rd98], %rd49;
	add.s32 	%r153, %r153, 1;
	add.s64 	%rd98, %rd98, 4;
	add.s64 	%rd97, %rd97, 4;
	setp.ne.s32 	%p4, %r153, 6;
	@%p4 bra 	$L__BB4_5;
	shr.u32 	%r64, %r3, 23;
	st.local.u32 	[%rd4+24], %rd99;
	and.b32  	%r7, %r64, 31;
	and.b32  	%r65, %r64, 224;
	add.s32 	%r66, %r65, -128;
	shr.u32 	%r67, %r66, 5;
	mul.wide.u32 	%rd50, %r67, 4;
	sub.s64 	%rd12, %rd4, %rd50;
	ld.local.u32 	%r154, [%rd12+24];
	ld.local.u32 	%r155, [%rd12+20];
	setp.eq.s32 	%p5, %r7, 0;
	@%p5 bra 	$L__BB4_8;
	shf.l.wrap.b32 	%r154, %r155, %r154, %r7;
	ld.local.u32 	%r68, [%rd12+16];
	shf.l.wrap.b32 	%r155, %r68, %r155, %r7;
$L__BB4_8:
	shr.u32 	%r69, %r154, 30;
	shf.l.wrap.b32 	%r70, %r155, %r154, 2;
	shl.b32 	%r71, %r155, 2;
	shr.u32 	%r72, %r70, 31;
	add.s32 	%r73, %r72, %r69;
	neg.s32 	%r74, %r73;
	setp.lt.s32 	%p6, %r3, 0;
	selp.b32 	%r156, %r74, %r73, %p6;
	xor.b32  	%r75, %r70, %r3;
	shr.s32 	%r76, %r70, 31;
	xor.b32  	%r77, %r76, %r70;
	xor.b32  	%r78, %r76, %r71;
	cvt.u64.u32 	%rd51, %r77;
	shl.b64 	%rd52, %rd51, 32;
	cvt.u64.u32 	%rd53, %r78;
	or.b64  	%rd54, %rd52, %rd53;
	cvt.rn.f64.s64 	%fd1, %rd54;
	mul.f64 	%fd2, %fd1, 0d3BF921FB54442D19;
	cvt.rn.f32.f64 	%f30, %fd2;
	neg.f32 	%f31, %f30;
	setp.lt.s32 	%p7, %r75, 0;
	selp.f32 	%f117, %f31, %f30, %p7;
$L__BB4_9:
	mul.f32 	%f35, %f117, %f117;
	fma.rn.f32 	%f36, %f35, 0f37CBAC00, 0fBAB607ED;
	fma.rn.f32 	%f37, %f36, %f35, 0f3D2AAABB;
	fma.rn.f32 	%f38, %f37, %f35, 0fBEFFFFFF;
	fma.rn.f32 	%f39, %f38, %f35, 0f3F800000;
	fma.rn.f32 	%f40, %f35, %f117, 0f00000000;
	fma.rn.f32 	%f41, %f35, 0fB94D4153, 0f3C0885E4;
	fma.rn.f32 	%f42, %f41, %f35, 0fBE2AAAA8;
	fma.rn.f32 	%f43, %f42, %f40, %f117;
	and.b32  	%r80, %r156, 1;
	setp.eq.b32 	%p8, %r80, 1;
	selp.f32 	%f44, %f39, %f43, %p8;
	selp.f32 	%f45, %f43, %f39, %p8;
	and.b32  	%r81, %r156, 2;
	setp.eq.s32 	%p9, %r81, 0;
	neg.f32 	%f46, %f44;
	selp.f32 	%f33, %f44, %f46, %p9;
	add.s32 	%r82, %r156, 1;
	and.b32  	%r83, %r82, 2;
	setp.eq.s32 	%p10, %r83, 0;
	neg.f32 	%f47, %f45;
	selp.f32 	%f34, %f45, %f47, %p10;
	// begin inline asm
	{  cvt.rn.f16.f32 %rs2, %f33;}

	// end inline asm
	add.s64 	%rd56, %rd2, %rd45;
	st.global.u16 	[%rd56], %rs2;
	// begin inline asm
	{  cvt.rn.f16.f32 %rs3, %f34;}

	// end inline asm
	add.s64 	%rd57, %rd1, %rd45;
	st.global.u16 	[%rd57], %rs3;
$L__BB4_10:
	cvt.u64.u32 	%rd13, %r1;
	add.s64 	%rd14, %rd5, %rd13;
	setp.ge.u64 	%p11, %rd14, %rd38;
	@%p11 bra 	$L__BB4_20;
	shl.b64 	%rd58, %rd14, 1;
	add.s64 	%rd59, %rd3, %rd58;
	ld.global.nc.u16 	%rs4, [%rd59];
	// begin inline asm
	{  cvt.f32.f16 %f48, %rs4;}

	// end inline asm
	mul.f32 	%f49, %f48, 0f3F22F983;
	cvt.rni.s32.f32 	%r160, %f49;
	cvt.rn.f32.s32 	%f50, %r160;
	fma.rn.f32 	%f51, %f50, 0fBFC90FDA, %f48;
	fma.rn.f32 	%f52, %f50, 0fB3A22168, %f51;
	fma.rn.f32 	%f118, %f50, 0fA7C234C5, %f52;
	abs.f32 	%f9, %f48;
	setp.ltu.f32 	%p12, %f9, 0f47CE4780;
	@%p12 bra 	$L__BB4_19;
	setp.eq.f32 	%p13, %f9, 0f7F800000;
	@%p13 bra 	$L__BB4_18;
	mov.b32 	%r17, %f48;
	shl.b32 	%r85, %r17, 8;
	or.b32  	%r18, %r85, -2147483648;
	mov.b64 	%rd102, 0;
	mov.b32 	%r157, 0;
	mov.u64 	%rd100, __cudart_i2opi_f;
	mov.u64 	%rd101, %rd4;
$L__BB4_14:
	.pragma "nounroll";
	ld.global.nc.u32 	%r86, [%rd100];
	mad.wide.u32 	%rd62, %r86, %r18, %rd102;
	shr.u64 	%rd102, %rd62, 32;
	st.local.u32 	[%rd101], %rd62;
	add.s32 	%r157, %r157, 1;
	add.s64 	%rd101, %rd101, 4;
	add.s64 	%rd100, %rd100, 4;
	setp.ne.s32 	%p14, %r157, 6;
	@%p14 bra 	$L__BB4_14;
	shr.u32 	%r87, %r17, 23;
	st.local.u32 	[%rd4+24], %rd102;
	and.b32  	%r21, %r87, 31;
	and.b32  	%r88, %r87, 224;
	add.s32 	%r89, %r88, -128;
	shr.u32 	%r90, %r89, 5;
	mul.wide.u32 	%rd63, %r90, 4;
	sub.s64 	%rd21, %rd4, %rd63;
	ld.local.u32 	%r158, [%rd21+24];
	ld.local.u32 	%r159, [%rd21+20];
	setp.eq.s32 	%p15, %r21, 0;
	@%p15 bra 	$L__BB4_17;
	shf.l.wrap.b32 	%r158, %r159, %r158, %r21;
	ld.local.u32 	%r91, [%rd21+16];
	shf.l.wrap.b32 	%r159, %r91, %r159, %r21;
$L__BB4_17:
	shr.u32 	%r92, %r158, 30;
	shf.l.wrap.b32 	%r93, %r159, %r158, 2;
	shl.b32 	%r94, %r159, 2;
	shr.u32 	%r95, %r93, 31;
	add.s32 	%r96, %r95, %r92;
	neg.s32 	%r97, %r96;
	setp.lt.s32 	%p16, %r17, 0;
	selp.b32 	%r160, %r97, %r96, %p16;
	xor.b32  	%r98, %r93, %r17;
	shr.s32 	%r99, %r93, 31;
	xor.b32  	%r100, %r99, %r93;
	xor.b32  	%r101, %r99, %r94;
	cvt.u64.u32 	%rd64, %r100;
	shl.b64 	%rd65, %rd64, 32;
	cvt.u64.u32 	%rd66, %r101;
	or.b64  	%rd67, %rd65, %rd66;
	cvt.rn.f64.s64 	%fd3, %rd67;
	mul.f64 	%fd4, %fd3, 0d3BF921FB54442D19;
	cvt.rn.f32.f64 	%f53, %fd4;
	neg.f32 	%f54, %f53;
	setp.lt.s32 	%p17, %r98, 0;
	selp.f32 	%f118, %f54, %f53, %p17;
	bra.uni 	$L__BB4_19;
$L__BB4_18:
	mov.f32 	%f55, 0f00000000;
	mul.rn.f32 	%f118, %f48, %f55;
	mov.b32 	%r160, 0;
$L__BB4_19:
	mul.f32 	%f58, %f118, %f118;
	fma.rn.f32 	%f59, %f58, 0f37CBAC00, 0fBAB607ED;
	fma.rn.f32 	%f60, %f59, %f58, 0f3D2AAABB;
	fma.rn.f32 	%f61, %f60, %f58, 0fBEFFFFFF;
	fma.rn.f32 	%f62, %f61, %f58, 0f3F800000;
	fma.rn.f32 	%f63, %f58, %f118, 0f00000000;
	fma.rn.f32 	%f64, %f58, 0fB94D4153, 0f3C0885E4;
	fma.rn.f32 	%f65, %f64, %f58, 0fBE2AAAA8;
	fma.rn.f32 	%f66, %f65, %f63, %f118;
	and.b32  	%r103, %r160, 1;
	setp.eq.b32 	%p18, %r103, 1;
	selp.f32 	%f67, %f62, %f66, %p18;
	selp.f32 	%f68, %f66, %f62, %p18;
	and.b32  	%r104, %r160, 2;
	setp.eq.s32 	%p19, %r104, 0;
	neg.f32 	%f69, %f67;
	selp.f32 	%f56, %f67, %f69, %p19;
	add.s32 	%r105, %r160, 1;
	and.b32  	%r106, %r105, 2;
	setp.eq.s32 	%p20, %r106, 0;
	neg.f32 	%f70, %f68;
	selp.f32 	%f57, %f68, %f70, %p20;
	// begin inline asm
	{  cvt.rn.f16.f32 %rs5, %f56;}

	// end inline asm
	add.s64 	%rd69, %rd2, %rd58;
	st.global.u16 	[%rd69], %rs5;
	// begin inline asm
	{  cvt.rn.f16.f32 %rs6, %f57;}

	// end inline asm
	add.s64 	%rd70, %rd1, %rd58;
	st.global.u16 	[%rd70], %rs6;
$L__BB4_20:
	add.s64 	%rd22, %rd14, %rd13;
	setp.ge.u64 	%p21, %rd22, %rd38;
	@%p21 bra 	$L__BB4_30;
	shl.b64 	%rd71, %rd22, 1;
	add.s64 	%rd72, %rd3, %rd71;
	ld.global.nc.u16 	%rs7, [%rd72];
	// begin inline asm
	{  cvt.f32.f16 %f71, %rs7;}

	// end inline asm
	mul.f32 	%f72, %f71, 0f3F22F983;
	cvt.rni.s32.f32 	%r164, %f72;
	cvt.rn.f32.s32 	%f73, %r164;
	fma.rn.f32 	%f74, %f73, 0fBFC90FDA, %f71;
	fma.rn.f32 	%f75, %f73, 0fB3A22168, %f74;
	fma.rn.f32 	%f119, %f73, 0fA7C234C5, %f75;
	abs.f32 	%f15, %f71;
	setp.ltu.f32 	%p22, %f15, 0f47CE4780;
	@%p22 bra 	$L__BB4_29;
	setp.eq.f32 	%p23, %f15, 0f7F800000;
	@%p23 bra 	$L__BB4_28;
	mov.b32 	%r31, %f71;
	shl.b32 	%r108, %r31, 8;
	or.b32  	%r32, %r108, -2147483648;
	mov.b64 	%rd105, 0;
	mov.b32 	%r161, 0;
	mov.u64 	%rd103, __cudart_i2opi_f;
	mov.u64 	%rd104, %rd4;
$L__BB4_24:
	.pragma "nounroll";
	ld.global.nc.u32 	%r109, [%rd103];
	mad.wide.u32 	%rd75, %r109, %r32, %rd105;
	shr.u64 	%rd105, %rd75, 32;
	st.local.u32 	[%rd104], %rd75;
	add.s32 	%r161, %r161, 1;
	add.s64 	%rd104, %rd104, 4;
	add.s64 	%rd103, %rd103, 4;
	setp.ne.s32 	%p24, %r161, 6;
	@%p24 bra 	$L__BB4_24;
	shr.u32 	%r110, %r31, 23;
	st.local.u32 	[%rd4+24], %rd105;
	and.b32  	%r35, %r110, 31;
	and.b32  	%r111, %r110, 224;
	add.s32 	%r112, %r111, -128;
	shr.u32 	%r113, %r112, 5;
	mul.wide.u32 	%rd76, %r113, 4;
	sub.s64 	%rd29, %rd4, %rd76;
	ld.local.u32 	%r162, [%rd29+24];
	ld.local.u32 	%r163, [%rd29+20];
	setp.eq.s32 	%p25, %r35, 0;
	@%p25 bra 	$L__BB4_27;
	shf.l.wrap.b32 	%r162, %r163, %r162, %r35;
	ld.local.u32 	%r114, [%rd29+16];
	shf.l.wrap.b32 	%r163, %r114, %r163, %r35;
$L__BB4_27:
	shr.u32 	%r115, %r162, 30;
	shf.l.wrap.b32 	%r116, %r163, %r162, 2;
	shl.b32 	%r117, %r163, 2;
	shr.u32 	%r118, %r116, 31;
	add.s32 	%r119, %r118, %r115;
	neg.s32 	%r120, %r119;
	setp.lt.s32 	%p26, %r31, 0;
	selp.b32 	%r164, %r120, %r119, %p26;
	xor.b32  	%r121, %r116, %r31;
	shr.s32 	%r122, %r116, 31;
	xor.b32  	%r123, %r122, %r116;
	xor.b32  	%r124, %r122, %r117;
	cvt.u64.u32 	%rd77, %r123;
	shl.b64 	%rd78, %rd77, 32;
	cvt.u64.u32 	%rd79, %r124;
	or.b64  	%rd80, %rd78, %rd79;
	cvt.rn.f64.s64 	%fd5, %rd80;
	mul.f64 	%fd6, %fd5, 0d3BF921FB54442D19;
	cvt.rn.f32.f64 	%f76, %fd6;
	neg.f32 	%f77, %f76;
	setp.lt.s32 	%p27, %r121, 0;
	selp.f32 	%f119, %f77, %f76, %p27;
	bra.uni 	$L__BB4_29;
$L__BB4_28:
	mov.f32 	%f78, 0f00000000;
	mul.rn.f32 	%f119, %f71, %f78;
	mov.b32 	%r164, 0;
$L__BB4_29:
	mul.f32 	%f81, %f119, %f119;
	fma.rn.f32 	%f82, %f81, 0f37CBAC00, 0fBAB607ED;
	fma.rn.f32 	%f83, %f82, %f81, 0f3D2AAABB;
	fma.rn.f32 	%f84, %f83, %f81, 0fBEFFFFFF;
	fma.rn.f32 	%f85, %f84, %f81, 0f3F800000;
	fma.rn.f32 	%f86, %f81, %f119, 0f00000000;
	fma.rn.f32 	%f87, %f81, 0fB94D4153, 0f3C0885E4;
	fma.rn.f32 	%f88, %f87, %f81, 0fBE2AAAA8;
	fma.rn.f32 	%f89, %f88, %f86, %f119;
	and.b32  	%r126, %r164, 1;
	setp.eq.b32 	%p28, %r126, 1;
	selp.f32 	%f90, %f85, %f89, %p28;
	selp.f32 	%f91, %f89, %f85, %p28;
	and.b32  	%r127, %r164, 2;
	setp.eq.s32 	%p29, %r127, 0;
	neg.f32 	%f92, %f90;
	selp.f32 	%f79, %f90, %f92, %p29;
	add.s32 	%r128, %r164, 1;
	and.b32  	%r129, %r128, 2;
	setp.eq.s32 	%p30, %r129, 0;
	neg.f32 	%f93, %f91;
	selp.f32 	%f80, %f91, %f93, %p30;
	// begin inline asm
	{  cvt.rn.f16.f32 %rs8, %f79;}

	// end inline asm
	add.s64 	%rd82, %rd2, %rd71;
	st.global.u16 	[%rd82], %rs8;
	// begin inline asm
	{  cvt.rn.f16.f32 %rs9, %f80;}

	// end inline asm
	add.s64 	%rd83, %rd1, %rd71;
	st.global.u16 	[%rd83], %rs9;
$L__BB4_30:
	add.s64 	%rd30, %rd22, %rd13;
	setp.ge.u64 	%p31, %rd30, %rd38;
	@%p31 bra 	$L__BB4_40;
	shl.b64 	%rd84, %rd30, 1;
	add.s64 	%rd85, %rd3, %rd84;
	ld.global.nc.u16 	%rs10, [%rd85];
	// begin inline asm
	{  cvt.f32.f16 %f94, %rs10;}

	// end inline asm
	mul.f32 	%f95, %f94, 0f3F22F983;
	cvt.rni.s32.f32 	%r168, %f95;
	cvt.rn.f32.s32 	%f96, %r168;
	fma.rn.f32 	%f97, %f96, 0fBFC90FDA, %f94;
	fma.rn.f32 	%f98, %f96, 0fB3A22168, %f97;
	fma.rn.f32 	%f120, %f96, 0fA7C234C5, %f98;
	abs.f32 	%f21, %f94;
	setp.ltu.f32 	%p32, %f21, 0f47CE4780;
	@%p32 bra 	$L__BB4_39;
	setp.eq.f32 	%p33, %f21, 0f7F800000;
	@%p33 bra 	$L__BB4_38;
	mov.b32 	%r45, %f94;
	shl.b32 	%r131, %r45, 8;
	or.b32  	%r46, %r131, -2147483648;
	mov.b64 	%rd108, 0;
	mov.b32 	%r165, 0;
	mov.u64 	%rd106, __cudart_i2opi_f;
	mov.u64 	%rd107, %rd4;
$L__BB4_34:
	.pragma "nounroll";
	ld.global.nc.u32 	%r132, [%rd106];
	mad.wide.u32 	%rd88, %r132, %r46, %rd108;
	shr.u64 	%rd108, %rd88, 32;
	st.local.u32 	[%rd107], %rd88;
	add.s32 	%r165, %r165, 1;
	add.s64 	%rd107, %rd107, 4;
	add.s64 	%rd106, %rd106, 4;
	setp.ne.s32 	%p34, %r165, 6;
	@%p34 bra 	$L__BB4_34;
	shr.u32 	%r133, %r45, 23;
	st.local.u32 	[%rd4+24], %rd108;
	and.b32  	%r49, %r133, 31;
	and.b32  	%r134, %r133, 224;
	add.s32 	%r135, %r134, -128;
	shr.u32 	%r136, %r135, 5;
	mul.wide.u32 	%rd89, %r136, 4;
	sub.s64 	%rd37, %rd4, %rd89;
	ld.local.u32 	%r166, [%rd37+24];
	ld.local.u32 	%r167, [%rd37+20];
	setp.eq.s32 	%p35, %r49, 0;
	@%p35 bra 	$L__BB4_37;
	shf.l.wrap.b32 	%r166, %r167, %r166, %r49;
	ld.local.u32 	%r137, [%rd37+16];
	shf.l.wrap.b32 	%r167, %r137, %r167, %r49;
$L__BB4_37:
	shr.u32 	%r138, %r166, 30;
	shf.l.wrap.b32 	%r139, %r167, %r166, 2;
	shl.b32 	%r140, %r167, 2;
	shr.u32 	%r141, %r139, 31;
	add.s32 	%r142, %r141, %r138;
	neg.s32 	%r143, %r142;
	setp.lt.s32 	%p36, %r45, 0;
	selp.b32 	%r168, %r143, %r142, %p36;
	xor.b32  	%r144, %r139, %r45;
	shr.s32 	%r145, %r139, 31;
	xor.b32  	%r146, %r145, %r139;
	xor.b32  	%r147, %r145, %r140;
	cvt.u64.u32 	%rd90, %r146;
	shl.b64 	%rd91, %rd90, 32;
	cvt.u64.u32 	%rd92, %r147;
	or.b64  	%rd93, %rd91, %rd92;
	cvt.rn.f64.s64 	%fd7, %rd93;
	mul.f64 	%fd8, %fd7, 0d3BF921FB54442D19;
	cvt.rn.f32.f64 	%f99, %fd8;
	neg.f32 	%f100, %f99;
	setp.lt.s32 	%p37, %r144, 0;
	selp.f32 	%f120, %f100, %f99, %p37;
	bra.uni 	$L__BB4_39;
$L__BB4_38:
	mov.f32 	%f101, 0f00000000;
	mul.rn.f32 	%f120, %f94, %f101;
	mov.b32 	%r168, 0;
$L__BB4_39:
	mul.f32 	%f104, %f120, %f120;
	fma.rn.f32 	%f105, %f104, 0f37CBAC00, 0fBAB607ED;
	fma.rn.f32 	%f106, %f105, %f104, 0f3D2AAABB;
	fma.rn.f32 	%f107, %f106, %f104, 0fBEFFFFFF;
	fma.rn.f32 	%f108, %f107, %f104, 0f3F800000;
	fma.rn.f32 	%f109, %f104, %f120, 0f00000000;
	fma.rn.f32 	%f110, %f104, 0fB94D4153, 0f3C0885E4;
	fma.rn.f32 	%f111, %f110, %f104, 0fBE2AAAA8;
	fma.rn.f32 	%f112, %f111, %f109, %f120;
	and.b32  	%r149, %r168, 1;
	setp.eq.b32 	%p38, %r149, 1;
	selp.f32 	%f113, %f108, %f112, %p38;
	selp.f32 	%f114, %f112, %f108, %p38;
	and.b32  	%r150, %r168, 2;
	setp.eq.s32 	%p39, %r150, 0;
	neg.f32 	%f115, %f113;
	selp.f32 	%f102, %f113, %f115, %p39;
	add.s32 	%r151, %r168, 1;
	and.b32  	%r152, %r151, 2;
	setp.eq.s32 	%p40, %r152, 0;
	neg.f32 	%f116, %f114;
	selp.f32 	%f103, %f114, %f116, %p40;
	// begin inline asm
	{  cvt.rn.f16.f32 %rs11, %f102;}

	// end inline asm
	add.s64 	%rd95, %rd2, %rd84;
	st.global.u16 	[%rd95], %rs11;
	// begin inline asm
	{  cvt.rn.f16.f32 %rs12, %f103;}

	// end inline asm
	add.s64 	%rd96, %rd1, %rd84;
	st.global.u16 	[%rd96], %rs12;
$L__BB4_40:
	ret;

}
	// .globl	modf_float_kernel
.visible .entry modf_float_kernel(
	.param .u64 .ptr .align 1 modf_float_kernel_param_0,
	.param .u64 .ptr .align 1 modf_float_kernel_param_1,
	.param .u64 .ptr .align 1 modf_float_kernel_param_2,
	.param .u64 modf_float_kernel_param_3
)
{
	.reg .pred 	%p<9>;
	.reg .b32 	%r<13>;
	.reg .b32 	%f<21>;
	.reg .b64 	%rd<31>;

	ld.param.u64 	%rd10, [modf_float_kernel_param_0];
	ld.param.u64 	%rd11, [modf_float_kernel_param_1];
	ld.param.u64 	%rd12, [modf_float_kernel_param_2];
	ld.param.u64 	%rd9, [modf_float_kernel_param_3];
	cvta.to.global.u64 	%rd1, %rd11;
	cvta.to.global.u64 	%rd2, %rd10;
	cvta.to.global.u64 	%rd3, %rd12;
	mov.u32 	%r2, %ctaid.x;
	mov.u32 	%r1, %ntid.x;
	shl.b32 	%r3, %r1, 2;
	mul.wide.u32 	%rd13, %r3, %r2;
	mov.u32 	%r4, %tid.x;
	cvt.u64.u32 	%rd14, %r4;
	add.s64 	%rd4, %rd13, %rd14;
	setp.ge.u64 	%p1, %rd4, %rd9;
	@%p1 bra 	$L__BB5_2;
	shl.b64 	%rd15, %rd4, 2;
	add.s64 	%rd16, %rd3, %rd15;
	ld.global.nc.f32 	%f1, [%rd16];
	cvt.rzi.f32.f32 	%f2, %f1;
	setp.eq.f32 	%p2, %f1, %f2;
	mov.b32 	%r5, %f1;
	and.b32  	%r6, %r5, -2147483648;
	mov.b32 	%f3, %r6;
	sub.f32 	%f4, %f1, %f2;
	selp.f32 	%f5, %f3, %f4, %p2;
	add.s64 	%rd17, %rd2, %rd15;
	st.global.f32 	[%rd17], %f5;
	add.s64 	%rd18, %rd1, %rd15;
	st.global.f32 	[%rd18], %f2;
$L__BB5_2:
	cvt.u64.u32 	%rd5, %r1;
	add.s64 	%rd6, %rd4, %rd5;
	setp.ge.u64 	%p3, %rd6, %rd9;
	@%p3 bra 	$L__BB5_4;
	shl.b64 	%rd19, %rd6, 2;
	add.s64 	%rd20, %rd3, %rd19;
	ld.global.nc.f32 	%f6, [%rd20];
	cvt.rzi.f32.f32 	%f7, %f6;
	setp.eq.f32 	%p4, %f6, %f7;
	mov.b32 	%r7, %f6;
	and.b32  	%r8, %r7, -2147483648;
	mov.b32 	%f8, %r8;
	sub.f32 	%f9, %f6, %f7;
	selp.f32 	%f10, %f8, %f9, %p4;
	add.s64 	%rd21, %rd2, %rd19;
	st.global.f32 	[%rd21], %f10;
	add.s64 	%rd22, %rd1, %rd19;
	st.global.f32 	[%rd22], %f7;
$L__BB5_4:
	add.s64 	%rd7, %rd6, %rd5;
	setp.ge.u64 	%p5, %rd7, %rd9;
	@%p5 bra 	$L__BB5_6;
	shl.b64 	%rd23, %rd7, 2;
	add.s64 	%rd24, %rd3, %rd23;
	ld.global.nc.f32 	%f11, [%rd24];
	cvt.rzi.f32.f32 	%f12, %f11;
	setp.eq.f32 	%p6, %f11, %f12;
	mov.b32 	%r9, %f11;
	and.b32  	%r10, %r9, -2147483648;
	mov.b32 	%f13, %r10;
	sub.f32 	%f14, %f11, %f12;
	selp.f32 	%f15, %f13, %f14, %p6;
	add.s64 	%rd25, %rd2, %rd23;
	st.global.f32 	[%rd25], %f15;
	add.s64 	%rd26, %rd1, %rd23;
	st.global.f32 	[%rd26], %f12;
$L__BB5_6:
	add.s64 	%rd8, %rd7, %rd5;
	setp.ge.u64 	%p7, %rd8, %rd9;
	@%p7 bra 	$L__BB5_8;
	shl.b64 	%rd27, %rd8, 2;
	add.s64 	%rd28, %rd3, %rd27;
	ld.global.nc.f32 	%f16, [%rd28];
	cvt.rzi.f32.f32 	%f17, %f16;
	setp.eq.f32 	%p8, %f16, %f17;
	mov.b32 	%r11, %f16;
	and.b32  	%r12, %r11, -2147483648;
	mov.b32 	%f18, %r12;
	sub.f32 	%f19, %f16, %f17;
	selp.f32 	%f20, %f18, %f19, %p8;
	add.s64 	%rd29, %rd2, %rd27;
	st.global.f32 	[%rd29], %f20;
	add.s64 	%rd30, %rd1, %rd27;
	st.global.f32 	[%rd30], %f17;
$L__BB5_8:
	ret;

}
	// .globl	modf_half_kernel
.visible .entry modf_half_kernel(
	.param .u64 .ptr .align 1 modf_half_kernel_param_0,
	.param .u64 .ptr .align 1 modf_half_kernel_param_1,
	.param .u64 .ptr .align 1 modf_half_kernel_param_2,
	.param .u64 modf_half_kernel_param_3
)
{
	.reg .pred 	%p<9>;
	.reg .b16 	%rs<13>;
	.reg .b32 	%r<13>;
	.reg .b32 	%f<21>;
	.reg .b64 	%rd<31>;

	ld.param.u64 	%rd10, [modf_half_kernel_param_0];
	ld.param.u64 	%rd11, [modf_half_kernel_param_1];
	ld.param.u64 	%rd12, [modf_half_kernel_param_2];
	ld.param.u64 	%rd9, [modf_half_kernel_param_3];
	cvta.to.global.u64 	%rd1, %rd11;
	cvta.to.global.u64 	%rd2, %rd10;
	cvta.to.global.u64 	%rd3, %rd12;
	mov.u32 	%r2, %ctaid.x;
	mov.u32 	%r1, %ntid.x;
	shl.b32 	%r3, %r1, 2;
	mul.wide.u32 	%rd13, %r3, %r2;
	mov.u32 	%r4, %tid.x;
	cvt.u64.u32 	%rd14, %r4;
	add.s64 	%rd4, %rd13, %rd14;
	setp.ge.u64 	%p1, %rd4, %rd9;
	@%p1 bra 	$L__BB6_2;
	shl.b64 	%rd15, %rd4, 1;
	add.s64 	%rd16, %rd3, %rd15;
	ld.global.nc.u16 	%rs1, [%rd16];
	// begin inline asm
	{  cvt.f32.f16 %f1, %rs1;}

	// end inline asm
	cvt.rzi.f32.f32 	%f3, %f1;
	setp.eq.f32 	%p2, %f1, %f3;
	mov.b32 	%r5, %f1;
	and.b32  	%r6, %r5, -2147483648;
	mov.b32 	%f4, %r6;
	sub.f32 	%f5, %f1, %f3;
	selp.f32 	%f2, %f4, %f5, %p2;
	// begin inline asm
	{  cvt.rn.f16.f32 %rs2, %f2;}

	// end inline asm
	add.s64 	%rd17, %rd2, %rd15;
	st.global.u16 	[%rd17], %rs2;
	// begin inline asm
	{  cvt.rn.f16.f32 %rs3, %f3;}

	// end inline asm
	add.s64 	%rd18, %rd1, %rd15;
	st.global.u16 	[%rd18], %rs3;
$L__BB6_2:
	cvt.u64.u32 	%rd5, %r1;
	add.s64 	%rd6, %rd4, %rd5;
	setp.ge.u64 	%p3, %rd6, %rd9;
	@%p3 bra 	$L__BB6_4;
	shl.b64 	%rd19, %rd6, 1;
	add.s64 	%rd20, %rd3, %rd19;
	ld.global.nc.u16 	%rs4, [%rd20];
	// begin inline asm
	{  cvt.f32.f16 %f6, %rs4;}

	// end inline asm
	cvt.rzi.f32.f32 	%f8, %f6;
	setp.eq.f32 	%p4, %f6, %f8;
	mov.b32 	%r7, %f6;
	and.b32  	%r8, %r7, -2147483648;
	mov.b32 	%f9, %r8;
	sub.f32 	%f10, %f6, %f8;
	selp.f32 	%f7, %f9, %f10, %p4;
	// begin inline asm
	{  cvt.rn.f16.f32 %rs5, %f7;}

	// end inline asm
	add.s64 	%rd21, %rd2, %rd19;
	st.global.u16 	[%rd21], %rs5;
	// begin inline asm
	{  cvt.rn.f16.f32 %rs6, %f8;}

	// end inline asm
	add.s64 	%rd22, %rd1, %rd19;
	st.global.u16 	[%rd22], %rs6;
$L__BB6_4:
	add.s64 	%rd7, %rd6, %rd5;
	setp.ge.u64 	%p5, %rd7, %rd9;
	@%p5 bra 	$L__BB6_6;
	shl.b64 	%rd23, %rd7, 1;
	add.s64 	%rd24, %rd3, %rd23;
	ld.global.nc.u16 	%rs7, [%rd24];
	// begin inline asm
	{  cvt.f32.f16 %f11, %rs7;}

	// end inline asm
	cvt.rzi.f32.f32 	%f13, %f11;
	setp.eq.f32 	%p6, %f11, %f13;
	mov.b32 	%r9, %f11;
	and.b32  	%r10, %r9, -2147483648;
	mov.b32 	%f14, %r10;
	sub.f32 	%f15, %f11, %f13;
	selp.f32 	%f12, %f14, %f15, %p6;
	// begin inline asm
	{  cvt.rn.f16.f32 %rs8, %f12;}

	// end inline asm
	add.s64 	%rd25, %rd2, %rd23;
	st.global.u16 	[%rd25], %rs8;
	// begin inline asm
	{  cvt.rn.f16.f32 %rs9, %f13;}

	// end inline asm
	add.s64 	%rd26, %rd1, %rd23;
	st.global.u16 	[%rd26], %rs9;
$L__BB6_6:
	add.s64 	%rd8, %rd7, %rd5;
	setp.ge.u64 	%p7, %rd8, %rd9;
	@%p7 bra 	$L__BB6_8;
	shl.b64 	%rd27, %rd8, 1;
	add.s64 	%rd28, %rd3, %rd27;
	ld.global.nc.u16 	%rs10, [%rd28];
	// begin inline asm
	{  cvt.f32.f16 %f16, %rs10;}

	// end inline asm
	cvt.rzi.f32.f32 	%f18, %f16;
	setp.eq.f32 	%p8, %f16, %f18;
	mov.b32 	%r11, %f16;
	and.b32  	%r12, %r11, -2147483648;
	mov.b32 	%f19, %r12;
	sub.f32 	%f20, %f16, %f18;
	selp.f32 	%f17, %f19, %f20, %p8;
	// begin inline asm
	{  cvt.rn.f16.f32 %rs11, %f17;}

	// end inline asm
	add.s64 	%rd29, %rd2, %rd27;
	st.global.u16 	[%rd29], %rs11;
	// begin inline asm
	{  cvt.rn.f16.f32 %rs12, %f18;}

	// end inline asm
	add.s64 	%rd30, %rd1, %rd27;
	st.global.u16 	[%rd30], %rs12;
$L__BB6_8:
	ret;

}
	// .globl	frexp_float_kernel
.visible .entry frexp_float_kernel(
	.param .u64 .ptr .align 1 frexp_float_kernel_param_0,
	.param .u64 .ptr .align 1 frexp_float_kernel_param_1,
	.param .u64 .ptr .align 1 frexp_float_kernel_param_2,
	.param .u64 frexp_float_kernel_param_3
)
{
	.reg .pred 	%p<25>;
	.reg .b32 	%r<49>;
	.reg .b32 	%f<33>;
	.reg .b64 	%rd<35>;

	ld.param.u64 	%rd10, [frexp_float_kernel_param_0];
	ld.param.u64 	%rd11, [frexp_float_kernel_param_1];
	ld.param.u64 	%rd12, [frexp_float_kernel_param_2];
	ld.param.u64 	%rd9, [frexp_float_kernel_param_3];
	cvta.to.global.u64 	%rd1, %rd11;
	cvta.to.global.u64 	%rd2, %rd10;
	cvta.to.global.u64 	%rd3, %rd12;
	mov.u32 	%r18, %ctaid.x;
	mov.u32 	%r1, %ntid.x;
	shl.b32 	%r19, %r1, 2;
	mul.wide.u32 	%rd13, %r19, %r18;
	mov.u32 	%r20, %tid.x;
	cvt.u64.u32 	%rd14, %r20;
	add.s64 	%rd4, %rd13, %rd14;
	setp.ge.u64 	%p1, %rd4, %rd9;
	@%p1 bra 	$L__BB7_5;
	shl.b64 	%rd15, %rd4, 2;
	add.s64 	%rd16, %rd3, %rd15;
	ld.global.nc.f32 	%f21, [%rd16];
	abs.f32 	%f1, %f21;
	setp.lt.f32 	%p2, %f1, 0f00800000;
	mul.f32 	%f22, %f21, 0f4B800000;
	selp.f32 	%f2, %f22, %f21, %p2;
	mov.b32 	%r2, %f2;
	shr.u32 	%r21, %r2, 23;
	and.b32  	%r3, %r21, 255;
	setp.neu.f32 	%p3, %f1, 0f00000000;
	setp.ne.s32 	%p4, %r3, 255;
	and.pred  	%p5, %p3, %p4;
	@%p5 bra 	$L__BB7_3;
	add.f32 	%f29, %f2, %f2;
	mov.b32 	%r45, 0;
	bra.uni 	$L__BB7_4;
$L__BB7_3:
	setp.lt.f32 	%p6, %f1, 0f00800000;
	selp.b32 	%r23, -150, -126, %p6;
	add.s32 	%r45, %r23, %r3;
	and.b32  	%r24, %r2, -2139095041;
	or.b32  	%r25, %r24, 1056964608;
	mov.b32 	%f29, %r25;
$L__BB7_4:
	add.s64 	%rd18, %rd2, %rd15;
	st.global.f32 	[%rd18], %f29;
	add.s64 	%rd19, %rd1, %rd15;
	st.global.u32 	[%rd19], %r45;
$L__BB7_5:
	cvt.u64.u32 	%rd5, %r1;
	add.s64 	%rd6, %rd4, %rd5;
	setp.ge.u64 	%p7, %rd6, %rd9;
	@%p7 bra 	$L__BB7_10;
	shl.b64 	%rd20, %rd6, 2;
	add.s64 	%rd21, %rd3, %rd20;
	ld.global.nc.f32 	%f23, [%rd21];
	abs.f32 	%f6, %f23;
	setp.lt.f32 	%p8, %f6, 0f00800000;
	mul.f32 	%f24, %f23, 0f4B800000;
	selp.f32 	%f7, %f24, %f23, %p8;
	mov.b32 	%r6, %f7;
	shr.u32 	%r27, %r6, 23;
	and.b32  	%r7, %r27, 255;
	setp.eq.f32 	%p9, %f6, 0f00000000;
	setp.eq.s32 	%p10, %r7, 255;
	or.pred  	%p11, %p9, %p10;
	@%p11 bra 	$L__BB7_8;
	setp.lt.f32 	%p12, %f6, 0f00800000;
	selp.b32 	%r29, -150, -126, %p12;
	add.s32 	%r46, %r29, %r7;
	and.b32  	%r30, %r6, -2139095041;
	or.b32  	%r31, %r30, 1056964608;
	mov.b32 	%f30, %r31;
	bra.uni 	$L__BB7_9;
$L__BB7_8:
	add.f32 	%f30, %f7, %f7;
	mov.b32 	%r46, 0;
$L__BB7_9:
	add.s64 	%rd23, %rd2, %rd20;
	st.global.f32 	[%rd23], %f30;
	add.s64 	%rd24, %rd1, %rd20;
	st.global.u32 	[%rd24], %r46;
$L__BB7_10:
	add.s64 	%rd7, %rd6, %rd5;
	setp.ge.u64 	%p13, %rd7, %rd9;
	@%p13 bra 	$L__BB7_15;
	shl.b64 	%rd25, %rd7, 2;
	add.s64 	%rd26, %rd3, %rd25;
	ld.global.nc.f32 	%f25, [%rd26];
	abs.f32 	%f11, %f25;
	setp.lt.f32 	%p14, %f11, 0f00800000;
	mul.f32 	%f26, %f25, 0f4B800000;
	selp.f32 	%f12, %f26, %f25, %p14;
	mov.b32 	%r10, %f12;
	shr.u32 	%r33, %r10, 23;
	and.b32  	%r11, %r33, 255;
	setp.eq.f32 	%p15, %f11, 0f00000000;
	setp.eq.s32 	%p16, %r11, 255;
	or.pred  	%p17, %p15, %p16;
	@%p17 bra 	$L__BB7_13;
	setp.lt.f32 	%p18, %f11, 0f00800000;
	selp.b32 	%r35, -150, -126, %p18;
	add.s32 	%r47, %r35, %r11;
	and.b32  	%r36, %r10, -2139095041;
	or.b32  	%r37, %r36, 1056964608;
	mov.b32 	%f31, %r37;
	bra.uni 	$L__BB7_14;
$L__BB7_13:
	add.f32 	%f31, %f12, %f12;
	mov.b32 	%r47, 0;
$L__BB7_14:
	add.s64 	%rd28, %rd2, %rd25;
	st.global.f32 	[%rd28], %f31;
	add.s64 	%rd29, %rd1, %rd25;
	st.global.u32 	[%rd29], %r47;
$L__BB7_15:
	add.s64 	%rd8, %rd7, %rd5;
	setp.ge.u64 	%p19, %rd8, %rd9;
	@%p19 bra 	$L__BB7_20;
	shl.b64 	%rd30, %rd8, 2;
	add.s64 	%rd31, %rd3, %rd30;
	ld.global.nc.f32 	%f27, [%rd31];
	abs.f32 	%f16, %f27;
	setp.lt.f32 	%p20, %f16, 0f00800000;
	mul.f32 	%f28, %f27, 0f4B800000;
	selp.f32 	%f17, %f28, %f27, %p20;
	mov.b32 	%r14, %f17;
	shr.u32 	%r39, %r14, 23;
	and.b32  	%r15, %r39, 255;
	setp.eq.f32 	%p21, %f16, 0f00000000;
	setp.eq.s32 	%p22, %r15, 255;
	or.pred  	%p23, %p21, %p22;
	@%p23 bra 	$L__BB7_18;
	setp.lt.f32 	%p24, %f16, 0f00800000;
	selp.b32 	%r41, -150, -126, %p24;
	add.s32 	%r48, %r41, %r15;
	and.b32  	%r42, %r14, -2139095041;
	or.b32  	%r43, %r42, 1056964608;
	mov.b32 	%f32, %r43;
	bra.uni 	$L__BB7_19;
$L__BB7_18:
	add.f32 	%f32, %f17, %f17;
	mov.b32 	%r48, 0;
$L__BB7_19:
	add.s64 	%rd33, %rd2, %rd30;
	st.global.f32 	[%rd33], %f32;
	add.s64 	%rd34, %rd1, %rd30;
	st.global.u32 	[%rd34], %r48;
$L__BB7_20:
	ret;

}
	// .globl	remquo_float_kernel
.visible .entry remquo_float_kernel(
	.param .u64 .ptr .align 1 remquo_float_kernel_param_0,
	.param .u64 .ptr .align 1 remquo_float_kernel_param_1,
	.param .u64 .ptr .align 1 remquo_float_kernel_param_2,
	.param .u64 .ptr .align 1 remquo_float_kernel_param_3,
	.param .u64 remquo_float_kernel_param_4
)
{
	.reg .pred 	%p<89>;
	.reg .b32 	%r<209>;
	.reg .b32 	%f<213>;
	.reg .b64 	%rd<41>;

	ld.param.u64 	%rd11, [remquo_float_kernel_param_0];
	ld.param.u64 	%rd12, [remquo_float_kernel_param_1];
	ld.param.u64 	%rd13, [remquo_float_kernel_param_2];
	ld.param.u64 	%rd14, [remquo_float_kernel_param_3];
	ld.param.u64 	%rd10, [remquo_float_kernel_param_4];
	cvta.to.global.u64 	%rd1, %rd12;
	cvta.to.global.u64 	%rd2, %rd11;
	cvta.to.global.u64 	%rd3, %rd14;
	cvta.to.global.u64 	%rd4, %rd13;
	mov.u32 	%r86, %ctaid.x;
	mov.u32 	%r1, %ntid.x;
	shl.b32 	%r87, %r1, 2;
	mul.wide.u32 	%rd15, %r87, %r86;
	mov.u32 	%r88, %tid.x;
	cvt.u64.u32 	%rd16, %r88;
	add.s64 	%rd5, %rd15, %rd16;
	setp.ge.u64 	%p1, %rd5, %rd10;
	@%p1 bra 	$L__BB8_17;
	shl.b64 	%rd17, %rd5, 2;
	add.s64 	%rd18, %rd4, %rd17;
	ld.global.nc.f32 	%f85, [%rd18];
	add.s64 	%rd19, %rd3, %rd17;
	ld.global.nc.f32 	%f86, [%rd19];
	mov.b32 	%r2, %f85;
	mov.b32 	%r3, %f86;
	abs.f32 	%f1, %f86;
	abs.f32 	%f199, %f85;
	setp.lt.f32 	%p2, %f199, %f1;
	mov.b32 	%r186, 0;
	@%p2 bra 	$L__BB8_13;
	mul.f32 	%f3, %f1, 0f4B000000;
	setp.gtu.f32 	%p3, %f199, %f3;
	@%p3 bra 	$L__BB8_9;
	div.approx.f32 	%f87, %f199, %f1;
	cvt.rzi.f32.f32 	%f197, %f87;
	neg.f32 	%f5, %f1;
	fma.rn.f32 	%f6, %f5, %f197, %f199;
	mov.b32 	%r4, %f6;
	mov.b32 	%r90, %f1;
	setp.lt.u32 	%p4, %r4, %r90;
	@%p4 bra 	$L__BB8_8;
	setp.lt.u32 	%p5, %r4, -2147483647;
	@%p5 bra 	$L__BB8_6;
	add.f32 	%f92, %f197, 0fBF800000;
	setp.lt.f32 	%p8, %f6, %f5;
	add.f32 	%f93, %f92, 0fBF800000;
	selp.f32 	%f197, %f93, %f92, %p8;
	bra.uni 	$L__BB8_8;
$L__BB8_6:
	add.f32 	%f197, %f197, 0f3F800000;
	add.f32 	%f88, %f1, %f1;
	setp.ltu.f32 	%p6, %f6, %f88;
	@%p6 bra 	$L__BB8_8;
	add.f32 	%f89, %f197, 0f3F800000;
	fma.rn.f32 	%f90, %f1, 0fC0400000, %f6;
	setp.ge.f32 	%p7, %f90, 0f00000000;
	add.f32 	%f91, %f89, 0f3F800000;
	selp.f32 	%f197, %f91, %f89, %p7;
$L__BB8_8:
	cvt.rzi.u32.f32 	%r186, %f197;
	fma.rn.f32 	%f199, %f5, %f197, %f199;
	bra.uni 	$L__BB8_13;
$L__BB8_9:
	mov.b32 	%r6, %f199;
	mov.b32 	%r92, %f3;
	and.b32  	%r7, %r92, -8388608;
	and.b32  	%r93, %r6, 8388607;
	or.b32  	%r181, %r93, 1065353216;
	and.b32  	%r94, %r92, 8388607;
	or.b32  	%r9, %r94, 1065353216;
	mov.b32 	%f198, %r181;
	sub.s32 	%r95, %r6, %r7;
	add.s32 	%r96, %r95, 192937984;
	and.b32  	%r10, %r96, -8388608;
	setp.eq.s32 	%p9, %r10, 0;
	mov.b32 	%r184, 0;
	mov.u32 	%r185, %r184;
	@%p9 bra 	$L__BB8_12;
	mov.b32 	%f94, %r9;
	rcp.approx.ftz.f32 	%f13, %f94;
	neg.f32 	%f14, %f94;
	mov.b32 	%r184, 0;
	mov.u32 	%r185, %r10;
$L__BB8_11:
	min.u32 	%r98, %r185, 192937984;
	add.s32 	%r99, %r181, %r98;
	mov.b32 	%f95, %r99;
	mul.f32 	%f96, %f13, %f95;
	fma.rn.f32 	%f97, %f14, %f96, %f95;
	fma.rn.f32 	%f98, %f97, %f13, %f96;
	fma.rn.f32 	%f99, %f14, %f98, %f95;
	fma.rz.f32 	%f100, %f99, %f13, %f98;
	cvt.rzi.f32.f32 	%f101, %f100;
	fma.rn.f32 	%f198, %f14, %f101, %f95;
	sub.s32 	%r185, %r185, %r98;
	mov.b32 	%r181, %f198;
	shr.u32 	%r100, %r98, 23;
	shl.b32 	%r101, %r184, %r100;
	cvt.rzi.u32.f32 	%r102, %f101;
	add.s32 	%r184, %r101, %r102;
	setp.ne.s32 	%p10, %r185, 0;
	setp.ne.s32 	%p11, %r181, 0;
	and.pred  	%p12, %p10, %p11;
	@%p12 bra 	$L__BB8_11;
$L__BB8_12:
	min.u32 	%r103, %r185, 33554431;
	shr.u32 	%r104, %r103, 23;
	shl.b32 	%r186, %r184, %r104;
	mov.b32 	%f103, %r7;
	setp.leu.f32 	%p13, %f1, 0f00000000;
	setp.gt.u32 	%p14, %r6, 2139095039;
	selp.f32 	%f104, 0f7FFFFFFF, %f103, %p14;
	selp.f32 	%f105, 0f7FFFFFFF, %f104, %p13;
	mul.f32 	%f106, %f198, 0f34000000;
	mul.f32 	%f199, %f105, %f106;
$L__BB8_13:
	add.f32 	%f19, %f199, %f199;
	setp.gt.f32 	%p15, %f19, %f1;
	@%p15 bra 	$L__BB8_15;
	setp.neu.f32 	%p16, %f19, %f1;
	and.b32  	%r105, %r186, 1;
	setp.eq.b32 	%p17, %r105, 1;
	not.pred 	%p18, %p17;
	or.pred  	%p19, %p16, %p18;
	@%p19 bra 	$L__BB8_16;
$L__BB8_15:
	add.s32 	%r186, %r186, 1;
	sub.f32 	%f199, %f199, %f1;
$L__BB8_16:
	abs.f32 	%f107, %f199;
	setp.num.f32 	%p20, %f107, %f107;
	neg.f32 	%f109, %f199;
	setp.lt.s32 	%p21, %r2, 0;
	selp.f32 	%f110, %f109, %f199, %p20;
	selp.f32 	%f111, %f110, %f199, %p21;
	xor.b32  	%r106, %r3, %r2;
	shr.s32 	%r107, %r106, 31;
	and.b32  	%r108, %r186, 7;
	xor.b32  	%r109, %r108, %r107;
	sub.s32 	%r110, %r109, %r107;
	abs.f32 	%f112, %f111;
	setp.nan.f32 	%p22, %f112, %f112;
	selp.b32 	%r111, 0, %r110, %p22;
	add.s64 	%rd21, %rd2, %rd17;
	st.global.f32 	[%rd21], %f111;
	add.s64 	%rd22, %rd1, %rd17;
	st.global.u32 	[%rd22], %r111;
$L__BB8_17:
	cvt.u64.u32 	%rd6, %r1;
	add.s64 	%rd7, %rd5, %rd6;
	setp.ge.u64 	%p23, %rd7, %rd10;
	@%p23 bra 	$L__BB8_34;
	shl.b64 	%rd23, %rd7, 2;
	add.s64 	%rd24, %rd4, %rd23;
	ld.global.nc.f32 	%f113, [%rd24];
	add.s64 	%rd25, %rd3, %rd23;
	ld.global.nc.f32 	%f114, [%rd25];
	mov.b32 	%r23, %f113;
	mov.b32 	%r24, %f114;
	abs.f32 	%f22, %f114;
	abs.f32 	%f203, %f113;
	setp.lt.f32 	%p24, %f203, %f22;
	mov.b32 	%r193, 0;
	@%p24 bra 	$L__BB8_30;
	mul.f32 	%f24, %f22, 0f4B000000;
	setp.gtu.f32 	%p25, %f203, %f24;
	@%p25 bra 	$L__BB8_26;
	div.approx.f32 	%f115, %f203, %f22;
	cvt.rzi.f32.f32 	%f201, %f115;
	neg.f32 	%f26, %f22;
	fma.rn.f32 	%f27, %f26, %f201, %f203;
	mov.b32 	%r25, %f27;
	mov.b32 	%r113, %f22;
	setp.lt.u32 	%p26, %r25, %r113;
	@%p26 bra 	$L__BB8_25;
	setp.gt.u32 	%p27, %r25, -2147483648;
	@%p27 bra 	$L__BB8_24;
	add.f32 	%f201, %f201, 0f3F800000;
	add.f32 	%f116, %f22, %f22;
	setp.ltu.f32 	%p28, %f27, %f116;
	@%p28 bra 	$L__BB8_25;
	add.f32 	%f117, %f201, 0f3F800000;
	fma.rn.f32 	%f118, %f22, 0fC0400000, %f27;
	setp.ge.f32 	%p29, %f118, 0f00000000;
	add.f32 	%f119, %f117, 0f3F800000;
	selp.f32 	%f201, %f119, %f117, %p29;
	bra.uni 	$L__BB8_25;
$L__BB8_24:
	add.f32 	%f120, %f201, 0fBF800000;
	setp.lt.f32 	%p30, %f27, %f26;
	add.f32 	%f121, %f120, 0fBF800000;
	selp.f32 	%f201, %f121, %f120, %p30;
$L__BB8_25:
	cvt.rzi.u32.f32 	%r193, %f201;
	fma.rn.f32 	%f203, %f26, %f201, %f203;
	bra.uni 	$L__BB8_30;
$L__BB8_26:
	mov.b32 	%r27, %f203;
	mov.b32 	%r115, %f24;
	and.b32  	%r28, %r115, -8388608;
	and.b32  	%r116, %r27, 8388607;
	or.b32  	%r188, %r116, 1065353216;
	and.b32  	%r117, %r115, 8388607;
	or.b32  	%r30, %r117, 1065353216;
	mov.b32 	%f202, %r188;
	sub.s32 	%r118, %r27, %r28;
	add.s32 	%r119, %r118, 192937984;
	and.b32  	%r31, %r119, -8388608;
	setp.eq.s32 	%p31, %r31, 0;
	mov.b32 	%r191, 0;
	mov.u32 	%r192, %r191;
	@%p31 bra 	$L__BB8_29;
	mov.b32 	%f122, %r30;
	rcp.approx.ftz.f32 	%f34, %f122;
	neg.f32 	%f35, %f122;
	mov.b32 	%r191, 0;
	mov.u32 	%r192, %r31;
$L__BB8_28:
	min.u32 	%r121, %r192, 192937984;
	add.s32 	%r122, %r188, %r121;
	mov.b32 	%f123, %r122;
	mul.f32 	%f124, %f34, %f123;
	fma.rn.f32 	%f125, %f35, %f124, %f123;
	fma.rn.f32 	%f126, %f125, %f34, %f124;
	fma.rn.f32 	%f127, %f35, %f126, %f123;
	fma.rz.f32 	%f128, %f127, %f34, %f126;
	cvt.rzi.f32.f32 	%f129, %f128;
	fma.rn.f32 	%f202, %f35, %f129, %f123;
	sub.s32 	%r192, %r192, %r121;
	mov.b32 	%r188, %f202;
	shr.u32 	%r123, %r121, 23;
	shl.b32 	%r124, %r191, %r123;
	cvt.rzi.u32.f32 	%r125, %f129;
	add.s32 	%r191, %r124, %r125;
	setp.ne.s32 	%p32, %r192, 0;
	setp.ne.s32 	%p33, %r188, 0;
	and.pred  	%p34, %p32, %p33;
	@%p34 bra 	$L__BB8_28;
$L__BB8_29:
	min.u32 	%r126, %r192, 33554431;
	shr.u32 	%r127, %r126, 23;
	shl.b32 	%r193, %r191, %r127;
	mov.b32 	%f131, %r28;
	setp.leu.f32 	%p35, %f22, 0f00000000;
	setp.gt.u32 	%p36, %r27, 2139095039;
	selp.f32 	%f132, 0f7FFFFFFF, %f131, %p36;
	selp.f32 	%f133, 0f7FFFFFFF, %f132, %p35;
	mul.f32 	%f134, %f202, 0f34000000;
	mul.f32 	%f203, %f133, %f134;
$L__BB8_30:
	add.f32 	%f40, %f203, %f203;
	setp.gt.f32 	%p37, %f40, %f22;
	@%p37 bra 	$L__BB8_32;
	setp.neu.f32 	%p38, %f40, %f22;
	and.b32  	%r128, %r193, 1;
	setp.eq.b32 	%p39, %r128, 1;
	not.pred 	%p40, %p39;
	or.pred  	%p41, %p38, %p40;
	@%p41 bra 	$L__BB8_33;
$L__BB8_32:
	add.s32 	%r193, %r193, 1;
	sub.f32 	%f203, %f203, %f22;
$L__BB8_33:
	abs.f32 	%f135, %f203;
	setp.num.f32 	%p42, %f135, %f135;
	neg.f32 	%f137, %f203;
	setp.lt.s32 	%p43, %r23, 0;
	selp.f32 	%f138, %f137, %f203, %p42;
	selp.f32 	%f139, %f138, %f203, %p43;
	xor.b32  	%r129, %r24, %r23;
	shr.s32 	%r130, %r129, 31;
	and.b32  	%r131, %r193, 7;
	xor.b32  	%r132, %r131, %r130;
	sub.s32 	%r133, %r132, %r130;
	abs.f32 	%f140, %f139;
	setp.nan.f32 	%p44, %f140, %f140;
	selp.b32 	%r134, 0, %r133, %p44;
	add.s64 	%rd27, %rd2, %rd23;
	st.global.f32 	[%rd27], %f139;
	add.s64 	%rd28, %rd1, %rd23;
	st.global.u32 	[%rd28], %r134;
$L__BB8_34:
	add.s64 	%rd8, %rd7, %rd6;
	setp.ge.u64 	%p45, %rd8, %rd10;
	@%p45 bra 	$L__BB8_51;
	shl.b64 	%rd29, %rd8, 2;
	add.s64 	%rd30, %rd4, %rd29;
	ld.global.nc.f32 	%f141, [%rd30];
	add.s64 	%rd31, %rd3, %rd29;
	ld.global.nc.f32 	%f142, [%rd31];
	mov.b32 	%r44, %f141;
	mov.b32 	%r45, %f142;
	abs.f32 	%f43, %f142;
	abs.f32 	%f207, %f141;
	setp.lt.f32 	%p46, %f207, %f43;
	mov.b32 	%r200, 0;
	@%p46 bra 	$L__BB8_47;
	mul.f32 	%f45, %f43, 0f4B000000;
	setp.gtu.f32 	%p47, %f207, %f45;
	@%p47 bra 	$L__BB8_43;
	div.approx.f32 	%f143, %f207, %f43;
	cvt.rzi.f32.f32 	%f205, %f143;
	neg.f32 	%f47, %f43;
	fma.rn.f32 	%f48, %f47, %f205, %f207;
	mov.b32 	%r46, %f48;
	mov.b32 	%r136, %f43;
	setp.lt.u32 	%p48, %r46, %r136;
	@%p48 bra 	$L__BB8_42;
	setp.gt.u32 	%p49, %r46, -2147483648;
	@%p49 bra 	$L__BB8_41;
	add.f32 	%f205, %f205, 0f3F800000;
	add.f32 	%f144, %f43, %f43;
	setp.ltu.f32 	%p50, %f48, %f144;
	@%p50 bra 	$L__BB8_42;
	add.f32 	%f145, %f205, 0f3F800000;
	fma.rn.f32 	%f146, %f43, 0fC0400000, %f48;
	setp.ge.f32 	%p51, %f146, 0f00000000;
	add.f32 	%f147, %f145, 0f3F800000;
	selp.f32 	%f205, %f147, %f145, %p51;
	bra.uni 	$L__BB8_42;
$L__BB8_41:
	add.f32 	%f148, %f205, 0fBF800000;
	setp.lt.f32 	%p52, %f48, %f47;
	add.f32 	%f149, %f148, 0fBF800000;
	selp.f32 	%f205, %f149, %f148, %p52;
$L__BB8_42:
	cvt.rzi.u32.f32 	%r200, %f205;
	fma.rn.f32 	%f207, %f47, %f205, %f207;
	bra.uni 	$L__BB8_47;
$L__BB8_43:
	mov.b32 	%r48, %f207;
	mov.b32 	%r138, %f45;
	and.b32  	%r49, %r138, -8388608;
	and.b32  	%r139, %r48, 8388607;
	or.b32  	%r195, %r139, 1065353216;
	and.b32  	%r140, %r138, 8388607;
	or.b32  	%r51, %r140, 1065353216;
	mov.b32 	%f206, %r195;
	sub.s32 	%r141, %r48, %r49;
	add.s32 	%r142, %r141, 192937984;
	and.b32  	%r52, %r142, -8388608;
	setp.eq.s32 	%p53, %r52, 0;
	mov.b32 	%r198, 0;
	mov.u32 	%r199, %r198;
	@%p53 bra 	$L__BB8_46;
	mov.b32 	%f150, %r51;
	rcp.approx.ftz.f32 	%f55, %f150;
	neg.f32 	%f56, %f150;
	mov.b32 	%r198, 0;
	mov.u32 	%r199, %r52;
$L__BB8_45:
	min.u32 	%r144, %r199, 192937984;
	add.s32 	%r145, %r195, %r144;
	mov.b32 	%f151, %r145;
	mul.f32 	%f152, %f55, %f151;
	fma.rn.f32 	%f153, %f56, %f152, %f151;
	fma.rn.f32 	%f154, %f153, %f55, %f152;
	fma.rn.f32 	%f155, %f56, %f154, %f151;
	fma.rz.f32 	%f156, %f155, %f55, %f154;
	cvt.rzi.f32.f32 	%f157, %f156;
	fma.rn.f32 	%f206, %f56, %f157, %f151;
	sub.s32 	%r199, %r199, %r144;
	mov.b32 	%r195, %f206;
	shr.u32 	%r146, %r144, 23;
	shl.b32 	%r147, %r198, %r146;
	cvt.rzi.u32.f32 	%r148, %f157;
	add.s32 	%r198, %r147, %r148;
	setp.ne.s32 	%p54, %r199, 0;
	setp.ne.s32 	%p55, %r195, 0;
	and.pred  	%p56, %p54, %p55;
	@%p56 bra 	$L__BB8_45;
$L__BB8_46:
	min.u32 	%r149, %r199, 33554431;
	shr.u32 	%r150, %r149, 23;
	shl.b32 	%r200, %r198, %r150;
	mov.b32 	%f159, %r49;
	setp.leu.f32 	%p57, %f43, 0f00000000;
	setp.gt.u32 	%p58, %r48, 2139095039;
	selp.f32 	%f160, 0f7FFFFFFF, %f159, %p58;
	selp.f32 	%f161, 0f7FFFFFFF, %f160, %p57;
	mul.f32 	%f162, %f206, 0f34000000;
	mul.f32 	%f207, %f161, %f162;
$L__BB8_47:
	add.f32 	%f61, %f207, %f207;
	setp.gt.f32 	%p59, %f61, %f43;
	@%p59 bra 	$L__BB8_49;
	setp.neu.f32 	%p60, %f61, %f43;
	and.b32  	%r151, %r200, 1;
	setp.eq.b32 	%p61, %r151, 1;
	not.pred 	%p62, %p61;
	or.pred  	%p63, %p60, %p62;
	@%p63 bra 	$L__BB8_50;
$L__BB8_49:
	add.s32 	%r200, %r200, 1;
	sub.f32 	%f207, %f207, %f43;
$L__BB8_50:
	abs.f32 	%f163, %f207;
	setp.num.f32 	%p64, %f163, %f163;
	neg.f32 	%f165, %f207;
	setp.lt.s32 	%p65, %r44, 0;
	selp.f32 	%f166, %f165, %f207, %p64;
	selp.f32 	%f167, %f166, %f207, %p65;
	xor.b32  	%r152, %r45, %r44;
	shr.s32 	%r153, %r152, 31;
	and.b32  	%r154, %r200, 7;
	xor.b32  	%r155, %r154, %r153;
	sub.s32 	%r156, %r155, %r153;
	abs.f32 	%f168, %f167;
	setp.nan.f32 	%p66, %f168, %f168;
	selp.b32 	%r157, 0, %r156, %p66;
	add.s64 	%rd33, %rd2, %rd29;
	st.global.f32 	[%rd33], %f167;
	add.s64 	%rd34, %rd1, %rd29;
	st.global.u32 	[%rd34], %r157;
$L__BB8_51:
	add.s64 	%rd9, %rd8, %rd6;
	setp.ge.u64 	%p67, %rd9, %rd10;
	@%p67 bra 	$L__BB8_68;
	shl.b64 	%rd35, %rd9, 2;
	add.s64 	%rd36, %rd4, %rd35;
	ld.global.nc.f32 	%f169, [%rd36];
	add.s64 	%rd37, %rd3, %rd35;
	ld.global.nc.f32 	%f170, [%rd37];
	mov.b32 	%r65, %f169;
	mov.b32 	%r66, %f170;
	abs.f32 	%f64, %f170;
	abs.f32 	%f211, %f169;
	setp.lt.f32 	%p68, %f211, %f64;
	mov.b32 	%r207, 0;
	@%p68 bra 	$L__BB8_64;
	mul.f32 	%f66, %f64, 0f4B000000;
	setp.gtu.f32 	%p69, %f211, %f66;
	@%p69 bra 	$L__BB8_60;
	div.approx.f32 	%f171, %f211, %f64;
	cvt.rzi.f32.f32 	%f209, %f171;
	neg.f32 	%f68, %f64;
	fma.rn.f32 	%f69, %f68, %f209, %f211;
	mov.b32 	%r67, %f69;
	mov.b32 	%r159, %f64;
	setp.lt.u32 	%p70, %r67, %r159;
	@%p70 bra 	$L__BB8_59;
	setp.gt.u32 	%p71, %r67, -2147483648;
	@%p71 bra 	$L__BB8_58;
	add.f32 	%f209, %f209, 0f3F800000;
	add.f32 	%f172, %f64, %f64;
	setp.ltu.f32 	%p72, %f69, %f172;
	@%p72 bra 	$L__BB8_59;
	add.f32 	%f173, %f209, 0f3F800000;
	fma.rn.f32 	%f174, %f64, 0fC0400000, %f69;
	setp.ge.f32 	%p73, %f174, 0f00000000;
	add.f32 	%f175, %f173, 0f3F800000;
	selp.f32 	%f209, %f175, %f173, %p73;
	bra.uni 	$L__BB8_59;
$L__BB8_58:
	add.f32 	%f176, %f209, 0fBF800000;
	setp.lt.f32 	%p74, %f69, %f68;
	add.f32 	%f177, %f176, 0fBF800000;
	selp.f32 	%f209, %f177, %f176, %p74;
$L__BB8_59:
	cvt.rzi.u32.f32 	%r207, %f209;
	fma.rn.f32 	%f211, %f68, %f209, %f211;
	bra.uni 	$L__BB8_64;
$L__BB8_60:
	mov.b32 	%r69, %f211;
	mov.b32 	%r161, %f66;
	and.b32  	%r70, %r161, -8388608;
	and.b32  	%r162, %r69, 8388607;
	or.b32  	%r202, %r162, 1065353216;
	and.b32  	%r163, %r161, 8388607;
	or.b32  	%r72, %r163, 1065353216;
	mov.b32 	%f210, %r202;
	sub.s32 	%r164, %r69, %r70;
	add.s32 	%r165, %r164, 192937984;
	and.b32  	%r73, %r165, -8388608;
	setp.eq.s32 	%p75, %r73, 0;
	mov.b32 	%r205, 0;
	mov.u32 	%r206, %r205;
	@%p75 bra 	$L__BB8_63;
	mov.b32 	%f178, %r72;
	rcp.approx.ftz.f32 	%f76, %f178;
	neg.f32 	%f77, %f178;
	mov.b32 	%r205, 0;
	mov.u32 	%r206, %r73;
$L__BB8_62:
	min.u32 	%r167, %r206, 192937984;
	add.s32 	%r168, %r202, %r167;
	mov.b32 	%f179, %r168;
	mul.f32 	%f180, %f76, %f179;
	fma.rn.f32 	%f181, %f77, %f180, %f179;
	fma.rn.f32 	%f182, %f181, %f76, %f180;
	fma.rn.f32 	%f183, %f77, %f182, %f179;
	fma.rz.f32 	%f184, %f183, %f76, %f182;
	cvt.rzi.f32.f32 	%f185, %f184;
	fma.rn.f32 	%f210, %f77, %f185, %f179;
	sub.s32 	%r206, %r206, %r167;
	mov.b32 	%r202, %f210;
	shr.u32 	%r169, %r167, 23;
	shl.b32 	%r170, %r205, %r169;
	cvt.rzi.u32.f32 	%r171, %f185;
	add.s32 	%r205, %r170, %r171;
	setp.ne.s32 	%p76, %r206, 0;
	setp.ne.s32 	%p77, %r202, 0;
	and.pred  	%p78, %p76, %p77;
	@%p78 bra 	$L__BB8_62;
$L__BB8_63:
	min.u32 	%r172, %r206, 33554431;
	shr.u32 	%r173, %r172, 23;
	shl.b32 	%r207, %r205, %r173;
	mov.b32 	%f187, %r70;
	setp.leu.f32 	%p79, %f64, 0f00000000;
	setp.gt.u32 	%p80, %r69, 2139095039;
	selp.f32 	%f188, 0f7FFFFFFF, %f187, %p80;
	selp.f32 	%f189, 0f7FFFFFFF, %f188, %p79;
	mul.f32 	%f190, %f210, 0f34000000;
	mul.f32 	%f211, %f189, %f190;
$L__BB8_64:
	add.f32 	%f82, %f211, %f211;
	setp.gt.f32 	%p81, %f82, %f64;
	@%p81 bra 	$L__BB8_66;
	setp.neu.f32 	%p82, %f82, %f64;
	and.b32  	%r174, %r207, 1;
	setp.eq.b32 	%p83, %r174, 1;
	not.pred 	%p84, %p83;
	or.pred  	%p85, %p82, %p84;
	@%p85 bra 	$L__BB8_67;
$L__BB8_66:
	add.s32 	%r207, %r207, 1;
	sub.f32 	%f211, %f211, %f64;
$L__BB8_67:
	abs.f32 	%f191, %f211;
	setp.num.f32 	%p86, %f191, %f191;
	neg.f32 	%f193, %f211;
	setp.lt.s32 	%p87, %r65, 0;
	selp.f32 	%f194, %f193, %f211, %p86;
	selp.f32 	%f195, %f194, %f211, %p87;
	xor.b32  	%r175, %r66, %r65;
	shr.s32 	%r176, %r175, 31;
	and.b32  	%r177, %r207, 7;
	xor.b32  	%r178, %r177, %r176;
	sub.s32 	%r179, %r178, %r176;
	abs.f32 	%f196, %f195;
	setp.nan.f32 	%p88, %f196, %f196;
	selp.b32 	%r180, 0, %r179, %p88;
	add.s64 	%rd39, %rd2, %rd35;
	st.global.f32 	[%rd39], %f195;
	add.s64 	%rd40, %rd1, %rd35;
	st.global.u32 	[%rd40], %r180;
$L__BB8_68:
	ret;

}
	// .globl	minmax_float_kernel
.visible .entry minmax_float_kernel(
	.param .u64 .ptr .align 1 minmax_float_kernel_param_0,
	.param .u64 .ptr .align 1 minmax_float_kernel_param_1,
	.param .u64 .ptr .align 1 minmax_float_kernel_param_2,
	.param .u64 .ptr .align 1 minmax_float_kernel_param_3,
	.param .u64 minmax_float_kernel_param_4
)
{
	.reg .pred 	%p<5>;
	.reg .b32 	%r<5>;
	.reg .b32 	%f<17>;
	.reg .b64 	%rd<37>;

	ld.param.u64 	%rd11, [minmax_float_kernel_param_0];
	ld.param.u64 	%rd12, [minmax_float_kernel_param_1];
	ld.param.u64 	%rd13, [minmax_float_kernel_param_2];
	ld.param.u64 	%rd14, [minmax_float_kernel_param_3];
	ld.param.u64 	%rd10, [minmax_float_kernel_param_4];
	cvta.to.global.u64 	%rd1, %rd12;
	cvta.to.global.u64 	%rd2, %rd11;
	cvta.to.global.u64 	%rd3, %rd14;
	cvta.to.global.u64 	%rd4, %rd13;
	mov.u32 	%r2, %ctaid.x;
	mov.u32 	%r1, %ntid.x;
	shl.b32 	%r3, %r1, 2;
	mul.wide.u32 	%rd15, %r3, %r2;
	mov.u32 	%r4, %tid.x;
	cvt.u64.u32 	%rd16, %r4;
	add.s64 	%rd5, %rd15, %rd16;
	setp.ge.u64 	%p1, %rd5, %rd10;
	@%p1 bra 	$L__BB9_2;
	shl.b64 	%rd17, %rd5, 2;
	add.s64 	%rd18, %rd4, %rd17;
	ld.global.nc.f32 	%f1, [%rd18];
	add.s64 	%rd19, %rd3, %rd17;
	ld.global.nc.f32 	%f2, [%rd19];
	min.f32 	%f3, %f1, %f2;
	add.s64 	%rd20, %rd2, %rd17;
	st.global.f32 	[%rd20], %f3;
	max.f32 	%f4, %f1, %f2;
	add.s64 	%rd21, %rd1, %rd17;
	st.global.f32 	[%rd21], %f4;
$L__BB9_2:
	cvt.u64.u32 	%rd6, %r1;
	add.s64 	%rd7, %rd5, %rd6;
	setp.ge.u64 	%p2, %rd7, %rd10;
	@%p2 bra 	$L__BB9_4;
	shl.b64 	%rd22, %rd7, 2;
	add.s64 	%rd23, %rd4, %rd22;
	ld.global.nc.f32 	%f5, [%rd23];
	add.s64 	%rd24, %rd3, %rd22;
	ld.global.nc.f32 	%f6, [%rd24];
	min.f32 	%f7, %f5, %f6;
	add.s64 	%rd25, %rd2, %rd22;
	st.global.f32 	[%rd25], %f7;
	max.f32 	%f8, %f5, %f6;
	add.s64 	%rd26, %rd1, %rd22;
	st.global.f32 	[%rd26], %f8;
$L__BB9_4:
	add.s64 	%rd8, %rd7, %rd6;
	setp.ge.u64 	%p3, %rd8, %rd10;
	@%p3 bra 	$L__BB9_6;
	shl.b64 	%rd27, %rd8, 2;
	add.s64 	%rd28, %rd4, %rd27;
	ld.global.nc.f32 	%f9, [%rd28];
	add.s64 	%rd29, %rd3, %rd27;
	ld.global.nc.f32 	%f10, [%rd29];
	min.f32 	%f11, %f9, %f10;
	add.s64 	%rd30, %rd2, %rd27;
	st.global.f32 	[%rd30], %f11;
	max.f32 	%f12, %f9, %f10;
	add.s64 	%rd31, %rd1, %rd27;
	st.global.f32 	[%rd31], %f12;
$L__BB9_6:
	add.s64 	%rd9, %rd8, %rd6;
	setp.ge.u64 	%p4, %rd9, %rd10;
	@%p4 bra 	$L__BB9_8;
	shl.b64 	%rd32, %rd9, 2;
	add.s64 	%rd33, %rd4, %rd32;
	ld.global.nc.f32 	%f13, [%rd33];
	add.s64 	%rd34, %rd3, %rd32;
	ld.global.nc.f32 	%f14, [%rd34];
	min.f32 	%f15, %f13, %f14;
	add.s64 	%rd35, %rd2, %rd32;
	st.global.f32 	[%rd35], %f15;
	max.f32 	%f16, %f13, %f14;
	add.s64 	%rd36, %rd1, %rd32;
	st.global.f32 	[%rd36], %f16;
$L__BB9_8:
	ret;

}
	// .globl	minmax_int32_kernel
.visible .entry minmax_int32_kernel(
	.param .u64 .ptr .align 1 minmax_int32_kernel_param_0,
	.param .u64 .ptr .align 1 minmax_int32_kernel_param_1,
	.param .u64 .ptr .align 1 minmax_int32_kernel_param_2,
	.param .u64 .ptr .align 1 minmax_int32_kernel_param_3,
	.param .u64 minmax_int32_kernel_param_4
)
{
	.reg .pred 	%p<5>;
	.reg .b32 	%r<21>;
	.reg .b64 	%rd<37>;

	ld.param.u64 	%rd11, [minmax_int32_kernel_param_0];
	ld.param.u64 	%rd12, [minmax_int32_kernel_param_1];
	ld.param.u64 	%rd13, [minmax_int32_kernel_param_2];
	ld.param.u64 	%rd14, [minmax_int32_kernel_param_3];
	ld.param.u64 	%rd10, [minmax_int32_kernel_param_4];
	cvta.to.global.u64 	%rd1, %rd12;
	cvta.to.global.u64 	%rd2, %rd11;
	cvta.to.global.u64 	%rd3, %rd14;
	cvta.to.global.u64 	%rd4, %rd13;
	mov.u32 	%r2, %ctaid.x;
	mov.u32 	%r1, %ntid.x;
	shl.b32 	%r3, %r1, 2;
	mul.wide.u32 	%rd15, %r3, %r2;
	mov.u32 	%r4, %tid.x;
	cvt.u64.u32 	%rd16, %r4;
	add.s64 	%rd5, %rd15, %rd16;
	setp.ge.u64 	%p1, %rd5, %rd10;
	@%p1 bra 	$L__BB10_2;
	shl.b64 	%rd17, %rd5, 2;
	add.s64 	%rd18, %rd4, %rd17;
	ld.global.nc.u32 	%r5, [%rd18];
	add.s64 	%rd19, %rd3, %rd17;
	ld.global.nc.u32 	%r6, [%rd19];
	min.s32 	%r7, %r5, %r6;
	add.s64 	%rd20, %rd2, %rd17;
	st.global.u32 	[%rd20], %r7;
	max.s32 	%r8, %r5, %r6;
	add.s64 	%rd21, %rd1, %rd17;
	st.global.u32 	[%rd21], %r8;
$L__BB10_2:
	cvt.u64.u32 	%rd6, %r1;
	add.s64 	%rd7, %rd5, %rd6;
	setp.ge.u64 	%p2, %rd7, %rd10;
	@%p2 bra 	$L__BB10_4;
	shl.b64 	%rd22, %rd7, 2;
	add.s64 	%rd23, %rd4, %rd22;
	ld.global.nc.u32 	%r9, [%rd23];
	add.s64 	%rd24, %rd3, %rd22;
	ld.global.nc.u32 	%r10, [%rd24];
	min.s32 	%r11, %r9, %r10;
	add.s64 	%rd25, %rd2, %rd22;
	st.global.u32 	[%rd25], %r11;
	max.s32 	%r12, %r9, %r10;
	add.s64 	%rd26, %rd1, %rd22;
	st.global.u32 	[%rd26], %r12;
$L__BB10_4:
	add.s64 	%rd8, %rd7, %rd6;
	setp.ge.u64 	%p3, %rd8, %rd10;
	@%p3 bra 	$L__BB10_6;
	shl.b64 	%rd27, %rd8, 2;
	add.s64 	%rd28, %rd4, %rd27;
	ld.global.nc.u32 	%r13, [%rd28];
	add.s64 	%rd29, %rd3, %rd27;
	ld.global.nc.u32 	%r14, [%rd29];
	min.s32 	%r15, %r13, %r14;
	add.s64 	%rd30, %rd2, %rd27;
	st.global.u32 	[%rd30], %r15;
	max.s32 	%r16, %r13, %r14;
	add.s64 	%rd31, %rd1, %rd27;
	st.global.u32 	[%rd31], %r16;
$L__BB10_6:
	add.s64 	%rd9, %rd8, %rd6;
	setp.ge.u64 	%p4, %rd9, %rd10;
	@%p4 bra 	$L__BB10_8;
	shl.b64 	%rd32, %rd9, 2;
	add.s64 	%rd33, %rd4, %rd32;
	ld.global.nc.u32 	%r17, [%rd33];
	add.s64 	%rd34, %rd3, %rd32;
	ld.global.nc.u32 	%r18, [%rd34];
	min.s32 	%r19, %r17, %r18;
	add.s64 	%rd35, %rd2, %rd32;
	st.global.u32 	[%rd35], %r19;
	max.s32 	%r20, %r17, %r18;
	add.s64 	%rd36, %rd1, %rd32;
	st.global.u32 	[%rd36], %r20;
$L__BB10_8:
	ret;

}
	// .globl	sort2_float_kernel
.visible .entry sort2_float_kernel(
	.param .u64 .ptr .align 1 sort2_float_kernel_param_0,
	.param .u64 .ptr .align 1 sort2_float_kernel_param_1,
	.param .u64 .ptr .align 1 sort2_float_kernel_param_2,
	.param .u64 .ptr .align 1 sort2_float_kernel_param_3,
	.param .u64 sort2_float_kernel_param_4
)
{
	.reg .pred 	%p<9>;
	.reg .b32 	%r<5>;
	.reg .b32 	%f<9>;
	.reg .b64 	%rd<53>;

	ld.param.u64 	%rd11, [sort2_float_kernel_param_0];
	ld.param.u64 	%rd12, [sort2_float_kernel_param_1];
	ld.param.u64 	%rd13, [sort2_float_kernel_param_2];
	ld.param.u64 	%rd14, [sort2_float_kernel_param_3];
	ld.param.u64 	%rd10, [sort2_float_kernel_param_4];
	cvta.to.global.u64 	%rd1, %rd12;
	cvta.to.global.u64 	%rd2, %rd11;
	cvta.to.global.u64 	%rd3, %rd14;
	cvta.to.global.u64 	%rd4, %rd13;
	mov.u32 	%r2, %ctaid.x;
	mov.u32 	%r1, %ntid.x;
	shl.b32 	%r3, %r1, 2;
	mul.wide.u32 	%rd15, %r3, %r2;
	mov.u32 	%r4, %tid.x;
	cvt.u64.u32 	%rd16, %r4;
	add.s64 	%rd5, %rd15, %rd16;
	setp.ge.u64 	%p1, %rd5, %rd10;
	@%p1 bra 	$L__BB11_4;
	shl.b64 	%rd17, %rd5, 2;
	add.s64 	%rd18, %rd4, %rd17;
	ld.global.nc.f32 	%f1, [%rd18];
	add.s64 	%rd19, %rd3, %rd17;
	ld.global.nc.f32 	%f2, [%rd19];
	setp.gtu.f32 	%p2, %f1, %f2;
	@%p2 bra 	$L__BB11_3;
	add.s64 	%rd21, %rd2, %rd17;
	st.global.f32 	[%rd21], %f1;
	add.s64 	%rd22, %rd1, %rd17;
	st.global.f32 	[%rd22], %f2;
	bra.uni 	$L__BB11_4;
$L__BB11_3:
	add.s64 	%rd24, %rd2, %rd17;
	st.global.f32 	[%rd24], %f2;
	add.s64 	%rd25, %rd1, %rd17;
	st.global.f32 	[%rd25], %f1;
$L__BB11_4:
	cvt.u64.u32 	%rd6, %r1;
	add.s64 	%rd7, %rd5, %rd6;
	setp.ge.u64 	%p3, %rd7, %rd10;
	@%p3 bra 	$L__BB11_8;
	shl.b64 	%rd26, %rd7, 2;
	add.s64 	%rd27, %rd4, %rd26;
	ld.global.nc.f32 	%f3, [%rd27];
	add.s64 	%rd28, %rd3, %rd26;
	ld.global.nc.f32 	%f4, [%rd28];
	setp.gtu.f32 	%p4, %f3, %f4;
	@%p4 bra 	$L__BB11_7;
	add.s64 	%rd30, %rd2, %rd26;
	st.global.f32 	[%rd30], %f3;
	add.s64 	%rd31, %rd1, %rd26;
	st.global.f32 	[%rd31], %f4;
	bra.uni 	$L__BB11_8;
$L__BB11_7:
	add.s64 	%rd33, %rd2, %rd26;
	st.global.f32 	[%rd33], %f4;
	add.s64 	%rd34, %rd1, %rd26;
	st.global.f32 	[%rd34], %f3;
$L__BB11_8:
	add.s64 	%rd8, %rd7, %rd6;
	setp.ge.u64 	%p5, %rd8, %rd10;
	@%p5 bra 	$L__BB11_12;
	shl.b64 	%rd35, %rd8, 2;
	add.s64 	%rd36, %rd4, %rd35;
	ld.global.nc.f32 	%f5, [%rd36];
	add.s64 	%rd37, %rd3, %rd35;
	ld.global.nc.f32 	%f6, [%rd37];
	setp.gtu.f32 	%p6, %f5, %f6;
	@%p6 bra 	$L__BB11_11;
	add.s64 	%rd39, %rd2, %rd35;
	st.global.f32 	[%rd39], %f5;
	add.s64 	%rd40, %rd1, %rd35;
	st.global.f32 	[%rd40], %f6;
	bra.uni 	$L__BB11_12;
$L__BB11_11:
	add.s64 	%rd42, %rd2, %rd35;
	st.global.f32 	[%rd42], %f6;
	add.s64 	%rd43, %rd1, %rd35;
	st.global.f32 	[%rd43], %f5;
$L__BB11_12:
	add.s64 	%rd9, %rd8, %rd6;
	setp.ge.u64 	%p7, %rd9, %rd10;
	@%p7 bra 	$L__BB11_16;
	shl.b64 	%rd44, %rd9, 2;
	add.s64 	%rd45, %rd4, %rd44;
	ld.global.nc.f32 	%f7, [%rd45];
	add.s64 	%rd46, %rd3, %rd44;
	ld.global.nc.f32 	%f8, [%rd46];
	setp.gtu.f32 	%p8, %f7, %f8;
	@%p8 bra 	$L__BB11_15;
	add.s64 	%rd48, %rd2, %rd44;
	st.global.f32 	[%rd48], %f7;
	add.s64 	%rd49, %rd1, %rd44;
	st.global.f32 	[%rd49], %f8;
	bra.uni 	$L__BB11_16;
$L__BB11_15:
	add.s64 	%rd51, %rd2, %rd44;
	st.global.f32 	[%rd51], %f8;
	add.s64 	%rd52, %rd1, %rd44;
	st.global.f32 	[%rd52], %f7;
$L__BB11_16:
	ret;

}
	// .globl	floordiv_mod_float_kernel
.visible .entry floordiv_mod_float_kernel(
	.param .u64 .ptr .align 1 floordiv_mod_float_kernel_param_0,
	.param .u64 .ptr .align 1 floordiv_mod_float_kernel_param_1,
	.param .u64 .ptr .align 1 floordiv_mod_float_kernel_param_2,
	.param .u64 .ptr .align 1 floordiv_mod_float_kernel_param_3,
	.param .u64 floordiv_mod_float_kernel_param_4
)
{
	.reg .pred 	%p<5>;
	.reg .b32 	%r<5>;
	.reg .b32 	%f<25>;
	.reg .b64 	%rd<37>;

	ld.param.u64 	%rd11, [floordiv_mod_float_kernel_param_0];
	ld.param.u64 	%rd12, [floordiv_mod_float_kernel_param_1];
	ld.param.u64 	%rd13, [floordiv_mod_float_kernel_param_2];
	ld.param.u64 	%rd14, [floordiv_mod_float_kernel_param_3];
	ld.param.u64 	%rd10, [floordiv_mod_float_kernel_param_4];
	cvta.to.global.u64 	%rd1, %rd12;
	cvta.to.global.u64 	%rd2, %rd11;
	cvta.to.global.u64 	%rd3, %rd14;
	cvta.to.global.u64 	%rd4, %rd13;
	mov.u32 	%r2, %ctaid.x;
	mov.u32 	%r1, %ntid.x;
	shl.b32 	%r3, %r1, 2;
	mul.wide.u32 	%rd15, %r3, %r2;
	mov.u32 	%r4, %tid.x;
	cvt.u64.u32 	%rd16, %r4;
	add.s64 	%rd5, %rd15, %rd16;
	setp.ge.u64 	%p1, %rd5, %rd10;
	@%p1 bra 	$L__BB12_2;
	shl.b64 	%rd17, %rd5, 2;
	add.s64 	%rd18, %rd4, %rd17;
	ld.global.nc.f32 	%f1, [%rd18];
	add.s64 	%rd19, %rd3, %rd17;
	ld.global.nc.f32 	%f2, [%rd19];
	div.rn.f32 	%f3, %f1, %f2;
	cvt.rmi.f32.f32 	%f4, %f3;
	mul.f32 	%f5, %f2, %f4;
	sub.f32 	%f6, %f1, %f5;
	add.s64 	%rd20, %rd2, %rd17;
	st.global.f32 	[%rd20], %f4;
	add.s64 	%rd21, %rd1, %rd17;
	st.global.f32 	[%rd21], %f6;
$L__BB12_2:
	cvt.u64.u32 	%rd6, %r1;
	add.s64 	%rd7, %rd5, %rd6;
	setp.ge.u64 	%p2, %rd7, %rd10;
	@%p2 bra 	$L__BB12_4;
	shl.b64 	%rd22, %rd7, 2;
	add.s64 	%rd23, %rd4, %rd22;
	ld.global.nc.f32 	%f7, [%rd23];
	add.s64 	%rd24, %rd3, %rd22;
	ld.global.nc.f32 	%f8, [%rd24];
	div.rn.f32 	%f9, %f7, %f8;
	cvt.rmi.f32.f32 	%f10, %f9;
	mul.f32 	%f11, %f8, %f10;
	sub.f32 	%f12, %f7, %f11;
	add.s64 	%rd25, %rd2, %rd22;
	st.global.f32 	[%rd25], %f10;
	add.s64 	%rd26, %rd1, %rd22;
	st.global.f32 	[%rd26], %f12;
$L__BB12_4:
	add.s64 	%rd8, %rd7, %rd6;
	setp.ge.u64 	%p3, %rd8, %rd10;
	@%p3 bra 	$L__BB12_6;
	shl.b64 	%rd27, %rd8, 2;
	add.s64 	%rd28, %rd4, %rd27;
	ld.global.nc.f32 	%f13, [%rd28];
	add.s64 	%rd29, %rd3, %rd27;
	ld.global.nc.f32 	%f14, [%rd29];
	div.rn.f32 	%f15, %f13, %f14;
	cvt.rmi.f32.f32 	%f16, %f15;
	mul.f32 	%f17, %f14, %f16;
	sub.f32 	%f18, %f13, %f17;
	add.s64 	%rd30, %rd2, %rd27;
	st.global.f32 	[%rd30], %f16;
	add.s64 	%rd31, %rd1, %rd27;
	st.global.f32 	[%rd31], %f18;
$L__BB12_6:
	add.s64 	%rd9, %rd8, %rd6;
	setp.ge.u64 	%p4, %rd9, %rd10;
	@%p4 bra 	$L__BB12_8;
	shl.b64 	%rd32, %rd9, 2;
	add.s64 	%rd33, %rd4, %rd32;
	ld.global.nc.f32 	%f19, [%rd33];
	add.s64 	%rd34, %rd3, %rd32;
	ld.global.nc.f32 	%f20, [%rd34];
	div.rn.f32 	%f21, %f19, %f20;
	cvt.rmi.f32.f32 	%f22, %f21;
	mul.f32 	%f23, %f20, %f22;
	sub.f32 	%f24, %f19, %f23;
	add.s64 	%rd35, %rd2, %rd32;
	st.global.f32 	[%rd35], %f22;
	add.s64 	%rd36, %rd1, %rd32;
	st.global.f32 	[%rd36], %f24;
$L__BB12_8:
	ret;

}
	// .globl	polar_to_cartesian_float_kernel
.visible .entry polar_to_cartesian_float_kernel(
	.param .u64 .ptr .align 1 polar_to_cartesian_float_kernel_param_0,
	.param .u64 .ptr .align 1 polar_to_cartesian_float_kernel_param_1,
	.param .u64 .ptr .align 1 polar_to_cartesian_float_kernel_param_2,
	.param .u64 .ptr .align 1 polar_to_cartesian_float_kernel_param_3,
	.param .u64 polar_to_cartesian_float_kernel_param_4
)
{
	.local .align 4 .b8 	__local_depot13[28];
	.reg .b64 	%SP;
	.reg .b64 	%SPL;
	.reg .pred 	%p<41>;
	.reg .b32 	%r<169>;
	.reg .b32 	%f<129>;
	.reg .b64 	%rd<115>;
	.reg .b64 	%fd<9>;

	mov.u64 	%SPL, __local_depot13;
	ld.param.u64 	%rd40, [polar_to_cartesian_float_kernel_param_0];
	ld.param.u64 	%rd41, [polar_to_cartesian_float_kernel_param_1];
	ld.param.u64 	%rd42, [polar_to_cartesian_float_kernel_param_2];
	ld.param.u64 	%rd43, [polar_to_cartesian_float_kernel_param_3];
	ld.param.u64 	%rd39, [polar_to_cartesian_float_kernel_param_4];
	cvta.to.global.u64 	%rd1, %rd41;
	cvta.to.global.u64 	%rd2, %rd40;
	cvta.to.global.u64 	%rd3, %rd43;
	cvta.to.global.u64 	%rd4, %rd42;
	add.u64 	%rd5, %SPL, 0;
	mov.u32 	%r58, %ctaid.x;
	mov.u32 	%r1, %ntid.x;
	shl.b32 	%r59, %r1, 2;
	mul.wide.u32 	%rd45, %r59, %r58;
	mov.u32 	%r60, %tid.x;
	cvt.u64.u32 	%rd46, %r60;
	add.s64 	%rd6, %rd45, %rd46;
	setp.ge.u64 	%p1, %rd6, %rd39;
	@%p1 bra 	$L__BB13_10;
	shl.b64 	%rd47, %rd6, 2;
	add.s64 	%rd48, %rd4, %rd47;
	ld.global.nc.f32 	%f1, [%rd48];
	add.s64 	%rd49, %rd3, %rd47;
	ld.global.nc.f32 	%f2, [%rd49];
	mul.f32 	%f29, %f2, 0f3F22F983;
	cvt.rni.s32.f32 	%r156, %f29;
	cvt.rn.f32.s32 	%f30, %r156;
	fma.rn.f32 	%f31, %f30, 0fBFC90FDA, %f2;
	fma.rn.f32 	%f32, %f30, 0fB3A22168, %f31;
	fma.rn.f32 	%f125, %f30, 0fA7C234C5, %f32;
	abs.f32 	%f4, %f2;
	setp.ltu.f32 	%p2, %f4, 0f47CE4780;
	@%p2 bra 	$L__BB13_9;
	setp.neu.f32 	%p3, %f4, 0f7F800000;
	@%p3 bra 	$L__BB13_4;
	mov.f32 	%f35, 0f00000000;
	mul.rn.f32 	%f125, %f2, %f35;
	mov.b32 	%r156, 0;
	bra.uni 	$L__BB13_9;
$L__BB13_4:
	mov.b32 	%r3, %f2;
	shl.b32 	%r62, %r3, 8;
	or.b32  	%r4, %r62, -2147483648;
	mov.b64 	%rd105, 0;
	mov.b32 	%r153, 0;
	mov.u64 	%rd103, __cudart_i2opi_f;
	mov.u64 	%rd104, %rd5;
$L__BB13_5:
	.pragma "nounroll";
	ld.global.nc.u32 	%r63, [%rd103];
	mad.wide.u32 	%rd52, %r63, %r4, %rd105;
	shr.u64 	%rd105, %rd52, 32;
	st.local.u32 	[%rd104], %rd52;
	add.s32 	%r153, %r153, 1;
	add.s64 	%rd104, %rd104, 4;
	add.s64 	%rd103, %rd103, 4;
	setp.ne.s32 	%p4, %r153, 6;
	@%p4 bra 	$L__BB13_5;
	shr.u32 	%r64, %r3, 23;
	st.local.u32 	[%rd5+24], %rd105;
	and.b32  	%r7, %r64, 31;
	and.b32  	%r65, %r64, 224;
	add.s32 	%r66, %r65, -128;
	shr.u32 	%r67, %r66, 5;
	mul.wide.u32 	%rd53, %r67, 4;
	sub.s64 	%rd13, %rd5, %rd53;
	ld.local.u32 	%r154, [%rd13+24];
	ld.local.u32 	%r155, [%rd13+20];
	setp.eq.s32 	%p5, %r7, 0;
	@%p5 bra 	$L__BB13_8;
	shf.l.wrap.b32 	%r154, %r155, %r154, %r7;
	ld.local.u32 	%r68, [%rd13+16];
	shf.l.wrap.b32 	%r155, %r68, %r155, %r7;
$L__BB13_8:
	shr.u32 	%r69, %r154, 30;
	shf.l.wrap.b32 	%r70, %r155, %r154, 2;
	shl.b32 	%r71, %r155, 2;
	shr.u32 	%r72, %r70, 31;
	add.s32 	%r73, %r72, %r69;
	neg.s32 	%r74, %r73;
	setp.lt.s32 	%p6, %r3, 0;
	selp.b32 	%r156, %r74, %r73, %p6;
	xor.b32  	%r75, %r70, %r3;
	shr.s32 	%r76, %r70, 31;
	xor.b32  	%r77, %r76, %r70;
	xor.b32  	%r78, %r76, %r71;
	cvt.u64.u32 	%rd54, %r77;
	shl.b64 	%rd55, %rd54, 32;
	cvt.u64.u32 	%rd56, %r78;
	or.b64  	%rd57, %rd55, %rd56;
	cvt.rn.f64.s64 	%fd1, %rd57;
	mul.f64 	%fd2, %fd1, 0d3BF921FB54442D19;
	cvt.rn.f32.f64 	%f33, %fd2;
	neg.f32 	%f34, %f33;
	setp.lt.s32 	%p7, %r75, 0;
	selp.f32 	%f125, %f34, %f33, %p7;
$L__BB13_9:
	mul.f32 	%f36, %f125, %f125;
	fma.rn.f32 	%f37, %f36, 0f37CBAC00, 0fBAB607ED;
	fma.rn.f32 	%f38, %f37, %f36, 0f3D2AAABB;
	fma.rn.f32 	%f39, %f38, %f36, 0fBEFFFFFF;
	fma.rn.f32 	%f40, %f39, %f36, 0f3F800000;
	fma.rn.f32 	%f41, %f36, %f125, 0f00000000;
	fma.rn.f32 	%f42, %f36, 0fB94D4153, 0f3C0885E4;
	fma.rn.f32 	%f43, %f42, %f36, 0fBE2AAAA8;
	fma.rn.f32 	%f44, %f43, %f41, %f125;
	and.b32  	%r80, %r156, 1;
	setp.eq.b32 	%p8, %r80, 1;
	selp.f32 	%f45, %f40, %f44, %p8;
	selp.f32 	%f46, %f44, %f40, %p8;
	and.b32  	%r81, %r156, 2;
	setp.eq.s32 	%p9, %r81, 0;
	neg.f32 	%f47, %f45;
	selp.f32 	%f48, %f45, %f47, %p9;
	add.s32 	%r82, %r156, 1;
	and.b32  	%r83, %r82, 2;
	setp.eq.s32 	%p10, %r83, 0;
	neg.f32 	%f49, %f46;
	selp.f32 	%f50, %f46, %f49, %p10;
	mul.f32 	%f51, %f1, %f50;
	add.s64 	%rd59, %rd2, %rd47;
	st.global.f32 	[%rd59], %f51;
	mul.f32 	%f52, %f1, %f48;
	add.s64 	%rd60, %rd1, %rd47;
	st.global.f32 	[%rd60], %f52;
$L__BB13_10:
	cvt.u64.u32 	%rd14, %r1;
	add.s64 	%rd15, %rd6, %rd14;
	setp.ge.u64 	%p11, %rd15, %rd39;
	@%p11 bra 	$L__BB13_20;
	shl.b64 	%rd61, %rd15, 2;
	add.s64 	%rd62, %rd4, %rd61;
	ld.global.nc.f32 	%f8, [%rd62];
	add.s64 	%rd63, %rd3, %rd61;
	ld.global.nc.f32 	%f9, [%rd63];
	mul.f32 	%f53, %f9, 0f3F22F983;
	cvt.rni.s32.f32 	%r160, %f53;
	cvt.rn.f32.s32 	%f54, %r160;
	fma.rn.f32 	%f55, %f54, 0fBFC90FDA, %f9;
	fma.rn.f32 	%f56, %f54, 0fB3A22168, %f55;
	fma.rn.f32 	%f126, %f54, 0fA7C234C5, %f56;
	abs.f32 	%f11, %f9;
	setp.ltu.f32 	%p12, %f11, 0f47CE4780;
	@%p12 bra 	$L__BB13_19;
	setp.eq.f32 	%p13, %f11, 0f7F800000;
	@%p13 bra 	$L__BB13_18;
	mov.b32 	%r17, %f9;
	shl.b32 	%r85, %r17, 8;
	or.b32  	%r18, %r85, -2147483648;
	mov.b64 	%rd108, 0;
	mov.b32 	%r157, 0;
	mov.u64 	%rd106, __cudart_i2opi_f;
	mov.u64 	%rd107, %rd5;
$L__BB13_14:
	.pragma "nounroll";
	ld.global.nc.u32 	%r86, [%rd106];
	mad.wide.u32 	%rd66, %r86, %r18, %rd108;
	shr.u64 	%rd108, %rd66, 32;
	st.local.u32 	[%rd107], %rd66;
	add.s32 	%r157, %r157, 1;
	add.s64 	%rd107, %rd107, 4;
	add.s64 	%rd106, %rd106, 4;
	setp.ne.s32 	%p14, %r157, 6;
	@%p14 bra 	$L__BB13_14;
	shr.u32 	%r87, %r17, 23;
	st.local.u32 	[%rd5+24], %rd108;
	and.b32  	%r21, %r87, 31;
	and.b32  	%r88, %r87, 224;
	add.s32 	%r89, %r88, -128;
	shr.u32 	%r90, %r89, 5;
	mul.wide.u32 	%rd67, %r90, 4;
	sub.s64 	%rd22, %rd5, %rd67;
	ld.local.u32 	%r158, [%rd22+24];
	ld.local.u32 	%r159, [%rd22+20];
	setp.eq.s32 	%p15, %r21, 0;
	@%p15 bra 	$L__BB13_17;
	shf.l.wrap.b32 	%r158, %r159, %r158, %r21;
	ld.local.u32 	%r91, [%rd22+16];
	shf.l.wrap.b32 	%r159, %r91, %r159, %r21;
$L__BB13_17:
	shr.u32 	%r92, %r158, 30;
	shf.l.wrap.b32 	%r93, %r159, %r158, 2;
	shl.b32 	%r94, %r159, 2;
	shr.u32 	%r95, %r93, 31;
	add.s32 	%r96, %r95, %r92;
	neg.s32 	%r97, %r96;
	setp.lt.s32 	%p16, %r17, 0;
	selp.b32 	%r160, %r97, %r96, %p16;
	xor.b32  	%r98, %r93, %r17;
	shr.s32 	%r99, %r93, 31;
	xor.b32  	%r100, %r99, %r93;
	xor.b32  	%r101, %r99, %r94;
	cvt.u64.u32 	%rd68, %r100;
	shl.b64 	%rd69, %rd68, 32;
	cvt.u64.u32 	%rd70, %r101;
	or.b64  	%rd71, %rd69, %rd70;
	cvt.rn.f64.s64 	%fd3, %rd71;
	mul.f64 	%fd4, %fd3, 0d3BF921FB54442D19;
	cvt.rn.f32.f64 	%f57, %fd4;
	neg.f32 	%f58, %f57;
	setp.lt.s32 	%p17, %r98, 0;
	selp.f32 	%f126, %f58, %f57, %p17;
	bra.uni 	$L__BB13_19;
$L__BB13_18:
	mov.f32 	%f59, 0f00000000;
	mul.rn.f32 	%f126, %f9, %f59;
	mov.b32 	%r160, 0;
$L__BB13_19:
	mul.f32 	%f60, %f126, %f126;
	fma.rn.f32 	%f61, %f60, 0f37CBAC00, 0fBAB607ED;
	fma.rn.f32 	%f62, %f61, %f60, 0f3D2AAABB;
	fma.rn.f32 	%f63, %f62, %f60, 0fBEFFFFFF;
	fma.rn.f32 	%f64, %f63, %f60, 0f3F800000;
	fma.rn.f32 	%f65, %f60, %f126, 0f00000000;
	fma.rn.f32 	%f66, %f60, 0fB94D4153, 0f3C0885E4;
	fma.rn.f32 	%f67, %f66, %f60, 0fBE2AAAA8;
	fma.rn.f32 	%f68, %f67, %f65, %f126;
	and.b32  	%r103, %r160, 1;
	setp.eq.b32 	%p18, %r103, 1;
	selp.f32 	%f69, %f64, %f68, %p18;
	selp.f32 	%f70, %f68, %f64, %p18;
	and.b32  	%r104, %r160, 2;
	setp.eq.s32 	%p19, %r104, 0;
	neg.f32 	%f71, %f69;
	selp.f32 	%f72, %f69, %f71, %p19;
	add.s32 	%r105, %r160, 1;
	and.b32  	%r106, %r105, 2;
	setp.eq.s32 	%p20, %r106, 0;
	neg.f32 	%f73, %f70;
	selp.f32 	%f74, %f70, %f73, %p20;
	mul.f32 	%f75, %f8, %f74;
	add.s64 	%rd73, %rd2, %rd61;
	st.global.f32 	[%rd73], %f75;
	mul.f32 	%f76, %f8, %f72;
	add.s64 	%rd74, %rd1, %rd61;
	st.global.f32 	[%rd74], %f76;
$L__BB13_20:
	add.s64 	%rd23, %rd15, %rd14;
	setp.ge.u64 	%p21, %rd23, %rd39;
	@%p21 bra 	$L__BB13_30;
	shl.b64 	%rd75, %rd23, 2;
	add.s64 	%rd76, %rd4, %rd75;
	ld.global.nc.f32 	%f15, [%rd76];
	add.s64 	%rd77, %rd3, %rd75;
	ld.global.nc.f32 	%f16, [%rd77];
	mul.f32 	%f77, %f16, 0f3F22F983;
	cvt.rni.s32.f32 	%r164, %f77;
	cvt.rn.f32.s32 	%f78, %r164;
	fma.rn.f32 	%f79, %f78, 0fBFC90FDA, %f16;
	fma.rn.f32 	%f80, %f78, 0fB3A22168, %f79;
	fma.rn.f32 	%f127, %f78, 0fA7C234C5, %f80;
	abs.f32 	%f18, %f16;
	setp.ltu.f32 	%p22, %f18, 0f47CE4780;
	@%p22 bra 	$L__BB13_29;
	setp.eq.f32 	%p23, %f18, 0f7F800000;
	@%p23 bra 	$L__BB13_28;
	mov.b32 	%r31, %f16;
	shl.b32 	%r108, %r31, 8;
	or.b32  	%r32, %r108, -2147483648;
	mov.b64 	%rd111, 0;
	mov.b32 	%r161, 0;
	mov.u64 	%rd109, __cudart_i2opi_f;
	mov.u64 	%rd110, %rd5;
$L__BB13_24:
	.pragma "nounroll";
	ld.global.nc.u32 	%r109, [%rd109];
	mad.wide.u32 	%rd80, %r109, %r32, %rd111;
	shr.u64 	%rd111, %rd80, 32;
	st.local.u32 	[%rd110], %rd80;
	add.s32 	%r161, %r161, 1;
	add.s64 	%rd110, %rd110, 4;
	add.s64 	%rd109, %rd109, 4;
	setp.ne.s32 	%p24, %r161, 6;
	@%p24 bra 	$L__BB13_24;
	shr.u32 	%r110, %r31, 23;
	st.local.u32 	[%rd5+24], %rd111;
	and.b32  	%r35, %r110, 31;
	and.b32  	%r111, %r110, 224;
	add.s32 	%r112, %r111, -128;
	shr.u32 	%r113, %r112, 5;
	mul.wide.u32 	%rd81, %r113, 4;
	sub.s64 	%rd30, %rd5, %rd81;
	ld.local.u32 	%r162, [%rd30+24];
	ld.local.u32 	%r163, [%rd30+20];
	setp.eq.s32 	%p25, %r35, 0;
	@%p25 bra 	$L__BB13_27;
	shf.l.wrap.b32 	%r162, %r163, %r162, %r35;
	ld.local.u32 	%r114, [%rd30+16];
	shf.l.wrap.b32 	%r163, %r114, %r163, %r35;
$L__BB13_27:
	shr.u32 	%r115, %r162, 30;
	shf.l.wrap.b32 	%r116, %r163, %r162, 2;
	shl.b32 	%r117, %r163, 2;
	shr.u32 	%r118, %r116, 31;
	add.s32 	%r119, %r118, %r115;
	neg.s32 	%r120, %r119;
	setp.lt.s32 	%p26, %r31, 0;
	selp.b32 	%r164, %r120, %r119, %p26;
	xor.b32  	%r121, %r116, %r31;
	shr.s32 	%r122, %r116, 31;
	xor.b32  	%r123, %r122, %r116;
	xor.b32  	%r124, %r122, %r117;
	cvt.u64.u32 	%rd82, %r123;
	shl.b64 	%rd83, %rd82, 32;
	cvt.u64.u32 	%rd84, %r124;
	or.b64  	%rd85, %rd83, %rd84;
	cvt.rn.f64.s64 	%fd5, %rd85;
	mul.f64 	%fd6, %fd5, 0d3BF921FB54442D19;
	cvt.rn.f32.f64 	%f81, %fd6;
	neg.f32 	%f82, %f81;
	setp.lt.s32 	%p27, %r121, 0;
	selp.f32 	%f127, %f82, %f81, %p27;
	bra.uni 	$L__BB13_29;
$L__BB13_28:
	mov.f32 	%f83, 0f00000000;
	mul.rn.f32 	%f127, %f16, %f83;
	mov.b32 	%r164, 0;
$L__BB13_29:
	mul.f32 	%f84, %f127, %f127;
	fma.rn.f32 	%f85, %f84, 0f37CBAC00, 0fBAB607ED;
	fma.rn.f32 	%f86, %f85, %f84, 0f3D2AAABB;
	fma.rn.f32 	%f87, %f86, %f84, 0fBEFFFFFF;
	fma.rn.f32 	%f88, %f87, %f84, 0f3F800000;
	fma.rn.f32 	%f89, %f84, %f127, 0f00000000;
	fma.rn.f32 	%f90, %f84, 0fB94D4153, 0f3C0885E4;
	fma.rn.f32 	%f91, %f90, %f84, 0fBE2AAAA8;
	fma.rn.f32 	%f92, %f91, %f89, %f127;
	and.b32  	%r126, %r164, 1;
	setp.eq.b32 	%p28, %r126, 1;
	selp.f32 	%f93, %f88, %f92, %p28;
	selp.f32 	%f94, %f92, %f88, %p28;
	and.b32  	%r127, %r164, 2;
	setp.eq.s32 	%p29, %r127, 0;
	neg.f32 	%f95, %f93;
	selp.f32 	%f96, %f93, %f95, %p29;
	add.s32 	%r128, %r164, 1;
	and.b32  	%r129, %r128, 2;
	setp.eq.s32 	%p30, %r129, 0;
	neg.f32 	%f97, %f94;
	selp.f32 	%f98, %f94, %f97, %p30;
	mul.f32 	%f99, %f15, %f98;
	add.s64 	%rd87, %rd2, %rd75;
	st.global.f32 	[%rd87], %f99;
	mul.f32 	%f100, %f15, %f96;
	add.s64 	%rd88, %rd1, %rd75;
	st.global.f32 	[%rd88], %f100;
$L__BB13_30:
	add.s64 	%rd31, %rd23, %rd14;
	setp.ge.u64 	%p31, %rd31, %rd39;
	@%p31 bra 	$L__BB13_40;
	shl.b64 	%rd89, %rd31, 2;
	add.s64 	%rd90, %rd4, %rd89;
	ld.global.nc.f32 	%f22, [%rd90];
	add.s64 	%rd91, %rd3, %rd89;
	ld.global.nc.f32 	%f23, [%rd91];
	mul.f32 	%f101, %f23, 0f3F22F983;
	cvt.rni.s32.f32 	%r168, %f101;
	cvt.rn.f32.s32 	%f102, %r168;
	fma.rn.f32 	%f103, %f102, 0fBFC90FDA, %f23;
	fma.rn.f32 	%f104, %f102, 0fB3A22168, %f103;
	fma.rn.f32 	%f128, %f102, 0fA7C234C5, %f104;
	abs.f32 	%f25, %f23;
	setp.ltu.f32 	%p32, %f25, 0f47CE4780;
	@%p32 bra 	$L__BB13_39;
	setp.eq.f32 	%p33, %f25, 0f7F800000;
	@%p33 bra 	$L__BB13_38;
	mov.b32 	%r45, %f23;
	shl.b32 	%r131, %r45, 8;
	or.b32  	%r46, %r131, -2147483648;
	mov.b64 	%rd114, 0;
	mov.b32 	%r165, 0;
	mov.u64 	%rd112, __cudart_i2opi_f;
	mov.u64 	%rd113, %rd5;
$L__BB13_34:
	.pragma "nounroll";
	ld.global.nc.u32 	%r132, [%rd112];
	mad.wide.u32 	%rd94, %r132, %r46, %rd114;
	shr.u64 	%rd114, %rd94, 32;
	st.local.u32 	[%rd113], %rd94;
	add.s32 	%r165, %r165, 1;
	add.s64 	%rd113, %rd113, 4;
	add.s64 	%rd112, %rd112, 4;
	setp.ne.s32 	%p34, %r165, 6;
	@%p34 bra 	$L__BB13_34;
	shr.u32 	%r133, %r45, 23;
	st.local.u32 	[%rd5+24], %rd114;
	and.b32  	%r49, %r133, 31;
	and.b32  	%r134, %r133, 224;
	add.s32 	%r135, %r134, -128;
	shr.u32 	%r136, %r135, 5;
	mul.wide.u32 	%rd95, %r136, 4;
	sub.s64 	%rd38, %rd5, %rd95;
	ld.local.u32 	%r166, [%rd38+24];
	ld.local.u32 	%r167, [%rd38+20];
	setp.eq.s32 	%p35, %r49, 0;
	@%p35 bra 	$L__BB13_37;
	shf.l.wrap.b32 	%r166, %r167, %r166, %r49;
	ld.local.u32 	%r137, [%rd38+16];
	shf.l.wrap.b32 	%r167, %r137, %r167, %r49;
$L__BB13_37:
	shr.u32 	%r138, %r166, 30;
	shf.l.wrap.b32 	%r139, %r167, %r166, 2;
	shl.b32 	%r140, %r167, 2;
	shr.u32 	%r141, %r139, 31;
	add.s32 	%r142, %r141, %r138;
	neg.s32 	%r143, %r142;
	setp.lt.s32 	%p36, %r45, 0;
	selp.b32 	%r168, %r143, %r142, %p36;
	xor.b32  	%r144, %r139, %r45;
	shr.s32 	%r145, %r139, 31;
	xor.b32  	%r146, %r145, %r139;
	xor.b32  	%r147, %r145, %r140;
	cvt.u64.u32 	%rd96, %r146;
	shl.b64 	%rd97, %rd96, 32;
	cvt.u64.u32 	%rd98, %r147;
	or.b64  	%rd99, %rd97, %rd98;
	cvt.rn.f64.s64 	%fd7, %rd99;
	mul.f64 	%fd8, %fd7, 0d3BF921FB54442D19;
	cvt.rn.f32.f64 	%f105, %fd8;
	neg.f32 	%f106, %f105;
	setp.lt.s32 	%p37, %r144, 0;
	selp.f32 	%f128, %f106, %f105, %p37;
	bra.uni 	$L__BB13_39;
$L__BB13_38:
	mov.f32 	%f107, 0f00000000;
	mul.rn.f32 	%f128, %f23, %f107;
	mov.b32 	%r168, 0;
$L__BB13_39:
	mul.f32 	%f108, %f128, %f128;
	fma.rn.f32 	%f109, %f108, 0f37CBAC00, 0fBAB607ED;
	fma.rn.f32 	%f110, %f109, %f108, 0f3D2AAABB;
	fma.rn.f32 	%f111, %f110, %f108, 0fBEFFFFFF;
	fma.rn.f32 	%f112, %f111, %f108, 0f3F800000;
	fma.rn.f32 	%f113, %f108, %f128, 0f00000000;
	fma.rn.f32 	%f114, %f108, 0fB94D4153, 0f3C0885E4;
	fma.rn.f32 	%f115, %f114, %f108, 0fBE2AAAA8;
	fma.rn.f32 	%f116, %f115, %f113, %f128;
	and.b32  	%r149, %r168, 1;
	setp.eq.b32 	%p38, %r149, 1;
	selp.f32 	%f117, %f112, %f116, %p38;
	selp.f32 	%f118, %f116, %f112, %p38;
	and.b32  	%r150, %r168, 2;
	setp.eq.s32 	%p39, %r150, 0;
	neg.f32 	%f119, %f117;
	selp.f32 	%f120, %f117, %f119, %p39;
	add.s32 	%r151, %r168, 1;
	and.b32  	%r152, %r151, 2;
	setp.eq.s32 	%p40, %r152, 0;
	neg.f32 	%f121, %f118;
	selp.f32 	%f122, %f118, %f121, %p40;
	mul.f32 	%f123, %f22, %f122;
	add.s64 	%rd101, %rd2, %rd89;
	st.global.f32 	[%rd101], %f123;
	mul.f32 	%f124, %f22, %f120;
	add.s64 	%rd102, %rd1, %rd89;
	st.global.f32 	[%rd102], %f124;
$L__BB13_40:
	ret;

}
	// .globl	cartesian_to_polar_float_kernel
.visible .entry cartesian_to_polar_float_kernel(
	.param .u64 .ptr .align 1 cartesian_to_polar_float_kernel_param_0,
	.param .u64 .ptr .align 1 cartesian_to_polar_float_kernel_param_1,
	.param .u64 .ptr .align 1 cartesian_to_polar_float_kernel_param_2,
	.param .u64 .ptr .align 1 cartesian_to_polar_float_kernel_param_3,
	.param .u64 cartesian_to_polar_float_kernel_param_4
)
{
	.reg .pred 	%p<33>;
	.reg .b32 	%r<37>;
	.reg .b32 	%f<177>;
	.reg .b64 	%rd<37>;

	ld.param.u64 	%rd11, [cartesian_to_polar_float_kernel_param_0];
	ld.param.u64 	%rd12, [cartesian_to_polar_float_kernel_param_1];
	ld.param.u64 	%rd13, [cartesian_to_polar_float_kernel_param_2];
	ld.param.u64 	%rd14, [cartesian_to_polar_float_kernel_param_3];
	ld.param.u64 	%rd10, [cartesian_to_polar_float_kernel_param_4];
	cvta.to.global.u64 	%rd1, %rd12;
	cvta.to.global.u64 	%rd2, %rd11;
	cvta.to.global.u64 	%rd3, %rd14;
	cvta.to.global.u64 	%rd4, %rd13;
	mov.u32 	%r2, %ctaid.x;
	mov.u32 	%r1, %ntid.x;
	shl.b32 	%r3, %r1, 2;
	mul.wide.u32 	%rd15, %r3, %r2;
	mov.u32 	%r4, %tid.x;
	cvt.u64.u32 	%rd16, %r4;
	add.s64 	%rd5, %rd15, %rd16;
	setp.ge.u64 	%p1, %rd5, %rd10;
	@%p1 bra 	$L__BB14_2;
	shl.b64 	%rd17, %rd5, 2;
	add.s64 	%rd18, %rd4, %rd17;
	ld.global.nc.f32 	%f1, [%rd18];
	add.s64 	%rd19, %rd3, %rd17;
	ld.global.nc.f32 	%f2, [%rd19];
	abs.f32 	%f3, %f1;
	abs.f32 	%f4, %f2;
	mov.b32 	%r5, %f4;
	mov.b32 	%r6, %f3;
	min.s32 	%r7, %r5, %r6;
	mov.b32 	%f5, %r7;
	max.s32 	%r8, %r6, %r5;
	mov.b32 	%f6, %r8;
	and.b32  	%r9, %r8, -33554432;
	xor.b32  	%r10, %r9, 2122317824;
	mov.b32 	%f7, %r10;
	mul.f32 	%f8, %f5, %f7;
	mul.f32 	%f9, %f6, %f7;
	mul.f32 	%f10, %f8, %f8;
	fma.rn.f32 	%f11, %f9, %f9, %f10;
	sqrt.rn.f32 	%f12, %f11;
	or.b32  	%r11, %r9, 8388608;
	mov.b32 	%f13, %r11;
	mul.f32 	%f14, %f12, %f13;
	setp.eq.f32 	%p2, %f5, 0f00000000;
	selp.f32 	%f15, %f6, %f14, %p2;
	setp.eq.f32 	%p3, %f5, 0f7F800000;
	selp.f32 	%f16, 0f7F800000, %f15, %p3;
	add.s64 	%rd20, %rd2, %rd17;
	st.global.f32 	[%rd20], %f16;
	setp.gt.f32 	%p4, %f4, %f3;
	selp.f32 	%f17, %f4, %f3, %p4;
	selp.f32 	%f18, %f3, %f4, %p4;
	div.rn.f32 	%f19, %f18, %f17;
	mul.f32 	%f20, %f19, %f19;
	fma.rn.f32 	%f21, %f20, 0f3B33710B, 0fBC807748;
	fma.rn.f32 	%f22, %f21, %f20, 0f3D2CDAB2;
	fma.rn.f32 	%f23, %f22, %f20, 0fBD992D10;
	fma.rn.f32 	%f24, %f23, %f20, 0f3DD9EA6C;
	fma.rn.f32 	%f25, %f24, %f20, 0fBE117CB1;
	fma.rn.f32 	%f26, %f25, %f20, 0f3E4CBCE0;
	fma.rn.f32 	%f27, %f26, %f20, 0fBEAAAA7D;
	mul.f32 	%f28, %f20, %f27;
	fma.rn.f32 	%f29, %f28, %f19, %f19;
	neg.f32 	%f30, %f29;
	fma.rn.f32 	%f31, 0f3F6EE581, 0f3FD774EB, %f30;
	selp.f32 	%f32, %f31, %f29, %p4;
	selp.f32 	%f33, 0f3F6EE581, 0f3FEEE581, %p4;
	selp.f32 	%f34, %f29, %f30, %p4;
	mov.b32 	%r12, %f1;
	fma.rn.f32 	%f35, %f33, 0f3FD774EB, %f34;
	setp.lt.s32 	%p5, %r12, 0;
	selp.f32 	%f36, %f35, %f32, %p5;
	add.f32 	%f37, %f3, %f4;
	setp.eq.f32 	%p6, %f17, 0f00000000;
	selp.f32 	%f38, 0f40490FDB, 0f00000000, %p5;
	setp.eq.f32 	%p7, %f3, %f4;
	selp.f32 	%f39, 0f4016CBE4, 0f3F490FDB, %p5;
	selp.f32 	%f40, %f39, %f36, %p7;
	selp.f32 	%f41, %f38, %f40, %p6;
	abs.f32 	%f42, %f37;
	setp.nan.f32 	%p8, %f42, %f42;
	copysign.f32 	%f43, %f2, %f41;
	selp.f32 	%f44, %f37, %f43, %p8;
	add.s64 	%rd21, %rd1, %rd17;
	st.global.f32 	[%rd21], %f44;
$L__BB14_2:
	cvt.u64.u32 	%rd6, %r1;
	add.s64 	%rd7, %rd5, %rd6;
	setp.ge.u64 	%p9, %rd7, %rd10;
	@%p9 bra 	$L__BB14_4;
	shl.b64 	%rd22, %rd7, 2;
	add.s64 	%rd23, %rd4, %rd22;
	ld.global.nc.f32 	%f45, [%rd23];
	add.s64 	%rd24, %rd3, %rd22;
	ld.global.nc.f32 	%f46, [%rd24];
	abs.f32 	%f47, %f45;
	abs.f32 	%f48, %f46;
	mov.b32 	%r13, %f48;
	mov.b32 	%r14, %f47;
	min.s32 	%r15, %r13, %r14;
	mov.b32 	%f49, %r15;
	max.s32 	%r16, %r14, %r13;
	mov.b32 	%f50, %r16;
	and.b32  	%r17, %r16, -33554432;
	xor.b32  	%r18, %r17, 2122317824;
	mov.b32 	%f51, %r18;
	mul.f32 	%f52, %f49, %f51;
	mul.f32 	%f53, %f50, %f51;
	mul.f32 	%f54, %f52, %f52;
	fma.rn.f32 	%f55, %f53, %f53, %f54;
	sqrt.rn.f32 	%f56, %f55;
	or.b32  	%r19, %r17, 8388608;
	mov.b32 	%f57, %r19;
	mul.f32 	%f58, %f56, %f57;
	setp.eq.f32 	%p10, %f49, 0f00000000;
	selp.f32 	%f59, %f50, %f58, %p10;
	setp.eq.f32 	%p11, %f49, 0f7F800000;
	selp.f32 	%f60, 0f7F800000, %f59, %p11;
	add.s64 	%rd25, %rd2, %rd22;
	st.global.f32 	[%rd25], %f60;
	setp.gt.f32 	%p12, %f48, %f47;
	selp.f32 	%f61, %f48, %f47, %p12;
	selp.f32 	%f62, %f47, %f48, %p12;
	div.rn.f32 	%f63, %f62, %f61;
	mul.f32 	%f64, %f63, %f63;
	fma.rn.f32 	%f65, %f64, 0f3B33710B, 0fBC807748;
	fma.rn.f32 	%f66, %f65, %f64, 0f3D2CDAB2;
	fma.rn.f32 	%f67, %f66, %f64, 0fBD992D10;
	fma.rn.f32 	%f68, %f67, %f64, 0f3DD9EA6C;
	fma.rn.f32 	%f69, %f68, %f64, 0fBE117CB1;
	fma.rn.f32 	%f70, %f69, %f64, 0f3E4CBCE0;
	fma.rn.f32 	%f71, %f70, %f64, 0fBEAAAA7D;
	mul.f32 	%f72, %f64, %f71;
	fma.rn.f32 	%f73, %f72, %f63, %f63;
	neg.f32 	%f74, %f73;
	fma.rn.f32 	%f75, 0f3F6EE581, 0f3FD774EB, %f74;
	selp.f32 	%f76, %f75, %f73, %p12;
	selp.f32 	%f77, 0f3F6EE581, 0f3FEEE581, %p12;
	selp.f32 	%f78, %f73, %f74, %p12;
	mov.b32 	%r20, %f45;
	fma.rn.f32 	%f79, %f77, 0f3FD774EB, %f78;
	setp.lt.s32 	%p13, %r20, 0;
	selp.f32 	%f80, %f79, %f76, %p13;
	add.f32 	%f81, %f47, %f48;
	setp.eq.f32 	%p14, %f61, 0f00000000;
	selp.f32 	%f82, 0f40490FDB, 0f00000000, %p13;
	setp.eq.f32 	%p15, %f47, %f48;
	selp.f32 	%f83, 0f4016CBE4, 0f3F490FDB, %p13;
	selp.f32 	%f84, %f83, %f80, %p15;
	selp.f32 	%f85, %f82, %f84, %p14;
	abs.f32 	%f86, %f81;
	setp.nan.f32 	%p16, %f86, %f86;
	copysign.f32 	%f87, %f46, %f85;
	selp.f32 	%f88, %f81, %f87, %p16;
	add.s64 	%rd26, %rd1, %rd22;
	st.global.f32 	[%rd26], %f88;
$L__BB14_4:
	add.s64 	%rd8, %rd7, %rd6;
	setp.ge.u64 	%p17, %rd8, %rd10;
	@%p17 bra 	$L__BB14_6;
	shl.b64 	%rd27, %rd8, 2;
	add.s64 	%rd28, %rd4, %rd27;
	ld.global.nc.f32 	%f89, [%rd28];
	add.s64 	%rd29, %rd3, %rd27;
	ld.global.nc.f32 	%f90, [%rd29];
	abs.f32 	%f91, %f89;
	abs.f32 	%f92, %f90;
	mov.b32 	%r21, %f92;
	mov.b32 	%r22, %f91;
	min.s32 	%r23, %r21, %r22;
	mov.b32 	%f93, %r23;
	max.s32 	%r24, %r22, %r21;
	mov.b32 	%f94, %r24;
	and.b32  	%r25, %r24, -33554432;
	xor.b32  	%r26, %r25, 2122317824;
	mov.b32 	%f95, %r26;
	mul.f32 	%f96, %f93, %f95;
	mul.f32 	%f97, %f94, %f95;
	mul.f32 	%f98, %f96, %f96;
	fma.rn.f32 	%f99, %f97, %f97, %f98;
	sqrt.rn.f32 	%f100, %f99;
	or.b32  	%r27, %r25, 8388608;
	mov.b32 	%f101, %r27;
	mul.f32 	%f102, %f100, %f101;
	setp.eq.f32 	%p18, %f93, 0f00000000;
	selp.f32 	%f103, %f94, %f102, %p18;
	setp.eq.f32 	%p19, %f93, 0f7F800000;
	selp.f32 	%f104, 0f7F800000, %f103, %p19;
	add.s64 	%rd30, %rd2, %rd27;
	st.global.f32 	[%rd30], %f104;
	setp.gt.f32 	%p20, %f92, %f91;
	selp.f32 	%f105, %f92, %f91, %p20;
	selp.f32 	%f106, %f91, %f92, %p20;
	div.rn.f32 	%f107, %f106, %f105;
	mul.f32 	%f108, %f107, %f107;
	fma.rn.f32 	%f109, %f108, 0f3B33710B, 0fBC807748;
	fma.rn.f32 	%f110, %f109, %f108, 0f3D2CDAB2;
	fma.rn.f32 	%f111, %f110, %f108, 0fBD992D10;
	fma.rn.f32 	%f112, %f111, %f108, 0f3DD9EA6C;
	fma.rn.f32 	%f113, %f112, %f108, 0fBE117CB1;
	fma.rn.f32 	%f114, %f113, %f108, 0f3E4CBCE0;
	fma.rn.f32 	%f115, %f114, %f108, 0fBEAAAA7D;
	mul.f32 	%f116, %f108, %f115;
	fma.rn.f32 	%f117, %f116, %f107, %f107;
	neg.f32 	%f118, %f117;
	fma.rn.f32 	%f119, 0f3F6EE581, 0f3FD774EB, %f118;
	selp.f32 	%f120, %f119, %f117, %p20;
	selp.f32 	%f121, 0f3F6EE581, 0f3FEEE581, %p20;
	selp.f32 	%f122, %f117, %f118, %p20;
	mov.b32 	%r28, %f89;
	fma.rn.f32 	%f123, %f121, 0f3FD774EB, %f122;
	setp.lt.s32 	%p21, %r28, 0;
	selp.f32 	%f124, %f123, %f120, %p21;
	add.f32 	%f125, %f91, %f92;
	setp.eq.f32 	%p22, %f105, 0f00000000;
	selp.f32 	%f126, 0f40490FDB, 0f00000000, %p21;
	setp.eq.f32 	%p23, %f91, %f92;
	selp.f32 	%f127, 0f4016CBE4, 0f3F490FDB, %p21;
	selp.f32 	%f128, %f127, %f124, %p23;
	selp.f32 	%f129, %f126, %f128, %p22;
	abs.f32 	%f130, %f125;
	setp.nan.f32 	%p24, %f130, %f130;
	copysign.f32 	%f131, %f90, %f129;
	selp.f32 	%f132, %f125, %f131, %p24;
	add.s64 	%rd31, %rd1, %rd27;
	st.global.f32 	[%rd31], %f132;
$L__BB14_6:
	add.s64 	%rd9, %rd8, %rd6;
	setp.ge.u64 	%p25, %rd9, %rd10;
	@%p25 bra 	$L__BB14_8;
	shl.b64 	%rd32, %rd9, 2;
	add.s64 	%rd33, %rd4, %rd32;
	ld.global.nc.f32 	%f133, [%rd33];
	add.s64 	%rd34, %rd3, %rd32;
	ld.global.nc.f32 	%f134, [%rd34];
	abs.f32 	%f135, %f133;
	abs.f32 	%f136, %f134;
	mov.b32 	%r29, %f136;
	mov.b32 	%r30, %f135;
	min.s32 	%r31, %r29, %r30;
	mov.b32 	%f137, %r31;
	max.s32 	%r32, %r30, %r29;
	mov.b32 	%f138, %r32;
	and.b32  	%r33, %r32, -33554432;
	xor.b32  	%r34, %r33, 2122317824;
	mov.b32 	%f139, %r34;
	mul.f32 	%f140, %f137, %f139;
	mul.f32 	%f141, %f138, %f139;
	mul.f32 	%f142, %f140, %f140;
	fma.rn.f32 	%f143, %f141, %f141, %f142;
	sqrt.rn.f32 	%f144, %f143;
	or.b32  	%r35, %r33, 8388608;
	mov.b32 	%f145, %r35;
	mul.f32 	%f146, %f144, %f145;
	setp.eq.f32 	%p26, %f137, 0f00000000;
	selp.f32 	%f147, %f138, %f146, %p26;
	setp.eq.f32 	%p27, %f137, 0f7F800000;
	selp.f32 	%f148, 0f7F800000, %f147, %p27;
	add.s64 	%rd35, %rd2, %rd32;
	st.global.f32 	[%rd35], %f148;
	setp.gt.f32 	%p28, %f136, %f135;
	selp.f32 	%f149, %f136, %f135, %p28;
	selp.f32 	%f150, %f135, %f136, %p28;
	div.rn.f32 	%f151, %f150, %f149;
	mul.f32 	%f152, %f151, %f151;
	fma.rn.f32 	%f153, %f152, 0f3B33710B, 0fBC807748;
	fma.rn.f32 	%f154, %f153, %f152, 0f3D2CDAB2;
	fma.rn.f32 	%f155, %f154, %f152, 0fBD992D10;
	fma.rn.f32 	%f156, %f155, %f152, 0f3DD9EA6C;
	fma.rn.f32 	%f157, %f156, %f152, 0fBE117CB1;
	fma.rn.f32 	%f158, %f157, %f152, 0f3E4CBCE0;
	fma.rn.f32 	%f159, %f158, %f152, 0fBEAAAA7D;
	mul.f32 	%f160, %f152, %f159;
	fma.rn.f32 	%f161, %f160, %f151, %f151;
	neg.f32 	%f162, %f161;
	fma.rn.f32 	%f163, 0f3F6EE581, 0f3FD774EB, %f162;
	selp.f32 	%f164, %f163, %f161, %p28;
	selp.f32 	%f165, 0f3F6EE581, 0f3FEEE581, %p28;
	selp.f32 	%f166, %f161, %f162, %p28;
	mov.b32 	%r36, %f133;
	fma.rn.f32 	%f167, %f165, 0f3FD774EB, %f166;
	setp.lt.s32 	%p29, %r36, 0;
	selp.f32 	%f168, %f167, %f164, %p29;
	add.f32 	%f169, %f135, %f136;
	setp.eq.f32 	%p30, %f149, 0f00000000;
	selp.f32 	%f170, 0f40490FDB, 0f00000000, %p29;
	setp.eq.f32 	%p31, %f135, %f136;
	selp.f32 	%f171, 0f4016CBE4, 0f3F490FDB, %p29;
	selp.f32 	%f172, %f171, %f168, %p31;
	selp.f32 	%f173, %f170, %f172, %p30;
	abs.f32 	%f174, %f169;
	setp.nan.f32 	%p32, %f174, %f174;
	copysign.f32 	%f175, %f134, %f173;
	selp.f32 	%f176, %f169, %f175, %p32;
	add.s64 	%rd36, %rd1, %rd32;
	st.global.f32 	[%rd36], %f176;
$L__BB14_8:
	ret;

}
	// .globl	complex_mul_float_kernel
.visible .entry complex_mul_float_kernel(
	.param .u64 .ptr .align 1 complex_mul_float_kernel_param_0,
	.param .u64 .ptr .align 1 complex_mul_float_kernel_param_1,
	.param .u64 .ptr .align 1 complex_mul_float_kernel_param_2,
	.param .u64 .ptr .align 1 complex_mul_float_kernel_param_3,
	.param .u64 .ptr .align 1 complex_mul_float_kernel_param_4,
	.param .u64 .ptr .align 1 complex_mul_float_kernel_param_5,
	.param .u64 complex_mul_float_kernel_param_6
)
{
	.reg .pred 	%p<5>;
	.reg .b32 	%r<5>;
	.reg .b32 	%f<37>;
	.reg .b64 	%rd<52>;

	ld.param.u64 	%rd13, [complex_mul_float_kernel_param_0];
	ld.param.u64 	%rd14, [complex_mul_float_kernel_param_1];
	ld.param.u64 	%rd15, [complex_mul_float_kernel_param_2];
	ld.param.u64 	%rd16, [complex_mul_float_kernel_param_3];
	ld.param.u64 	%rd17, [complex_mul_float_kernel_param_4];
	ld.param.u64 	%rd18, [complex_mul_float_kernel_param_5];
	ld.param.u64 	%rd12, [complex_mul_float_kernel_param_6];
	cvta.to.global.u64 	%rd1, %rd14;
	cvta.to.global.u64 	%rd2, %rd13;
	cvta.to.global.u64 	%rd3, %rd18;
	cvta.to.global.u64 	%rd4, %rd17;
	cvta.to.global.u64 	%rd5, %rd16;
	cvta.to.global.u64 	%rd6, %rd15;
	mov.u32 	%r2, %ctaid.x;
	mov.u32 	%r1, %ntid.x;
	shl.b32 	%r3, %r1, 2;
	mul.wide.u32 	%rd19, %r3, %r2;
	mov.u32 	%r4, %tid.x;
	cvt.u64.u32 	%rd20, %r4;
	add.s64 	%rd7, %rd19, %rd20;
	setp.ge.u64 	%p1, %rd7, %rd12;
	@%p1 bra 	$L__BB15_2;
	shl.b64 	%rd21, %rd7, 2;
	add.s64 	%rd22, %rd6, %rd21;
	ld.global.nc.f32 	%f1, [%rd22];
	add.s64 	%rd23, %rd5, %rd21;
	ld.global.nc.f32 	%f2, [%rd23];
	add.s64 	%rd24, %rd4, %rd21;
	ld.global.nc.f32 	%f3, [%rd24];
	add.s64 	%rd25, %rd3, %rd21;
	ld.global.nc.f32 	%f4, [%rd25];
	mul.f32 	%f5, %f1, %f3;
	mul.f32 	%f6, %f2, %f4;
	sub.f32 	%f7, %f5, %f6;
	add.s64 	%rd26, %rd2, %rd21;
	st.global.f32 	[%rd26], %f7;
	mul.f32 	%f8, %f1, %f4;
	fma.rn.f32 	%f9, %f2, %f3, %f8;
	add.s64 	%rd27, %rd1, %rd21;
	st.global.f32 	[%rd27], %f9;
$L__BB15_2:
	ld.param.u64 	%rd49, [complex_mul_float_kernel_param_6];
	cvt.u64.u32 	%rd8, %r1;
	add.s64 	%rd9, %rd7, %rd8;
	setp.ge.u64 	%p2, %rd9, %rd49;
	@%p2 bra 	$L__BB15_4;
	shl.b64 	%rd28, %rd9, 2;
	add.s64 	%rd29, %rd6, %rd28;
	ld.global.nc.f32 	%f10, [%rd29];
	add.s64 	%rd30, %rd5, %rd28;
	ld.global.nc.f32 	%f11, [%rd30];
	add.s64 	%rd31, %rd4, %rd28;
	ld.global.nc.f32 	%f12, [%rd31];
	add.s64 	%rd32, %rd3, %rd28;
	ld.global.nc.f32 	%f13, [%rd32];
	mul.f32 	%f14, %f10, %f12;
	mul.f32 	%f15, %f11, %f13;
	sub.f32 	%f16, %f14, %f15;
	add.s64 	%rd33, %rd2, %rd28;
	st.global.f32 	[%rd33], %f16;
	mul.f32 	%f17, %f10, %f13;
	fma.rn.f32 	%f18, %f11, %f12, %f17;
	add.s64 	%rd34, %rd1, %rd28;
	st.global.f32 	[%rd34], %f18;
$L__BB15_4:
	ld.param.u64 	%rd50, [complex_mul_float_kernel_param_6];
	add.s64 	%rd10, %rd9, %rd8;
	setp.ge.u64 	%p3, %rd10, %rd50;
	@%p3 bra 	$L__BB15_6;
	shl.b64 	%rd35, %rd10, 2;
	add.s64 	%rd36, %rd6, %rd35;
	ld.global.nc.f32 	%f19, [%rd36];
	add.s64 	%rd37, %rd5, %rd35;
	ld.global.nc.f32 	%f20, [%rd37];
	add.s64 	%rd38, %rd4, %rd35;
	ld.global.nc.f32 	%f21, [%rd38];
	add.s64 	%rd39, %rd3, %rd35;
	ld.global.nc.f32 	%f22, [%rd39];
	mul.f32 	%f23, %f19, %f21;
	mul.f32 	%f24, %f20, %f22;
	sub.f32 	%f25, %f23, %f24;
	add.s64 	%rd40, %rd2, %rd35;
	st.global.f32 	[%rd40], %f25;
	mul.f32 	%f26, %f19, %f22;
	fma.rn.f32 	%f27, %f20, %f21, %f26;
	add.s64 	%rd41, %rd1, %rd35;
	st.global.f32 	[%rd41], %f27;
$L__BB15_6:
	ld.param.u64 	%rd51, [complex_mul_float_kernel_param_6];
	add.s64 	%rd11, %rd10, %rd8;
	setp.ge.u64 	%p4, %rd11, %rd51;
	@%p4 bra 	$L__BB15_8;
	shl.b64 	%rd42, %rd11, 2;
	add.s64 	%rd43, %rd6, %rd42;
	ld.global.nc.f32 	%f28, [%rd43];
	add.s64 	%rd44, %rd5, %rd42;
	ld.global.nc.f32 	%f29, [%rd44];
	add.s64 	%rd45, %rd4, %rd42;
	ld.global.nc.f32 	%f30, [%rd45];
	add.s64 	%rd46, %rd3, %rd42;
	ld.global.nc.f32 	%f31, [%rd46];
	mul.f32 	%f32, %f28, %f30;
	mul.f32 	%f33, %f29, %f31;
	sub.f32 	%f34, %f32, %f33;
	add.s64 	%rd47, %rd2, %rd42;
	st.global.f32 	[%rd47], %f34;
	mul.f32 	%f35, %f28, %f31;
	fma.rn.f32 	%f36, %f29, %f30, %f35;
	add.s64 	%rd48, %rd1, %rd42;
	st.global.f32 	[%rd48], %f36;
$L__BB15_8:
	ret;

}
	// .globl	complex_div_float_kernel
.visible .entry complex_div_float_kernel(
	.param .u64 .ptr .align 1 complex_div_float_kernel_param_0,
	.param .u64 .ptr .align 1 complex_div_float_kernel_param_1,
	.param .u64 .ptr .align 1 complex_div_float_kernel_param_2,
	.param .u64 .ptr .align 1 complex_div_float_kernel_param_3,
	.param .u64 .ptr .align 1 complex_div_float_kernel_param_4,
	.param .u64 .ptr .align 1 complex_div_float_kernel_param_5,
	.param .u64 complex_div_float_kernel_param_6
)
{
	.reg .pred 	%p<9>;
	.reg .b32 	%r<9>;
	.reg .b32 	%f<53>;
	.reg .b64 	%rd<68>;

	ld.param.u64 	%rd13, [complex_div_float_kernel_param_0];
	ld.param.u64 	%rd14, [complex_div_float_kernel_param_1];
	ld.param.u64 	%rd15, [complex_div_float_kernel_param_2];
	ld.param.u64 	%rd16, [complex_div_float_kernel_param_3];
	ld.param.u64 	%rd17, [complex_div_float_kernel_param_4];
	ld.param.u64 	%rd18, [complex_div_float_kernel_param_5];
	ld.param.u64 	%rd12, [complex_div_float_kernel_param_6];
	cvta.to.global.u64 	%rd1, %rd15;
	cvta.to.global.u64 	%rd2, %rd16;
	cvta.to.global.u64 	%rd3, %rd14;
	cvta.to.global.u64 	%rd4, %rd13;
	cvta.to.global.u64 	%rd5, %rd18;
	cvta.to.global.u64 	%rd6, %rd17;
	mov.u32 	%r2, %ctaid.x;
	mov.u32 	%r1, %ntid.x;
	shl.b32 	%r3, %r1, 2;
	mul.wide.u32 	%rd19, %r3, %r2;
	mov.u32 	%r4, %tid.x;
	cvt.u64.u32 	%rd20, %r4;
	add.s64 	%rd7, %rd19, %rd20;
	setp.ge.u64 	%p1, %rd7, %rd12;
	@%p1 bra 	$L__BB16_4;
	shl.b64 	%rd21, %rd7, 2;
	add.s64 	%rd22, %rd6, %rd21;
	ld.global.nc.f32 	%f1, [%rd22];
	add.s64 	%rd23, %rd5, %rd21;
	ld.global.nc.f32 	%f2, [%rd23];
	mul.f32 	%f13, %f2, %f2;
	fma.rn.f32 	%f3, %f1, %f1, %f13;
	setp.eq.f32 	%p2, %f3, 0f00000000;
	@%p2 bra 	$L__BB16_3;
	add.s64 	%rd28, %rd2, %rd21;
	ld.global.nc.f32 	%f14, [%rd28];
	add.s64 	%rd29, %rd1, %rd21;
	ld.global.nc.f32 	%f15, [%rd29];
	mul.f32 	%f16, %f1, %f15;
	fma.rn.f32 	%f17, %f2, %f14, %f16;
	div.rn.f32 	%f18, %f17, %f3;
	add.s64 	%rd30, %rd4, %rd21;
	st.global.f32 	[%rd30], %f18;
	mul.f32 	%f19, %f1, %f14;
	mul.f32 	%f20, %f2, %f15;
	sub.f32 	%f21, %f19, %f20;
	div.rn.f32 	%f22, %f21, %f3;
	add.s64 	%rd31, %rd3, %rd21;
	st.global.f32 	[%rd31], %f22;
	bra.uni 	$L__BB16_4;
$L__BB16_3:
	add.s64 	%rd25, %rd4, %rd21;
	mov.b32 	%r5, 0;
	st.global.u32 	[%rd25], %r5;
	add.s64 	%rd26, %rd3, %rd21;
	st.global.u32 	[%rd26], %r5;
$L__BB16_4:
	ld.param.u64 	%rd65, [complex_div_float_kernel_param_6];
	cvt.u64.u32 	%rd8, %r1;
	add.s64 	%rd9, %rd7, %rd8;
	setp.ge.u64 	%p3, %rd9, %rd65;
	@%p3 bra 	$L__BB16_8;
	shl.b64 	%rd32, %rd9, 2;
	add.s64 	%rd33, %rd6, %rd32;
	ld.global.nc.f32 	%f4, [%rd33];
	add.s64 	%rd34, %rd5, %rd32;
	ld.global.nc.f32 	%f5, [%rd34];
	mul.f32 	%f23, %f5, %f5;
	fma.rn.f32 	%f6, %f4, %f4, %f23;
	setp.neu.f32 	%p4, %f6, 0f00000000;
	@%p4 bra 	$L__BB16_7;
	add.s64 	%rd36, %rd4, %rd32;
	mov.b32 	%r6, 0;
	st.global.u32 	[%rd36], %r6;
	add.s64 	%rd37, %rd3, %rd32;
	st.global.u32 	[%rd37], %r6;
	bra.uni 	$L__BB16_8;
$L__BB16_7:
	add.s64 	%rd39, %rd2, %rd32;
	ld.global.nc.f32 	%f24, [%rd39];
	add.s64 	%rd40, %rd1, %rd32;
	ld.global.nc.f32 	%f25, [%rd40];
	mul.f32 	%f26, %f4, %f25;
	fma.rn.f32 	%f27, %f5, %f24, %f26;
	div.rn.f32 	%f28, %f27, %f6;
	add.s64 	%rd41, %rd4, %rd32;
	st.global.f32 	[%rd41], %f28;
	mul.f32 	%f29, %f4, %f24;
	mul.f32 	%f30, %f5, %f25;
	sub.f32 	%f31, %f29, %f30;
	div.rn.f32 	%f32, %f31, %f6;
	add.s64 	%rd42, %rd3, %rd32;
	st.global.f32 	[%rd42], %f32;
$L__BB16_8:
	ld.param.u64 	%rd66, [complex_div_float_kernel_param_6];
	add.s64 	%rd10, %rd9, %rd8;
	setp.ge.u64 	%p5, %rd10, %rd66;
	@%p5 bra 	$L__BB16_12;
	shl.b64 	%rd43, %rd10, 2;
	add.s64 	%rd44, %rd6, %rd43;
	ld.global.nc.f32 	%f7, [%rd44];
	add.s64 	%rd45, %rd5, %rd43;
	ld.global.nc.f32 	%f8, [%rd45];
	mul.f32 	%f33, %f8, %f8;
	fma.rn.f32 	%f9, %f7, %f7, %f33;
	setp.neu.f32 	%p6, %f9, 0f00000000;
	@%p6 bra 	$L__BB16_11;
	add.s64 	%rd47, %rd4, %rd43;
	mov.b32 	%r7, 0;
	st.global.u32 	[%rd47], %r7;
	add.s64 	%rd48, %rd3, %rd43;
	st.global.u32 	[%rd48], %r7;
	bra.uni 	$L__BB16_12;
$L__BB16_11:
	add.s64 	%rd50, %rd2, %rd43;
	ld.global.nc.f32 	%f34, [%rd50];
	add.s64 	%rd51, %rd1, %rd43;
	ld.global.nc.f32 	%f35, [%rd51];
	mul.f32 	%f36, %f7, %f35;
	fma.rn.f32 	%f37, %f8, %f34, %f36;
	div.rn.f32 	%f38, %f37, %f9;
	add.s64 	%rd52, %rd4, %rd43;
	st.global.f32 	[%rd52], %f38;
	mul.f32 	%f39, %f7, %f34;
	mul.f32 	%f40, %f8, %f35;
	sub.f32 	%f41, %f39, %f40;
	div.rn.f32 	%f42, %f41, %f9;
	add.s64 	%rd53, %rd3, %rd43;
	st.global.f32 	[%rd53], %f42;
$L__BB16_12:
	ld.param.u64 	%rd67, [complex_div_float_kernel_param_6];
	add.s64 	%rd11, %rd10, %rd8;
	setp.ge.u64 	%p7, %rd11, %rd67;
	@%p7 bra 	$L__BB16_16;
	shl.b64 	%rd54, %rd11, 2;
	add.s64 	%rd55, %rd6, %rd54;
	ld.global.nc.f32 	%f10, [%rd55];
	add.s64 	%rd56, %rd5, %rd54;
	ld.global.nc.f32 	%f11, [%rd56];
	mul.f32 	%f43, %f11, %f11;
	fma.rn.f32 	%f12, %f10, %f10, %f43;
	setp.neu.f32 	%p8, %f12, 0f00000000;
	@%p8 bra 	$L__BB16_15;
	add.s64 	%rd58, %rd4, %rd54;
	mov.b32 	%r8, 0;
	st.global.u32 	[%rd58], %r8;
	add.s64 	%rd59, %rd3, %rd54;
	st.global.u32 	[%rd59], %r8;
	bra.uni 	$L__BB16_16;
$L__BB16_15:
	add.s64 	%rd61, %rd2, %rd54;
	ld.global.nc.f32 	%f44, [%rd61];
	add.s64 	%rd62, %rd1, %rd54;
	ld.global.nc.f32 	%f45, [%rd62];
	mul.f32 	%f46, %f10, %f45;
	fma.rn.f32 	%f47, %f11, %f44, %f46;
	div.rn.f32 	%f48, %f47, %f12;
	add.s64 	%rd63, %rd4, %rd54;
	st.global.f32 	[%rd63], %f48;
	mul.f32 	%f49, %f10, %f44;
	mul.f32 	%f50, %f11, %f45;
	sub.f32 	%f51, %f49, %f50;
	div.rn.f32 	%f52, %f51, %f12;
	add.s64 	%rd64, %rd3, %rd54;
	st.global.f32 	[%rd64], %f52;
$L__BB16_16:
	ret;

}
	// .globl	complex_to_polar_float_kernel
.visible .entry complex_to_polar_float_kernel(
	.param .u64 .ptr .align 1 complex_to_polar_float_kernel_param_0,
	.param .u64 .ptr .align 1 complex_to_polar_float_kernel_param_1,
	.param .u64 .ptr .align 1 complex_to_polar_float_kernel_param_2,
	.param .u64 .ptr .align 1 complex_to_polar_float_kernel_param_3,
	.param .u64 complex_to_polar_float_kernel_param_4
)
{
	.reg .pred 	%p<33>;
	.reg .b32 	%r<37>;
	.reg .b32 	%f<177>;
	.reg .b64 	%rd<37>;

	ld.param.u64 	%rd11, [complex_to_polar_float_kernel_param_0];
	ld.param.u64 	%rd12, [complex_to_polar_float_kernel_param_1];
	ld.param.u64 	%rd13, [complex_to_polar_float_kernel_param_2];
	ld.param.u64 	%rd14, [complex_to_polar_float_kernel_param_3];
	ld.param.u64 	%rd10, [complex_to_polar_float_kernel_param_4];
	cvta.to.global.u64 	%rd1, %rd12;
	cvta.to.global.u64 	%rd2, %rd11;
	cvta.to.global.u64 	%rd3, %rd14;
	cvta.to.global.u64 	%rd4, %rd13;
	mov.u32 	%r2, %ctaid.x;
	mov.u32 	%r1, %ntid.x;
	shl.b32 	%r3, %r1, 2;
	mul.wide.u32 	%rd15, %r3, %r2;
	mov.u32 	%r4, %tid.x;
	cvt.u64.u32 	%rd16, %r4;
	add.s64 	%rd5, %rd15, %rd16;
	setp.ge.u64 	%p1, %rd5, %rd10;
	@%p1 bra 	$L__BB17_2;
	shl.b64 	%rd17, %rd5, 2;
	add.s64 	%rd18, %rd4, %rd17;
	ld.global.nc.f32 	%f1, [%rd18];
	add.s64 	%rd19, %rd3, %rd17;
	ld.global.nc.f32 	%f2, [%rd19];
	abs.f32 	%f3, %f1;
	abs.f32 	%f4, %f2;
	mov.b32 	%r5, %f4;
	mov.b32 	%r6, %f3;
	min.s32 	%r7, %r5, %r6;
	mov.b32 	%f5, %r7;
	max.s32 	%r8, %r6, %r5;
	mov.b32 	%f6, %r8;
	and.b32  	%r9, %r8, -33554432;
	xor.b32  	%r10, %r9, 2122317824;
	mov.b32 	%f7, %r10;
	mul.f32 	%f8, %f5, %f7;
	mul.f32 	%f9, %f6, %f7;
	mul.f32 	%f10, %f8, %f8;
	fma.rn.f32 	%f11, %f9, %f9, %f10;
	sqrt.rn.f32 	%f12, %f11;
	or.b32  	%r11, %r9, 8388608;
	mov.b32 	%f13, %r11;
	mul.f32 	%f14, %f12, %f13;
	setp.eq.f32 	%p2, %f5, 0f00000000;
	selp.f32 	%f15, %f6, %f14, %p2;
	setp.eq.f32 	%p3, %f5, 0f7F800000;
	selp.f32 	%f16, 0f7F800000, %f15, %p3;
	add.s64 	%rd20, %rd2, %rd17;
	st.global.f32 	[%rd20], %f16;
	setp.gt.f32 	%p4, %f4, %f3;
	selp.f32 	%f17, %f4, %f3, %p4;
	selp.f32 	%f18, %f3, %f4, %p4;
	div.rn.f32 	%f19, %f18, %f17;
	mul.f32 	%f20, %f19, %f19;
	fma.rn.f32 	%f21, %f20, 0f3B33710B, 0fBC807748;
	fma.rn.f32 	%f22, %f21, %f20, 0f3D2CDAB2;
	fma.rn.f32 	%f23, %f22, %f20, 0fBD992D10;
	fma.rn.f32 	%f24, %f23, %f20, 0f3DD9EA6C;
	fma.rn.f32 	%f25, %f24, %f20, 0fBE117CB1;
	fma.rn.f32 	%f26, %f25, %f20, 0f3E4CBCE0;
	fma.rn.f32 	%f27, %f26, %f20, 0fBEAAAA7D;
	mul.f32 	%f28, %f20, %f27;
	fma.rn.f32 	%f29, %f28, %f19, %f19;
	neg.f32 	%f30, %f29;
	fma.rn.f32 	%f31, 0f3F6EE581, 0f3FD774EB, %f30;
	selp.f32 	%f32, %f31, %f29, %p4;
	selp.f32 	%f33, 0f3F6EE581, 0f3FEEE581, %p4;
	selp.f32 	%f34, %f29, %f30, %p4;
	mov.b32 	%r12, %f1;
	fma.rn.f32 	%f35, %f33, 0f3FD774EB, %f34;
	setp.lt.s32 	%p5, %r12, 0;
	selp.f32 	%f36, %f35, %f32, %p5;
	add.f32 	%f37, %f3, %f4;
	setp.eq.f32 	%p6, %f17, 0f00000000;
	selp.f32 	%f38, 0f40490FDB, 0f00000000, %p5;
	setp.eq.f32 	%p7, %f3, %f4;
	selp.f32 	%f39, 0f4016CBE4, 0f3F490FDB, %p5;
	selp.f32 	%f40, %f39, %f36, %p7;
	selp.f32 	%f41, %f38, %f40, %p6;
	abs.f32 	%f42, %f37;
	setp.nan.f32 	%p8, %f42, %f42;
	copysign.f32 	%f43, %f2, %f41;
	selp.f32 	%f44, %f37, %f43, %p8;
	add.s64 	%rd21, %rd1, %rd17;
	st.global.f32 	[%rd21], %f44;
$L__BB17_2:
	cvt.u64.u32 	%rd6, %r1;
	add.s64 	%rd7, %rd5, %rd6;
	setp.ge.u64 	%p9, %rd7, %rd10;
	@%p9 bra 	$L__BB17_4;
	shl.b64 	%rd22, %rd7, 2;
	add.s64 	%rd23, %rd4, %rd22;
	ld.global.nc.f32 	%f45, [%rd23];
	add.s64 	%rd24, %rd3, %rd22;
	ld.global.nc.f32 	%f46, [%rd24];
	abs.f32 	%f47, %f45;
	abs.f32 	%f48, %f46;
	mov.b32 	%r13, %f48;
	mov.b32 	%r14, %f47;
	min.s32 	%r15, %r13, %r14;
	mov.b32 	%f49, %r15;
	max.s32 	%r16, %r14, %r13;
	mov.b32 	%f50, %r16;
	and.b32  	%r17, %r16, -33554432;
	xor.b32  	%r18, %r17, 2122317824;
	mov.b32 	%f51, %r18;
	mul.f32 	%f52, %f49, %f51;
	mul.f32 	%f53, %f50, %f51;
	mul.f32 	%f54, %f52, %f52;
	fma.rn.f32 	%f55, %f53, %f53, %f54;
	sqrt.rn.f32 	%f56, %f55;
	or.b32  	%r19, %r17, 8388608;
	mov.b32 	%f57, %r19;
	mul.f32 	%f58, %f56, %f57;
	setp.eq.f32 	%p10, %f49, 0f00000000;
	selp.f32 	%f59, %f50, %f58, %p10;
	setp.eq.f32 	%p11, %f49, 0f7F800000;
	selp.f32 	%f60, 0f7F800000, %f59, %p11;
	add.s64 	%rd25, %rd2, %rd22;
	st.global.f32 	[%rd25], %f60;
	setp.gt.f32 	%p12, %f48, %f47;
	selp.f32 	%f61, %f48, %f47, %p12;
	selp.f32 	%f62, %f47, %f48, %p12;
	div.rn.f32 	%f63, %f62, %f61;
	mul.f32 	%f64, %f63, %f63;
	fma.rn.f32 	%f65, %f64, 0f3B33710B, 0fBC807748;
	fma.rn.f32 	%f66, %f65, %f64, 0f3D2CDAB2;
	fma.rn.f32 	%f67, %f66, %f64, 0fBD992D10;
	fma.rn.f32 	%f68, %f67, %f64, 0f3DD9EA6C;
	fma.rn.f32 	%f69, %f68, %f64, 0fBE117CB1;
	fma.rn.f32 	%f70, %f69, %f64, 0f3E4CBCE0;
	fma.rn.f32 	%f71, %f70, %f64, 0fBEAAAA7D;
	mul.f32 	%f72, %f64, %f71;
	fma.rn.f32 	%f73, %f72, %f63, %f63;
	neg.f32 	%f74, %f73;
	fma.rn.f32 	%f75, 0f3F6EE581, 0f3FD774EB, %f74;
	selp.f32 	%f76, %f75, %f73, %p12;
	selp.f32 	%f77, 0f3F6EE581, 0f3FEEE581, %p12;
	selp.f32 	%f78, %f73, %f74, %p12;
	mov.b32 	%r20, %f45;
	fma.rn.f32 	%f79, %f77, 0f3FD774EB, %f78;
	setp.lt.s32 	%p13, %r20, 0;
	selp.f32 	%f80, %f79, %f76, %p13;
	add.f32 	%f81, %f47, %f48;
	setp.eq.f32 	%p14, %f61, 0f00000000;
	selp.f32 	%f82, 0f40490FDB, 0f00000000, %p13;
	setp.eq.f32 	%p15, %f47, %f48;
	selp.f32 	%f83, 0f4016CBE4, 0f3F490FDB, %p13;
	selp.f32 	%f84, %f83, %f80, %p15;
	selp.f32 	%f85, %f82, %f84, %p14;
	abs.f32 	%f86, %f81;
	setp.nan.f32 	%p16, %f86, %f86;
	copysign.f32 	%f87, %f46, %f85;
	selp.f32 	%f88, %f81, %f87, %p16;
	add.s64 	%rd26, %rd1, %rd22;
	st.global.f32 	[%rd26], %f88;
$L__BB17_4:
	add.s64 	%rd8, %rd7, %rd6;
	setp.ge.u64 	%p17, %rd8, %rd10;
	@%p17 bra 	$L__BB17_6;
	shl.b64 	%rd27, %rd8, 2;
	add.s64 	%rd28, %rd4, %rd27;
	ld.global.nc.f32 	%f89, [%rd28];
	add.s64 	%rd29, %rd3, %rd27;
	ld.global.nc.f32 	%f90, [%rd29];
	abs.f32 	%f91, %f89;
	abs.f32 	%f92, %f90;
	mov.b32 	%r21, %f92;
	mov.b32 	%r22, %f91;
	min.s32 	%r23, %r21, %r22;
	mov.b32 	%f93, %r23;
	max.s32 	%r24, %r22, %r21;
	mov.b32 	%f94, %r24;
	and.b32  	%r25, %r24, -33554432;
	xor.b32  	%r26, %r25, 2122317824;
	mov.b32 	%f95, %r26;
	mul.f32 	%f96, %f93, %f95;
	mul.f32 	%f97, %f94, %f95;
	mul.f32 	%f98, %f96, %f96;
	fma.rn.f32 	%f99, %f97, %f97, %f98;
	sqrt.rn.f32 	%f100, %f99;
	or.b32  	%r27, %r25, 8388608;
	mov.b32 	%f101, %r27;
	mul.f32 	%f102, %f100, %f101;
	setp.eq.f32 	%p18, %f93, 0f00000000;
	selp.f32 	%f103, %f94, %f102, %p18;
	setp.eq.f32 	%p19, %f93, 0f7F800000;
	selp.f32 	%f104, 0f7F800000, %f103, %p19;
	add.s64 	%rd30, %rd2, %rd27;
	st.global.f32 	[%rd30], %f104;
	setp.gt.f32 	%p20, %f92, %f91;
	selp.f32 	%f105, %f92, %f91, %p20;
	selp.f32 	%f106, %f91, %f92, %p20;
	div.rn.f32 	%f107, %f106, %f105;
	mul.f32 	%f108, %f107, %f107;
	fma.rn.f32 	%f109, %f108, 0f3B33710B, 0fBC807748;
	fma.rn.f32 	%f110, %f109, %f108, 0f3D2CDAB2;
	fma.rn.f32 	%f111, %f110, %f108, 0fBD992D10;
	fma.rn.f32 	%f112, %f111, %f108, 0f3DD9EA6C;
	fma.rn.f32 	%f113, %f112, %f108, 0fBE117CB1;
	fma.rn.f32 	%f114, %f113, %f108, 0f3E4CBCE0;
	fma.rn.f32 	%f115, %f114, %f108, 0fBEAAAA7D;
	mul.f32 	%f116, %f108, %f115;
	fma.rn.f32 	%f117, %f116, %f107, %f107;
	neg.f32 	%f118, %f117;
	fma.rn.f32 	%f119, 0f3F6EE581, 0f3FD774EB, %f118;
	selp.f32 	%f120, %f119, %f117, %p20;
	selp.f32 	%f121, 0f3F6EE581, 0f3FEEE581, %p20;
	selp.f32 	%f122, %f117, %f118, %p20;
	mov.b32 	%r28, %f89;
	fma.rn.f32 	%f123, %f121, 0f3FD774EB, %f122;
	setp.lt.s32 	%p21, %r28, 0;
	selp.f32 	%f124, %f123, %f120, %p21;
	add.f32 	%f125, %f91, %f92;
	setp.eq.f32 	%p22, %f105, 0f00000000;
	selp.f32 	%f126, 0f40490FDB, 0f00000000, %p21;
	setp.eq.f32 	%p23, %f91, %f92;
	selp.f32 	%f127, 0f4016CBE4, 0f3F490FDB, %p21;
	selp.f32 	%f128, %f127, %f124, %p23;
	selp.f32 	%f129, %f126, %f128, %p22;
	abs.f32 	%f130, %f125;
	setp.nan.f32 	%p24, %f130, %f130;
	copysign.f32 	%f131, %f90, %f129;
	selp.f32 	%f132, %f125, %f131, %p24;
	add.s64 	%rd31, %rd1, %rd27;
	st.global.f32 	[%rd31], %f132;
$L__BB17_6:
	add.s64 	%rd9, %rd8, %rd6;
	setp.ge.u64 	%p25, %rd9, %rd10;
	@%p25 bra 	$L__BB17_8;
	shl.b64 	%rd32, %rd9, 2;
	add.s64 	%rd33, %rd4, %rd32;
	ld.global.nc.f32 	%f133, [%rd33];
	add.s64 	%rd34, %rd3, %rd32;
	ld.global.nc.f32 	%f134, [%rd34];
	abs.f32 	%f135, %f133;
	abs.f32 	%f136, %f134;
	mov.b32 	%r29, %f136;
	mov.b32 	%r30, %f135;
	min.s32 	%r31, %r29, %r30;
	mov.b32 	%f137, %r31;
	max.s32 	%r32, %r30, %r29;
	mov.b32 	%f138, %r32;
	and.b32  	%r33, %r32, -33554432;
	xor.b32  	%r34, %r33, 2122317824;
	mov.b32 	%f139, %r34;
	mul.f32 	%f140, %f137, %f139;
	mul.f32 	%f141, %f138, %f139;
	mul.f32 	%f142, %f140, %f140;
	fma.rn.f32 	%f143, %f141, %f141, %f142;
	sqrt.rn.f32 	%f144, %f143;
	or.b32  	%r35, %r33, 8388608;
	mov.b32 	%f145, %r35;
	mul.f32 	%f146, %f144, %f145;
	setp.eq.f32 	%p26, %f137, 0f00000000;
	selp.f32 	%f147, %f138, %f146, %p26;
	setp.eq.f32 	%p27, %f137, 0f7F800000;
	selp.f32 	%f148, 0f7F800000, %f147, %p27;
	add.s64 	%rd35, %rd2, %rd32;
	st.global.f32 	[%rd35], %f148;
	setp.gt.f32 	%p28, %f136, %f135;
	selp.f32 	%f149, %f136, %f135, %p28;
	selp.f32 	%f150, %f135, %f136, %p28;
	div.rn.f32 	%f151, %f150, %f149;
	mul.f32 	%f152, %f151, %f151;
	fma.rn.f32 	%f153, %f152, 0f3B33710B, 0fBC807748;
	fma.rn.f32 	%f154, %f153, %f152, 0f3D2CDAB2;
	fma.rn.f32 	%f155, %f154, %f152, 0fBD992D10;
	fma.rn.f32 	%f156, %f155, %f152, 0f3DD9EA6C;
	fma.rn.f32 	%f157, %f156, %f152, 0fBE117CB1;
	fma.rn.f32 	%f158, %f157, %f152, 0f3E4CBCE0;
	fma.rn.f32 	%f159, %f158, %f152, 0fBEAAAA7D;
	mul.f32 	%f160, %f152, %f159;
	fma.rn.f32 	%f161, %f160, %f151, %f151;
	neg.f32 	%f162, %f161;
	fma.rn.f32 	%f163, 0f3F6EE581, 0f3FD774EB, %f162;
	selp.f32 	%f164, %f163, %f161, %p28;
	selp.f32 	%f165, 0f3F6EE581, 0f3FEEE581, %p28;
	selp.f32 	%f166, %f161, %f162, %p28;
	mov.b32 	%r36, %f133;
	fma.rn.f32 	%f167, %f165, 0f3FD774EB, %f166;
	setp.lt.s32 	%p29, %r36, 0;
	selp.f32 	%f168, %f167, %f164, %p29;
	add.f32 	%f169, %f135, %f136;
	setp.eq.f32 	%p30, %f149, 0f00000000;
	selp.f32 	%f170, 0f40490FDB, 0f00000000, %p29;
	setp.eq.f32 	%p31, %f135, %f136;
	selp.f32 	%f171, 0f4016CBE4, 0f3F490FDB, %p29;
	selp.f32 	%f172, %f171, %f168, %p31;
	selp.f32 	%f173, %f170, %f172, %p30;
	abs.f32 	%f174, %f169;
	setp.nan.f32 	%p32, %f174, %f174;
	copysign.f32 	%f175, %f134, %f173;
	selp.f32 	%f176, %f169, %f175, %p32;
	add.s64 	%rd36, %rd1, %rd32;
	st.global.f32 	[%rd36], %f176;
$L__BB17_8:
	ret;

}


// ===== COMPILED SASS (sm_100) =====

	.target	sm_100

	.elftype	@"ET_EXEC"


//--------------------- .note.nv.tkinfo           --------------------------
	.section	.note.nv.tkinfo,"",@"SHT_NOTE"
	.sectionflags	@"SHF_NOTE_NV_TKINFO"
	.tkinfo
        /*0018*/ 	.word	0x00000002
        /*0030*/ 	.string	""
        /*0030*/ 	.string	"ptxas"
        /*0030*/ 	.string	"Cuda compilation tools, release 13.0, V13.0.88"
        /*0030*/ 	.string	"Build cuda_13.0.r13.0/compiler.36424714_0"
        /*0030*/ 	.string	"-arch sm_100 -m 64 "



//--------------------- .note.nv.cuinfo           --------------------------
	.section	.note.nv.cuinfo,"",@"SHT_NOTE"
	.sectionflags	@"SHF_NOTE_NV_CUINFO"
        /*0018*/ 	.short	0x0002
        /*001a*/ 	.short	0x0064
        /*001c*/ 	.short	0x0082
	.zero		2


//--------------------- .nv.info                  --------------------------
	.section	.nv.info,"",@"SHT_CUDA_INFO"
	.align	4


	//----- nvinfo : EIATTR_REGCOUNT
	.align		4
        /*0000*/ 	.byte	0x04, 0x2f
        /*0002*/ 	.short	(.L_2 - .L_1)
	.align		4
.L_1:
        /*0004*/ 	.word	index@(divmod_int32_kernel)
        /*0008*/ 	.word	0x00000012


	//----- nvinfo : EIATTR_FRAME_SIZE
	.align		4
.L_2:
        /*000c*/ 	.byte	0x04, 0x11
        /*000e*/ 	.short	(.L_4 - .L_3)
	.align		4
.L_3:
        /*0010*/ 	.word	index@(divmod_int32_kernel)
        /*0014*/ 	.word	0x00000000


	//----- nvinfo : EIATTR_REGCOUNT
	.align		4
.L_4:
        /*0018*/ 	.byte	0x04, 0x2f
        /*001a*/ 	.short	(.L_6 - .L_5)
	.align		4
.L_5:
        /*001c*/ 	.word	index@(divmod_int64_kernel)
        /*0020*/ 	.word	0x0000001c


	//----- nvinfo : EIATTR_FRAME_SIZE
	.align		4
.L_6:
        /*0024*/ 	.byte	0x04, 0x11
        /*0026*/ 	.short	(.L_8 - .L_7)
	.align		4
.L_7:
        /*0028*/ 	.word	index@($__internal_6_$__cuda_sm20_div_s64)
        /*002c*/ 	.word	0x00000000


	//----- nvinfo : EIATTR_FRAME_SIZE
	.align		4
.L_8:
        /*0030*/ 	.byte	0x04, 0x11
        /*0032*/ 	.short	(.L_10 - .L_9)
	.align		4
.L_9:
        /*0034*/ 	.word	index@(divmod_int64_kernel)
        /*0038*/ 	.word	0x00000000


	//----- nvinfo : EIATTR_REGCOUNT
	.align		4
.L_10:
        /*003c*/ 	.byte	0x04, 0x2f
        /*003e*/ 	.short	(.L_12 - .L_11)
	.align		4
.L_11:
        /*0040*/ 	.word	index@(divmod_scalar_int32_kernel)
        /*0044*/ 	.word	0x00000014


	//----- nvinfo : EIATTR_FRAME_SIZE
	.align		4
.L_12:
        /*0048*/ 	.byte	0x04, 0x11
        /*004a*/ 	.short	(.L_14 - .L_13)
	.align		4
.L_13:
        /*004c*/ 	.word	index@(divmod_scalar_int32_kernel)
        /*0050*/ 	.word	0x00000000


	//----- nvinfo : EIATTR_REGCOUNT
	.align		4
.L_14:
        /*0054*/ 	.byte	0x04, 0x2f
        /*0056*/ 	.short	(.L_16 - .L_15)
	.align		4
.L_15:
        /*0058*/ 	.word	index@(sincos_float_kernel)
        /*005c*/ 	.word	0x00000016


	//----- nvinfo : EIATTR_FRAME_SIZE
	.align		4
.L_16:
        /*0060*/ 	.byte	0x04, 0x11
        /*0062*/ 	.short	(.L_18 - .L_17)
	.align		4
.L_17:
        /*0064*/ 	.word	index@(sincos_float_kernel)
        /*0068*/ 	.word	0x00000000


	//----- nvinfo : EIATTR_REGCOUNT
	.align		4
.L_18:
        /*006c*/ 	.byte	0x04, 0x2f
        /*006e*/ 	.short	(.L_20 - .L_19)
	.align		4
.L_19:
        /*0070*/ 	.word	index@(sincos_half_kernel)
        /*0074*/ 	.word	0x00000016


	//----- nvinfo : EIATTR_FRAME_SIZE
	.align		4
.L_20:
        /*0078*/ 	.byte	0x04, 0x11
        /*007a*/ 	.short	(.L_22 - .L_21)
	.align		4
.L_21:
        /*007c*/ 	.word	index@(sincos_half_kernel)
        /*0080*/ 	.word	0x00000000


	//----- nvinfo : EIATTR_REGCOUNT
	.align		4
.L_22:
        /*0084*/ 	.byte	0x04, 0x2f
        /*0086*/ 	.short	(.L_24 - .L_23)
	.align		4
.L_23:
        /*0088*/ 	.word	index@(modf_float_kernel)
        /*008c*/ 	.word	0x00000020


	//----- nvinfo : EIATTR_FRAME_SIZE
	.align		4
.L_24:
        /*0090*/ 	.byte	0x04, 0x11
        /*0092*/ 	.short	(.L_26 - .L_25)
	.align		4
.L_25:
        /*0094*/ 	.word	index@(modf_float_kernel)
        /*0098*/ 	.word	0x00000000


	//----- nvinfo : EIATTR_REGCOUNT
	.align		4
.L_26:
        /*009c*/ 	.byte	0x04, 0x2f
        /*009e*/ 	.short	(.L_28 - .L_27)
	.align		4
.L_27:
        /*00a0*/ 	.word	index@(modf_half_kernel)
        /*00a4*/ 	.word	0x00000012


	//----- nvinfo : EIATTR_FRAME_SIZE
	.align		4
.L_28:
        /*00a8*/ 	.byte	0x04, 0x11
        /*00aa*/ 	.short	(.L_30 - .L_29)
	.align		4
.L_29:
        /*00ac*/ 	.word	index@(modf_half_kernel)
        /*00b0*/ 	.word	0x00000000


	//----- nvinfo : EIATTR_REGCOUNT
	.align		4
.L_30:
        /*00b4*/ 	.byte	0x04, 0x2f
        /*00b6*/ 	.short	(.L_32 - .L_31)
	.align		4
.L_31:
        /*00b8*/ 	.word	index@(frexp_float_kernel)
        /*00bc*/ 	.word	0x00000012


	//----- nvinfo : EIATTR_FRAME_SIZE
	.align		4
.L_32:
        /*00c0*/ 	.byte	0x04, 0x11
        /*00c2*/ 	.short	(.L_34 - .L_33)
	.align		4
.L_33:
        /*00c4*/ 	.word	index@(frexp_float_kernel)
        /*00c8*/ 	.word	0x00000000


	//----- nvinfo : EIATTR_REGCOUNT
	.align		4
.L_34:
        /*00cc*/ 	.byte	0x04, 0x2f
        /*00ce*/ 	.short	(.L_36 - .L_35)
	.align		4
.L_35:
        /*00d0*/ 	.word	index@(remquo_float_kernel)
        /*00d4*/ 	.word	0x00000015


	//----- nvinfo : EIATTR_FRAME_SIZE
	.align		4
.L_36:
        /*00d8*/ 	.byte	0x04, 0x11
        /*00da*/ 	.short	(.L_38 - .L_37)
	.align		4
.L_37:
        /*00dc*/ 	.word	index@(remquo_float_kernel)
        /*00e0*/ 	.word	0x00000000


	//----- nvinfo : EIATTR_REGCOUNT
	.align		4
.L_38:
        /*00e4*/ 	.byte	0x04, 0x2f
        /*00e6*/ 	.short	(.L_40 - .L_39)
	.align		4
.L_39:
        /*00e8*/ 	.word	index@(minmax_float_kernel)
        /*00ec*/ 	.word	0x00000016


	//----- nvinfo : EIATTR_FRAME_SIZE
	.align		4
.L_40:
        /*00f0*/ 	.byte	0x04, 0x11
        /*00f2*/ 	.short	(.L_42 - .L_41)
	.align		4
.L_41:
        /*00f4*/ 	.word	index@(minmax_float_kernel)
        /*00f8*/ 	.word	0x00000000


	//----- nvinfo : EIATTR_REGCOUNT
	.align		4
.L_42:
        /*00fc*/ 	.byte	0x04, 0x2f
        /*00fe*/ 	.short	(.L_44 - .L_43)
	.align		4
.L_43:
        /*0100*/ 	.word	index@(minmax_int32_kernel)
        /*0104*/ 	.word	0x00000016


	//----- nvinfo : EIATTR_FRAME_SIZE
	.align		4
.L_44:
        /*0108*/ 	.byte	0x04, 0x11
        /*010a*/ 	.short	(.L_46 - .L_45)
	.align		4
.L_45:
        /*010c*/ 	.word	index@(minmax_int32_kernel)
        /*0110*/ 	.word	0x00000000


	//----- nvinfo : EIATTR_REGCOUNT
	.align		4
.L_46:
        /*0114*/ 	.byte	0x04, 0x2f
        /*0116*/ 	.short	(.L_48 - .L_47)
	.align		4
.L_47:
        /*0118*/ 	.word	index@(sort2_float_kernel)
        /*011c*/ 	.word	0x0000000e


	//----- nvinfo : EIATTR_FRAME_SIZE
	.align		4
.L_48:
        /*0120*/ 	.byte	0x04, 0x11
        /*0122*/ 	.short	(.L_50 - .L_49)
	.align		4
.L_49:
        /*0124*/ 	.word	index@(sort2_float_kernel)
        /*0128*/ 	.word	0x00000000


	//----- nvinfo : EIATTR_REGCOUNT
	.align		4
.L_50:
        /*012c*/ 	.byte	0x04, 0x2f
        /*012e*/ 	.short	(.L_52 - .L_51)
	.align		4
.L_51:
        /*0130*/ 	.word	index@(floordiv_mod_float_kernel)
        /*0134*/ 	.word	0x00000015


	//----- nvinfo : EIATTR_FRAME_SIZE
	.align		4
.L_52:
        /*0138*/ 	.byte	0x04, 0x11
        /*013a*/ 	.short	(.L_54 - .L_53)
	.align		4
.L_53:
        /*013c*/ 	.word	index@($__internal_5_$__cuda_sm3x_div_rn_noftz_f32_slowpath)
        /*0140*/ 	.word	0x00000000


	//----- nvinfo : EIATTR_FRAME_SIZE
	.align		4
.L_54:
        /*0144*/ 	.byte	0x04, 0x11
        /*0146*/ 	.short	(.L_56 - .L_55)
	.align		4
.L_55:
        /*0148*/ 	.word	index@(floordiv_mod_float_kernel)
        /*014c*/ 	.word	0x00000000


	//----- nvinfo : EIATTR_REGCOUNT
	.align		4
.L_56:
        /*0150*/ 	.byte	0x04, 0x2f
        /*0152*/ 	.short	(.L_58 - .L_57)
	.align		4
.L_57:
        /*0154*/ 	.word	index@(polar_to_cartesian_float_kernel)
        /*0158*/ 	.word	0x00000018


	//----- nvinfo : EIATTR_FRAME_SIZE
	.align		4
.L_58:
        /*015c*/ 	.byte	0x04, 0x11
        /*015e*/ 	.short	(.L_60 - .L_59)
	.align		4
.L_59:
        /*0160*/ 	.word	index@(polar_to_cartesian_float_kernel)
        /*0164*/ 	.word	0x00000000


	//----- nvinfo : EIATTR_REGCOUNT
	.align		4
.L_60:
        /*0168*/ 	.byte	0x04, 0x2f
        /*016a*/ 	.short	(.L_62 - .L_61)
	.align		4
.L_61:
        /*016c*/ 	.word	index@(cartesian_to_polar_float_kernel)
        /*0170*/ 	.word	0x00000016


	//----- nvinfo : EIATTR_FRAME_SIZE
	.align		4
.L_62:
        /*0174*/ 	.byte	0x04, 0x11
        /*0176*/ 	.short	(.L_64 - .L_63)
	.align		4
.L_63:
        /*0178*/ 	.word	index@($__internal_4_$__cuda_sm3x_div_rn_noftz_f32_slowpath)
        /*017c*/ 	.word	0x00000000


	//----- nvinfo : EIATTR_FRAME_SIZE
	.align		4
.L_64:
        /*0180*/ 	.byte	0x04, 0x11
        /*0182*/ 	.short	(.L_66 - .L_65)
	.align		4
.L_65:
        /*0184*/ 	.word	index@($__internal_3_$__cuda_sm20_sqrt_rn_f32_slowpath)
        /*0188*/ 	.word	0x00000000


	//----- nvinfo : EIATTR_FRAME_SIZE
	.align		4
.L_66:
        /*018c*/ 	.byte	0x04, 0x11
        /*018e*/ 	.short	(.L_68 - .L_67)
	.align		4
.L_67:
        /*0190*/ 	.word	index@(cartesian_to_polar_float_kernel)
        /*0194*/ 	.word	0x00000000


	//----- nvinfo : EIATTR_REGCOUNT
	.align		4
.L_68:
        /*0198*/ 	.byte	0x04, 0x2f
        /*019a*/ 	.short	(.L_70 - .L_69)
	.align		4
.L_69:
        /*019c*/ 	.word	index@(complex_mul_float_kernel)
        /*01a0*/ 	.word	0x0000001a


	//----- nvinfo : EIATTR_FRAME_SIZE
	.align		4
.L_70:
        /*01a4*/ 	.byte	0x04, 0x11
        /*01a6*/ 	.short	(.L_72 - .L_71)
	.align		4
.L_71:
        /*01a8*/ 	.word	index@(complex_mul_float_kernel)
        /*01ac*/ 	.word	0x00000000


	//----- nvinfo : EIATTR_REGCOUNT
	.align		4
.L_72:
        /*01b0*/ 	.byte	0x04, 0x2f
        /*01b2*/ 	.short	(.L_74 - .L_73)
	.align		4
.L_73:
        /*01b4*/ 	.word	index@(complex_div_float_kernel)
        /*01b8*/ 	.word	0x00000019


	//----- nvinfo : EIATTR_FRAME_SIZE
	.align		4
.L_74:
        /*01bc*/ 	.byte	0x04, 0x11
        /*01be*/ 	.short	(.L_76 - .L_75)
	.align		4
.L_75:
        /*01c0*/ 	.word	index@($__internal_2_$__cuda_sm3x_div_rn_noftz_f32_slowpath)
        /*01c4*/ 	.word	0x00000000


	//----- nvinfo : EIATTR_FRAME_SIZE
	.align		4
.L_76:
        /*01c8*/ 	.byte	0x04, 0x11
        /*01ca*/ 	.short	(.L_78 - .L_77)
	.align		4
.L_77:
        /*01cc*/ 	.word	index@(complex_div_float_kernel)
        /*01d0*/ 	.word	0x00000000


	//----- nvinfo : EIATTR_REGCOUNT
	.align		4
.L_78:
        /*01d4*/ 	.byte	0x04, 0x2f
        /*01d6*/ 	.short	(.L_80 - .L_79)
	.align		4
.L_79:
        /*01d8*/ 	.word	index@(complex_to_polar_float_kernel)
        /*01dc*/ 	.word	0x00000016


	//----- nvinfo : EIATTR_FRAME_SIZE
	.align		4
.L_80:
        /*01e0*/ 	.byte	0x04, 0x11
        /*01e2*/ 	.short	(.L_82 - .L_81)
	.align		4
.L_81:
        /*01e4*/ 	.word	index@($__internal_1_$__cuda_sm3x_div_rn_noftz_f32_slowpath)
        /*01e8*/ 	.word	0x00000000


	//----- nvinfo : EIATTR_FRAME_SIZE
	.align		4
.L_82:
        /*01ec*/ 	.byte	0x04, 0x11
        /*01ee*/ 	.short	(.L_84 - .L_83)
	.align		4
.L_83:
        /*01f0*/ 	.word	index@($__internal_0_$__cuda_sm20_sqrt_rn_f32_slowpath)
        /*01f4*/ 	.word	0x00000000


	//----- nvinfo : EIATTR_FRAME_SIZE
	.align		4
.L_84:
        /*01f8*/ 	.byte	0x04, 0x11
        /*01fa*/ 	.short	(.L_86 - .L_85)
	.align		4
.L_85:
        /*01fc*/ 	.word	index@(complex_to_polar_float_kernel)
        /*0200*/ 	.word	0x00000000


	//----- nvinfo : EIATTR_MIN_STACK_SIZE
	.align		4
.L_86:
        /*0204*/ 	.byte	0x04, 0x12
        /*0206*/ 	.short	(.L_88 - .L_87)
	.align		4
.L_87:
        /*0208*/ 	.word	index@(complex_to_polar_float_kernel)
        /*020c*/ 	.word	0x00000000


	//----- nvinfo : EIATTR_MIN_STACK_SIZE
	.align		4
.L_88:
        /*0210*/ 	.byte	0x04, 0x12
        /*0212*/ 	.short	(.L_90 - .L_89)
	.align		4
.L_89:
        /*0214*/ 	.word	index@(complex_div_float_kernel)
        /*0218*/ 	.word	0x00000000


	//----- nvinfo : EIATTR_MIN_STACK_SIZE
	.align		4
.L_90:
        /*021c*/ 	.byte	0x04, 0x12
        /*021e*/ 	.short	(.L_92 - .L_91)
	.align		4
.L_91:
        /*0220*/ 	.word	index@(complex_mul_float_kernel)
        /*0224*/ 	.word	0x00000000


	//----- nvinfo : EIATTR_MIN_STACK_SIZE
	.align		4
.L_92:
        /*0228*/ 	.byte	0x04, 0x12
        /*022a*/ 	.short	(.L_94 - .L_93)
	.align		4
.L_93:
        /*022c*/ 	.word	index@(cartesian_to_polar_float_kernel)
        /*0230*/ 	.word	0x00000000


	//----- nvinfo : EIATTR_MIN_STACK_SIZE
	.align		4
.L_94:
        /*0234*/ 	.byte	0x04, 0x12
        /*0236*/ 	.short	(.L_96 - .L_95)
	.align		4
.L_95:
        /*0238*/ 	.word	index@(polar_to_cartesian_float_kernel)
        /*023c*/ 	.word	0x00000000


	//----- nvinfo : EIATTR_MIN_STACK_SIZE
	.align		4
.L_96:
        /*0240*/ 	.byte	0x04, 0x12
        /*0242*/ 	.short	(.L_98 - .L_97)
	.align		4
.L_97:
        /*0244*/ 	.word	index@(floordiv_mod_float_kernel)
        /*0248*/ 	.word	0x00000000


	//----- nvinfo : EIATTR_MIN_STACK_SIZE
	.align		4
.L_98:
        /*024c*/ 	.byte	0x04, 0x12
        /*024e*/ 	.short	(.L_100 - .L_99)
	.align		4
.L_99:
        /*0250*/ 	.word	index@(sort2_float_kernel)
        /*0254*/ 	.word	0x00000000


	//----- nvinfo : EIATTR_MIN_STACK_SIZE
	.align		4
.L_100:
        /*0258*/ 	.byte	0x04, 0x12
        /*025a*/ 	.short	(.L_102 - .L_101)
	.align		4
.L_101:
        /*025c*/ 	.word	index@(minmax_int32_kernel)
        /*0260*/ 	.word	0x00000000


	//----- nvinfo : EIATTR_MIN_STACK_SIZE
	.align		4
.L_102:
        /*0264*/ 	.byte	0x04, 0x12
        /*0266*/ 	.short	(.L_104 - .L_103)
	.align		4
.L_103:
        /*0268*/ 	.word	index@(minmax_float_kernel)
        /*026c*/ 	.word	0x00000000


	//----- nvinfo : EIATTR_MIN_STACK_SIZE
	.align		4
.L_104:
        /*0270*/ 	.byte	0x04, 0x12
        /*0272*/ 	.short	(.L_106 - .L_105)
	.align		4
.L_105:
        /*0274*/ 	.word	index@(remquo_float_kernel)
        /*0278*/ 	.word	0x00000000


	//----- nvinfo : EIATTR_MIN_STACK_SIZE
	.align		4
.L_106:
        /*027c*/ 	.byte	0x04, 0x12
        /*027e*/ 	.short	(.L_108 - .L_107)
	.align		4
.L_107:
        /*0280*/ 	.word	index@(frexp_float_kernel)
        /*0284*/ 	.word	0x00000000


	//----- nvinfo : EIATTR_MIN_STACK_SIZE
	.align		4
.L_108:
        /*0288*/ 	.byte	0x04, 0x12
        /*028a*/ 	.short	(.L_110 - .L_109)
	.align		4
.L_109:
        /*028c*/ 	.word	index@(modf_half_kernel)
        /*0290*/ 	.word	0x00000000


	//----- nvinfo : EIATTR_MIN_STACK_SIZE
	.align		4
.L_110:
        /*0294*/ 	.byte	0x04, 0x12
        /*0296*/ 	.short	(.L_112 - .L_111)
	.align		4
.L_111:
        /*0298*/ 	.word	index@(modf_float_kernel)
        /*029c*/ 	.word	0x00000000


	//----- nvinfo : EIATTR_MIN_STACK_SIZE
	.align		4
.L_112:
        /*02a0*/ 	.byte	0x04, 0x12
        /*02a2*/ 	.short	(.L_114 - .L_113)
	.align		4
.L_113:
        /*02a4*/ 	.word	index@(sincos_half_kernel)
        /*02a8*/ 	.word	0x00000000


	//----- nvinfo : EIATTR_MIN_STACK_SIZE
	.align		4
.L_114:
        /*02ac*/ 	.byte	0x04, 0x12
        /*02ae*/ 	.short	(.L_116 - .L_115)
	.align		4
.L_115:
        /*02b0*/ 	.word	index@(sincos_float_kernel)
        /*02b4*/ 	.word	0x00000000


	//----- nvinfo : EIATTR_MIN_STACK_SIZE
	.align		4
.L_116:
        /*02b8*/ 	.byte	0x04, 0x12
        /*02ba*/ 	.short	(.L_118 - .L_117)
	.align		4
.L_117:
        /*02bc*/ 	.word	index@(divmod_scalar_int32_kernel)
        /*02c0*/ 	.word	0x00000000


	//----- nvinfo : EIATTR_MIN_STACK_SIZE
	.align		4
.L_118:
        /*02c4*/ 	.byte	0x04, 0x12
        /*02c6*/ 	.short	(.L_120 - .L_119)
	.align		4
.L_119:
        /*02c8*/ 	.word	index@(divmod_int64_kernel)
        /*02cc*/ 	.word	0x00000000


	//----- nvinfo : EIATTR_MIN_STACK_SIZE
	.align		4
.L_120:
        /*02d0*/ 	.byte	0x04, 0x12
        /*02d2*/ 	.short	(.L_122 - .L_121)
	.align		4
.L_121:
        /*02d4*/ 	.word	index@(divmod_int32_kernel)
        /*02d8*/ 	.word	0x00000000
.L_122:


//--------------------- .nv.compat                --------------------------
	.section	.nv.compat,"",@"SHT_CUDA_COMPAT_INFO"
	.align	4
        /*0000*/ 	.byte	0x02, 0x09, 0x00, 0x00, 0x02, 0x02, 0x01, 0x00, 0x02, 0x05, 0x05, 0x00, 0x03, 0x07, 0x01, 0x01
        /*0010*/ 	.byte	0x02, 0x03, 0x00, 0x00, 0x02, 0x06, 0x01, 0x00, 0x04, 0x0b, 0x08, 0x00, 0x01, 0x00, 0x00, 0x00
        /*0020*/ 	.byte	0x00, 0x00, 0x00, 0x00


//--------------------- .nv.info.complex_to_polar_float_kernel --------------------------
	.section	.nv.info.complex_to_polar_float_kernel,"",@"SHT_CUDA_INFO"
	.sectionflags	@""
	.align	4


	//----- nvinfo : EIATTR_CUDA_API_VERSION
	.align		4
        /*0000*/ 	.byte	0x04, 0x37
        /*0002*/ 	.short	(.L_124 - .L_123)
.L_123:
        /*0004*/ 	.word	0x00000082


	//----- nvinfo : EIATTR_KPARAM_INFO
	.align		4
.L_124:
        /*0008*/ 	.byte	0x04, 0x17
        /*000a*/ 	.short	(.L_126 - .L_125)
.L_125:
        /*000c*/ 	.word	0x00000000
        /*0010*/ 	.short	0x0004
        /*0012*/ 	.short	0x0020
        /*0014*/ 	.byte	0x00, 0xf0, 0x21, 0x00


	//----- nvinfo : EIATTR_KPARAM_INFO
	.align		4
.L_126:
        /*0018*/ 	.byte	0x04, 0x17
        /*001a*/ 	.short	(.L_128 - .L_127)
.L_127:
        /*001c*/ 	.word	0x00000000
        /*0020*/ 	.short	0x0003
        /*0022*/ 	.short	0x0018
        /*0024*/ 	.byte	0x00, 0xf5, 0x21, 0x00


	//----- nvinfo : EIATTR_KPARAM_INFO
	.align		4
.L_128:
        /*0028*/ 	.byte	0x04, 0x17
        /*002a*/ 	.short	(.L_130 - .L_129)
.L_129:
        /*002c*/ 	.word	0x00000000
        /*0030*/ 	.short	0x0002
        /*0032*/ 	.short	0x0010
        /*0034*/ 	.byte	0x00, 0xf5, 0x21, 0x00


	//----- nvinfo : EIATTR_KPARAM_INFO
	.align		4
.L_130:
        /*0038*/ 	.byte	0x04, 0x17
        /*003a*/ 	.short	(.L_132 - .L_131)
.L_131:
        /*003c*/ 	.word	0x00000000
        /*0040*/ 	.short	0x0001
        /*0042*/ 	.short	0x0008
        /*0044*/ 	.byte	0x00, 0xf5, 0x21, 0x00


	//----- nvinfo : EIATTR_KPARAM_INFO
	.align		4
.L_132:
        /*0048*/ 	.byte	0x04, 0x17
        /*004a*/ 	.short	(.L_134 - .L_133)
.L_133:
        /*004c*/ 	.word	0x00000000
        /*0050*/ 	.short	0x0000
        /*0052*/ 	.short	0x0000
        /*0054*/ 	.byte	0x00, 0xf5, 0x21, 0x00


	//----- nvinfo : EIATTR_SPARSE_MMA_MASK
	.align		4
.L_134:
        /*0058*/ 	.byte	0x03, 0x50
        /*005a*/ 	.short	0x0000


	//----- nvinfo : EIATTR_MAXREG_COUNT
	.align		4
        /*005c*/ 	.byte	0x03, 0x1b
        /*005e*/ 	.short	0x00ff


	//----- nvinfo : EIATTR_MERCURY_ISA_VERSION
	.align		4
        /*0060*/ 	.byte	0x03, 0x5f
        /*0062*/ 	.short	0x0101


	//----- nvinfo : EIATTR_VRC_CTA_INIT_COUNT
	.align		4
        /*0064*/ 	.byte	0x02, 0x4a
	.zero		1
	.zero		1


	//----- nvinfo : EIATTR_EXIT_INSTR_OFFSETS
	.align		4
        /*0068*/ 	.byte	0x04, 0x1c
        /*006a*/ 	.short	(.L_136 - .L_135)


	//   ....[0]....
.L_135:
        /*006c*/ 	.word	0x000012e0


	//   ....[1]....
        /*0070*/ 	.word	0x00001880


	//----- nvinfo : EIATTR_CRS_STACK_SIZE
	.align		4
.L_136:
        /*0074*/ 	.byte	0x04, 0x1e
        /*0076*/ 	.short	(.L_138 - .L_137)
.L_137:
        /*0078*/ 	.word	0x00000000


	//----- nvinfo : EIATTR_CBANK_PARAM_SIZE
	.align		4
.L_138:
        /*007c*/ 	.byte	0x03, 0x19
        /*007e*/ 	.short	0x0028


	//----- nvinfo : EIATTR_PARAM_CBANK
	.align		4
        /*0080*/ 	.byte	0x04, 0x0a
        /*0082*/ 	.short	(.L_140 - .L_139)
	.align		4
.L_139:
        /*0084*/ 	.word	index@(.nv.constant0.complex_to_polar_float_kernel)
        /*0088*/ 	.short	0x0380
        /*008a*/ 	.short	0x0028


	//----- nvinfo : EIATTR_SW_WAR
	.align		4
.L_140:
        /*008c*/ 	.byte	0x04, 0x36
        /*008e*/ 	.short	(.L_142 - .L_141)
.L_141:
        /*0090*/ 	.word	0x00000008
.L_142:


//--------------------- .nv.info.complex_div_float_kernel --------------------------
	.section	.nv.info.complex_div_float_kernel,"",@"SHT_CUDA_INFO"
	.sectionflags	@""
	.align	4


	//----- nvinfo : EIATTR_CUDA_API_VERSION
	.align		4
        /*0000*/ 	.byte	0x04, 0x37
        /*0002*/ 	.short	(.L_144 - .L_143)
.L_143:
        /*0004*/ 	.word	0x00000082


	//----- nvinfo : EIATTR_KPARAM_INFO
	.align		4
.L_144:
        /*0008*/ 	.byte	0x04, 0x17
        /*000a*/ 	.short	(.L_146 - .L_145)
.L_145:
        /*000c*/ 	.word	0x00000000
        /*0010*/ 	.short	0x0006
        /*0012*/ 	.short	0x0030
        /*0014*/ 	.byte	0x00, 0xf0, 0x21, 0x00


	//----- nvinfo : EIATTR_KPARAM_INFO
	.align		4
.L_146:
        /*0018*/ 	.byte	0x04, 0x17
        /*001a*/ 	.short	(.L_148 - .L_147)
.L_147:
        /*001c*/ 	.word	0x00000000
        /*0020*/ 	.short	0x0005
        /*0022*/ 	.short	0x0028
        /*0024*/ 	.byte	0x00, 0xf5, 0x21, 0x00


	//----- nvinfo : EIATTR_KPARAM_INFO
	.align		4
.L_148:
        /*0028*/ 	.byte	0x04, 0x17
        /*002a*/ 	.short	(.L_150 - .L_149)
.L_149:
        /*002c*/ 	.word	0x00000000
        /*0030*/ 	.short	0x0004
        /*0032*/ 	.short	0x0020
        /*0034*/ 	.byte	0x00, 0xf5, 0x21, 0x00


	//----- nvinfo : EIATTR_KPARAM_INFO
	.align		4
.L_150:
        /*0038*/ 	.byte	0x04, 0x17
        /*003a*/ 	.short	(.L_152 - .L_151)
.L_151:
        /*003c*/ 	.word	0x00000000
        /*0040*/ 	.short	0x0003
        /*0042*/ 	.short	0x0018
        /*0044*/ 	.byte	0x00, 0xf5, 0x21, 0x00


	//----- nvinfo : EIATTR_KPARAM_INFO
	.align		4
.L_152:
        /*0048*/ 	.byte	0x04, 0x17
        /*004a*/ 	.short	(.L_154 - .L_153)
.L_153:
        /*004c*/ 	.word	0x00000000
        /*0050*/ 	.short	0x0002
        /*0052*/ 	.short	0x0010
        /*0054*/ 	.byte	0x00, 0xf5, 0x21, 0x00


	//----- nvinfo : EIATTR_KPARAM_INFO
	.align		4
.L_154:
        /*0058*/ 	.byte	0x04, 0x17
        /*005a*/ 	.short	(.L_156 - .L_155)
.L_155:
        /*005c*/ 	.word	0x00000000
        /*0060*/ 	.short	0x0001
        /*0062*/ 	.short	0x0008
        /*0064*/ 	.byte	0x00, 0xf5, 0x21, 0x00


	//----- nvinfo : EIATTR_KPARAM_INFO
	.align		4
.L_156:
        /*0068*/ 	.byte	0x04, 0x17
        /*006a*/ 	.short	(.L_158 - .L_157)
.L_157:
        /*006c*/ 	.word	0x00000000
        /*0070*/ 	.short	0x0000
        /*0072*/ 	.short	0x0000
        /*0074*/ 	.byte	0x00, 0xf5, 0x21, 0x00


	//----- nvinfo : EIATTR_SPARSE_MMA_MASK
	.align		4
.L_158:
        /*0078*/ 	.byte	0x03, 0x50
        /*007a*/ 	.short	0x0000


	//----- nvinfo : EIATTR_MAXREG_COUNT
	.align		4
        /*007c*/ 	.byte	0x03, 0x1b
        /*007e*/ 	.short	0x00ff


	//----- nvinfo : EIATTR_MERCURY_ISA_VERSION
	.align		4
        /*0080*/ 	.byte	0x03, 0x5f
        /*0082*/ 	.short	0x0101


	//----- nvinfo : EIATTR_VRC_CTA_INIT_COUNT
	.align		4
        /*0084*/ 	.byte	0x02, 0x4a
	.zero		1
	.zero		1


	//----- nvinfo : EIATTR_EXIT_INSTR_OFFSETS
	.align		4
        /*0088*/ 	.byte	0x04, 0x1c
        /*008a*/ 	.short	(.L_160 - .L_159)


	//   ....[0]....
.L_159:
        /*008c*/ 	.word	0x00000ef0


	//   ....[1]....
        /*0090*/ 	.word	0x00001040


	//   ....[2]....
        /*0094*/ 	.word	0x00001340


	//----- nvinfo : EIATTR_CRS_STACK_SIZE
	.align		4
.L_160:
        /*0098*/ 	.byte	0x04, 0x1e
        /*009a*/ 	.short	(.L_162 - .L_161)
.L_161:
        /*009c*/ 	.word	0x00000000


	//----- nvinfo : EIATTR_CBANK_PARAM_SIZE
	.align		4
.L_162:
        /*00a0*/ 	.byte	0x03, 0x19
        /*00a2*/ 	.short	0x0038


	//----- nvinfo : EIATTR_PARAM_CBANK
	.align		4
        /*00a4*/ 	.byte	0x04, 0x0a
        /*00a6*/ 	.short	(.L_164 - .L_163)
	.align		4
.L_163:
        /*00a8*/ 	.word	index@(.nv.constant0.complex_div_float_kernel)
        /*00ac*/ 	.short	0x0380
        /*00ae*/ 	.short	0x0038


	//----- nvinfo : EIATTR_SW_WAR
	.align		4
.L_164:
        /*00b0*/ 	.byte	0x04, 0x36
        /*00b2*/ 	.short	(.L_166 - .L_165)
.L_165:
        /*00b4*/ 	.word	0x00000008
.L_166:


//--------------------- .nv.info.complex_mul_float_kernel --------------------------
	.section	.nv.info.complex_mul_float_kernel,"",@"SHT_CUDA_INFO"
	.sectionflags	@""
	.align	4


	//----- nvinfo : EIATTR_CUDA_API_VERSION
	.align		4
        /*0000*/ 	.byte	0x04, 0x37
        /*0002*/ 	.short	(.L_168 - .L_167)
.L_167:
        /*0004*/ 	.word	0x00000082


	//----- nvinfo : EIATTR_KPARAM_INFO
	.align		4
.L_168:
        /*0008*/ 	.byte	0x04, 0x17
        /*000a*/ 	.short	(.L_170 - .L_169)
.L_169:
        /*000c*/ 	.word	0x00000000
        /*0010*/ 	.short	0x0006
        /*0012*/ 	.short	0x0030
        /*0014*/ 	.byte	0x00, 0xf0, 0x21, 0x00


	//----- nvinfo : EIATTR_KPARAM_INFO
	.align		4
.L_170:
        /*0018*/ 	.byte	0x04, 0x17
        /*001a*/ 	.short	(.L_172 - .L_171)
.L_171:
        /*001c*/ 	.word	0x00000000
        /*0020*/ 	.short	0x0005
        /*0022*/ 	.short	0x0028
        /*0024*/ 	.byte	0x00, 0xf5, 0x21, 0x00


	//----- nvinfo : EIATTR_KPARAM_INFO
	.align		4
.L_172:
        /*0028*/ 	.byte	0x04, 0x17
        /*002a*/ 	.short	(.L_174 - .L_173)
.L_173:
        /*002c*/ 	.word	0x00000000
        /*0030*/ 	.short	0x0004
        /*0032*/ 	.short	0x0020
        /*0034*/ 	.byte	0x00, 0xf5, 0x21, 0x00


	//----- nvinfo : EIATTR_KPARAM_INFO
	.align		4
.L_174:
        /*0038*/ 	.byte	0x04, 0x17
        /*003a*/ 	.short	(.L_176 - .L_175)
.L_175:
        /*003c*/ 	.word	0x00000000
        /*0040*/ 	.short	0x0003
        /*0042*/ 	.short	0x0018
        /*0044*/ 	.byte	0x00, 0xf5, 0x21, 0x00


	//----- nvinfo : EIATTR_KPARAM_INFO
	.align		4
.L_176:
        /*0048*/ 	.byte	0x04, 0x17
        /*004a*/ 	.short	(.L_178 - .L_177)
.L_177:
        /*004c*/ 	.word	0x00000000
        /*0050*/ 	.short	0x0002
        /*0052*/ 	.short	0x0010
        /*0054*/ 	.byte	0x00, 0xf5, 0x21, 0x00


	//----- nvinfo : EIATTR_KPARAM_INFO
	.align		4
.L_178:
        /*0058*/ 	.byte	0x04, 0x17
        /*005a*/ 	.short	(.L_180 - .L_179)
.L_179:
        /*005c*/ 	.word	0x00000000
        /*0060*/ 	.short	0x0001
        /*0062*/ 	.short	0x0008
        /*0064*/ 	.byte	0x00, 0xf5, 0x21, 0x00


	//----- nvinfo : EIATTR_KPARAM_INFO
	.align		4
.L_180:
        /*0068*/ 	.byte	0x04, 0x17
        /*006a*/ 	.short	(.L_182 - .L_181)
.L_181:
        /*006c*/ 	.word	0x00000000
        /*0070*/ 	.short	0x0000
        /*0072*/ 	.short	0x0000
        /*0074*/ 	.byte	0x00, 0xf5, 0x21, 0x00


	//----- nvinfo : EIATTR_SPARSE_MMA_MASK
	.align		4
.L_182:
        /*0078*/ 	.byte	0x03, 0x50
        /*007a*/ 	.short	0x0000


	//----- nvinfo : EIATTR_MAXREG_COUNT
	.align		4
        /*007c*/ 	.byte	0x03, 0x1b
        /*007e*/ 	.short	0x00ff


	//----- nvinfo : EIATTR_MERCURY_ISA_VERSION
	.align		4
        /*0080*/ 	.byte	0x03, 0x5f
        /*0082*/ 	.short	0x0101


	//----- nvinfo : EIATTR_VRC_CTA_INIT_COUNT
	.align		4
        /*0084*/ 	.byte	0x02, 0x4a
	.zero		1
	.zero		1


	//----- nvinfo : EIATTR_EXIT_INSTR_OFFSETS
	.align		4
        /*0088*/ 	.byte	0x04, 0x1c
        /*008a*/ 	.short	(.L_184 - .L_183)


	//   ....[0]....
.L_183:
        /*008c*/ 	.word	0x00000710


	//   ....[1]....
        /*0090*/ 	.word	0x000008d0


	//----- nvinfo : EIATTR_CRS_STACK_SIZE
	.align		4
.L_184:
        /*0094*/ 	.byte	0x04, 0x1e
        /*0096*/ 	.short	(.L_186 - .L_185)
.L_185:
        /*0098*/ 	.word	0x00000000


	//----- nvinfo : EIATTR_CBANK_PARAM_SIZE
	.align		4
.L_186:
        /*009c*/ 	.byte	0x03, 0x19
        /*009e*/ 	.short	0x0038


	//----- nvinfo : EIATTR_PARAM_CBANK
	.align		4
        /*00a0*/ 	.byte	0x04, 0x0a
        /*00a2*/ 	.short	(.L_188 - .L_187)
	.align		4
.L_187:
        /*00a4*/ 	.word	index@(.nv.constant0.complex_mul_float_kernel)
        /*00a8*/ 	.short	0x0380
        /*00aa*/ 	.short	0x0038


	//----- nvinfo : EIATTR_SW_WAR
	.align		4
.L_188:
        /*00ac*/ 	.byte	0x04, 0x36
        /*00ae*/ 	.short	(.L_190 - .L_189)
.L_189:
        /*00b0*/ 	.word	0x00000008
.L_190:


//--------------------- .nv.info.cartesian_to_polar_float_kernel --------------------------
	.section	.nv.info.cartesian_to_polar_float_kernel,"",@"SHT_CUDA_INFO"
	.sectionflags	@""
	.align	4


	//----- nvinfo : EIATTR_CUDA_API_VERSION
	.align		4
        /*0000*/ 	.byte	0x04, 0x37
        /*0002*/ 	.short	(.L_192 - .L_191)
.L_191:
        /*0004*/ 	.word	0x00000082


	//----- nvinfo : EIATTR_KPARAM_INFO
	.align		4
.L_192:
        /*0008*/ 	.byte	0x04, 0x17
        /*000a*/ 	.short	(.L_194 - .L_193)
.L_193:
        /*000c*/ 	.word	0x00000000
        /*0010*/ 	.short	0x0004
        /*0012*/ 	.short	0x0020
        /*0014*/ 	.byte	0x00, 0xf0, 0x21, 0x00


	//----- nvinfo : EIATTR_KPARAM_INFO
	.align		4
.L_194:
        /*0018*/ 	.byte	0x04, 0x17
        /*001a*/ 	.short	(.L_196 - .L_195)
.L_195:
        /*001c*/ 	.word	0x00000000
        /*0020*/ 	.short	0x0003
        /*0022*/ 	.short	0x0018
        /*0024*/ 	.byte	0x00, 0xf5, 0x21, 0x00


	//----- nvinfo : EIATTR_KPARAM_INFO
	.align		4
.L_196:
        /*0028*/ 	.byte	0x04, 0x17
        /*002a*/ 	.short	(.L_198 - .L_197)
.L_197:
        /*002c*/ 	.word	0x00000000
        /*0030*/ 	.short	0x0002
        /*0032*/ 	.short	0x0010
        /*0034*/ 	.byte	0x00, 0xf5, 0x21, 0x00


	//----- nvinfo : EIATTR_KPARAM_INFO
	.align		4
.L_198:
        /*0038*/ 	.byte	0x04, 0x17
        /*003a*/ 	.short	(.L_200 - .L_199)
.L_199:
        /*003c*/ 	.word	0x00000000
        /*0040*/ 	.short	0x0001
        /*0042*/ 	.short	0x0008
        /*0044*/ 	.byte	0x00, 0xf5, 0x21, 0x00


	//----- nvinfo : EIATTR_KPARAM_INFO
	.align		4
.L_200:
        /*0048*/ 	.byte	0x04, 0x17
        /*004a*/ 	.short	(.L_202 - .L_201)
.L_201:
        /*004c*/ 	.word	0x00000000
        /*0050*/ 	.short	0x0000
        /*0052*/ 	.short	0x0000
        /*0054*/ 	.byte	0x00, 0xf5, 0x21, 0x00


	//----- nvinfo : EIATTR_SPARSE_MMA_MASK
	.align		4
.L_202:
        /*0058*/ 	.byte	0x03, 0x50
        /*005a*/ 	.short	0x0000


	//----- nvinfo : EIATTR_MAXREG_COUNT
	.align		4
        /*005c*/ 	.byte	0x03, 0x1b
        /*005e*/ 	.short	0x00ff


	//----- nvinfo : EIATTR_MERCURY_ISA_VERSION
	.align		4
        /*0060*/ 	.byte	0x03, 0x5f
        /*0062*/ 	.short	0x0101


	//----- nvinfo : EIATTR_VRC_CTA_INIT_COUNT
	.align		4
        /*0064*/ 	.byte	0x02, 0x4a
	.zero		1
	.zero		1


	//----- nvinfo : EIATTR_EXIT_INSTR_OFFSETS
	.align		4
        /*0068*/ 	.byte	0x04, 0x1c
        /*006a*/ 	.short	(.L_204 - .L_203)


	//   ....[0]....
.L_203:
        /*006c*/ 	.word	0x000012e0


	//   ....[1]....
        /*0070*/ 	.word	0x00001880


	//----- nvinfo : EIATTR_CRS_STACK_SIZE
	.align		4
.L_204:
        /*0074*/ 	.byte	0x04, 0x1e
        /*0076*/ 	.short	(.L_206 - .L_205)
.L_205:
        /*0078*/ 	.word	0x00000000


	//----- nvinfo : EIATTR_CBANK_PARAM_SIZE
	.align		4
.L_206:
        /*007c*/ 	.byte	0x03, 0x19
        /*007e*/ 	.short	0x0028


	//----- nvinfo : EIATTR_PARAM_CBANK
	.align		4
        /*0080*/ 	.byte	0x04, 0x0a
        /*0082*/ 	.short	(.L_208 - .L_207)
	.align		4
.L_207:
        /*0084*/ 	.word	index@(.nv.constant0.cartesian_to_polar_float_kernel)
        /*0088*/ 	.short	0x0380
        /*008a*/ 	.short	0x0028


	//----- nvinfo : EIATTR_SW_WAR
	.align		4
.L_208:
        /*008c*/ 	.byte	0x04, 0x36
        /*008e*/ 	.short	(.L_210 - .L_209)
.L_209:
        /*0090*/ 	.word	0x00000008
.L_210:


//--------------------- .nv.info.polar_to_cartesian_float_kernel --------------------------
	.section	.nv.info.polar_to_cartesian_float_kernel,"",@"SHT_CUDA_INFO"
	.sectionflags	@""
	.align	4


	//----- nvinfo : EIATTR_CUDA_API_VERSION
	.align		4
        /*0000*/ 	.byte	0x04, 0x37
        /*0002*/ 	.short	(.L_212 - .L_211)
.L_211:
        /*0004*/ 	.word	0x00000082


	//----- nvinfo : EIATTR_KPARAM_INFO
	.align		4
.L_212:
        /*0008*/ 	.byte	0x04, 0x17
        /*000a*/ 	.short	(.L_214 - .L_213)
.L_213:
        /*000c*/ 	.word	0x00000000
        /*0010*/ 	.short	0x0004
        /*0012*/ 	.short	0x0020
        /*0014*/ 	.byte	0x00, 0xf0, 0x21, 0x00


	//----- nvinfo : EIATTR_KPARAM_INFO
	.align		4
.L_214:
        /*0018*/ 	.byte	0x04, 0x17
        /*001a*/ 	.short	(.L_216 - .L_215)
.L_215:
        /*001c*/ 	.word	0x00000000
        /*0020*/ 	.short	0x0003
        /*0022*/ 	.short	0x0018
        /*0024*/ 	.byte	0x00, 0xf5, 0x21, 0x00


	//----- nvinfo : EIATTR_KPARAM_INFO
	.align		4
.L_216:
        /*0028*/ 	.byte	0x04, 0x17
        /*002a*/ 	.short	(.L_218 - .L_217)
.L_217:
        /*002c*/ 	.word	0x00000000
        /*0030*/ 	.short	0x0002
        /*0032*/ 	.short	0x0010
        /*0034*/ 	.byte	0x00, 0xf5, 0x21, 0x00


	//----- nvinfo : EIATTR_KPARAM_INFO
	.align		4
.L_218:
        /*0038*/ 	.byte	0x04, 0x17
        /*003a*/ 	.short	(.L_220 - .L_219)
.L_219:
        /*003c*/ 	.word	0x00000000
        /*0040*/ 	.short	0x0001
        /*0042*/ 	.short	0x0008
        /*0044*/ 	.byte	0x00, 0xf5, 0x21, 0x00


	//----- nvinfo : EIATTR_KPARAM_INFO
	.align		4
.L_220:
        /*0048*/ 	.byte	0x04, 0x17
        /*004a*/ 	.short	(.L_222 - .L_221)
.L_221:
        /*004c*/ 	.word	0x00000000
        /*0050*/ 	.short	0x0000
        /*0052*/ 	.short	0x0000
        /*0054*/ 	.byte	0x00, 0xf5, 0x21, 0x00


	//----- nvinfo : EIATTR_SPARSE_MMA_MASK
	.align		4
.L_222:
        /*0058*/ 	.byte	0x03, 0x50
        /*005a*/ 	.short	0x0000


	//----- nvinfo : EIATTR_MAXREG_COUNT
	.align		4
        /*005c*/ 	.byte	0x03, 0x1b
        /*005e*/ 	.short	0x00ff


	//----- nvinfo : EIATTR_MERCURY_ISA_VERSION
	.align		4
        /*0060*/ 	.byte	0x03, 0x5f
        /*0062*/ 	.short	0x0101


	//----- nvinfo : EIATTR_VRC_CTA_INIT_COUNT
	.align		4
        /*0064*/ 	.byte	0x02, 0x4a
	.zero		1
	.zero		1


	//----- nvinfo : EIATTR_EXIT_INSTR_OFFSETS
	.align		4
        /*0068*/ 	.byte	0x04, 0x1c
        /*006a*/ 	.short	(.L_224 - .L_223)


	//   ....[0]....
.L_223:
        /*006c*/ 	.word	0x00001d20


	//   ....[1]....
        /*0070*/ 	.word	0x00002630


	//----- nvinfo : EIATTR_CRS_STACK_SIZE
	.align		4
.L_224:
        /*0074*/ 	.byte	0x04, 0x1e
        /*0076*/ 	.short	(.L_226 - .L_225)
.L_225:
        /*0078*/ 	.word	0x00000000


	//----- nvinfo : EIATTR_CBANK_PARAM_SIZE
	.align		4
.L_226:
        /*007c*/ 	.byte	0x03, 0x19
        /*007e*/ 	.short	0x0028


	//----- nvinfo : EIATTR_PARAM_CBANK
	.align		4
        /*0080*/ 	.byte	0x04, 0x0a
        /*0082*/ 	.short	(.L_228 - .L_227)
	.align		4
.L_227:
        /*0084*/ 	.word	index@(.nv.constant0.polar_to_cartesian_float_kernel)
        /*0088*/ 	.short	0x0380
        /*008a*/ 	.short	0x0028


	//----- nvinfo : EIATTR_SW_WAR
	.align		4
.L_228:
        /*008c*/ 	.byte	0x04, 0x36
        /*008e*/ 	.short	(.L_230 - .L_229)
.L_229:
        /*0090*/ 	.word	0x00000008
.L_230:


//--------------------- .nv.info.floordiv_mod_float_kernel --------------------------
	.section	.nv.info.floordiv_mod_float_kernel,"",@"SHT_CUDA_INFO"
	.sectionflags	@""
	.align	4


	//----- nvinfo : EIATTR_CUDA_API_VERSION
	.align		4
        /*0000*/ 	.byte	0x04, 0x37
        /*0002*/ 	.short	(.L_232 - .L_231)
.L_231:
        /*0004*/ 	.word	0x00000082


	//----- nvinfo : EIATTR_KPARAM_INFO
	.align		4
.L_232:
        /*0008*/ 	.byte	0x04, 0x17
        /*000a*/ 	.short	(.L_234 - .L_233)
.L_233:
        /*000c*/ 	.word	0x00000000
        /*0010*/ 	.short	0x0004
        /*0012*/ 	.short	0x0020
        /*0014*/ 	.byte	0x00, 0xf0, 0x21, 0x00


	//----- nvinfo : EIATTR_KPARAM_INFO
	.align		4
.L_234:
        /*0018*/ 	.byte	0x04, 0x17
        /*001a*/ 	.short	(.L_236 - .L_235)
.L_235:
        /*001c*/ 	.word	0x00000000
        /*0020*/ 	.short	0x0003
        /*0022*/ 	.short	0x0018
        /*0024*/ 	.byte	0x00, 0xf5, 0x21, 0x00


	//----- nvinfo : EIATTR_KPARAM_INFO
	.align		4
.L_236:
        /*0028*/ 	.byte	0x04, 0x17
        /*002a*/ 	.short	(.L_238 - .L_237)
.L_237:
        /*002c*/ 	.word	0x00000000
        /*0030*/ 	.short	0x0002
        /*0032*/ 	.short	0x0010
        /*0034*/ 	.byte	0x00, 0xf5, 0x21, 0x00


	//----- nvinfo : EIATTR_KPARAM_INFO
	.align		4
.L_238:
        /*0038*/ 	.byte	0x04, 0x17
        /*003a*/ 	.short	(.L_240 - .L_239)
.L_239:
        /*003c*/ 	.word	0x00000000
        /*0040*/ 	.short	0x0001
        /*0042*/ 	.short	0x0008
        /*0044*/ 	.byte	0x00, 0xf5, 0x21, 0x00


	//----- nvinfo : EIATTR_KPARAM_INFO
	.align		4
.L_240:
        /*0048*/ 	.byte	0x04, 0x17
        /*004a*/ 	.short	(.L_242 - .L_241)
.L_241:
        /*004c*/ 	.word	0x00000000
        /*0050*/ 	.short	0x0000
        /*0052*/ 	.short	0x0000
        /*0054*/ 	.byte	0x00, 0xf5, 0x21, 0x00


	//----- nvinfo : EIATTR_SPARSE_MMA_MASK
	.align		4
.L_242:
        /*0058*/ 	.byte	0x03, 0x50
        /*005a*/ 	.short	0x0000


	//----- nvinfo : EIATTR_MAXREG_COUNT
	.align		4
        /*005c*/ 	.byte	0x03, 0x1b
        /*005e*/ 	.short	0x00ff


	//----- nvinfo : EIATTR_MERCURY_ISA_VERSION
	.align		4
        /*0060*/ 	.byte	0x03, 0x5f
        /*0062*/ 	.short	0x0101


	//----- nvinfo : EIATTR_VRC_CTA_INIT_COUNT
	.align		4
        /*0064*/ 	.byte	0x02, 0x4a
	.zero		1
	.zero		1


	//----- nvinfo : EIATTR_EXIT_INSTR_OFFSETS
	.align		4
        /*0068*/ 	.byte	0x04, 0x1c
        /*006a*/ 	.short	(.L_244 - .L_243)


	//   ....[0]....
.L_243:
        /*006c*/ 	.word	0x00000830


	//   ....[1]....
        /*0070*/ 	.word	0x00000a40


	//----- nvinfo : EIATTR_CRS_STACK_SIZE
	.align		4
.L_244:
        /*0074*/ 	.byte	0x04, 0x1e
        /*0076*/ 	.short	(.L_246 - .L_245)
.L_245:
        /*0078*/ 	.word	0x00000000


	//----- nvinfo : EIATTR_CBANK_PARAM_SIZE
	.align		4
.L_246:
        /*007c*/ 	.byte	0x03, 0x19
        /*007e*/ 	.short	0x0028


	//----- nvinfo : EIATTR_PARAM_CBANK
	.align		4
        /*0080*/ 	.byte	0x04, 0x0a
        /*0082*/ 	.short	(.L_248 - .L_247)
	.align		4
.L_247:
        /*0084*/ 	.word	index@(.nv.constant0.floordiv_mod_float_kernel)
        /*0088*/ 	.short	0x0380
        /*008a*/ 	.short	0x0028


	//----- nvinfo : EIATTR_SW_WAR
	.align		4
.L_248:
        /*008c*/ 	.byte	0x04, 0x36
        /*008e*/ 	.short	(.L_250 - .L_249)
.L_249:
        /*0090*/ 	.word	0x00000008
.L_250:


//--------------------- .nv.info.sort2_float_kernel --------------------------
	.section	.nv.info.sort2_float_kernel,"",@"SHT_CUDA_INFO"
	.sectionflags	@""
	.align	4


	//----- nvinfo : EIATTR_CUDA_API_VERSION
	.align		4
        /*0000*/ 	.byte	0x04, 0x37
        /*0002*/ 	.short	(.L_252 - .L_251)
.L_251:
        /*0004*/ 	.word	0x00000082


	//----- nvinfo : EIATTR_KPARAM_INFO
	.align		4
.L_252:
        /*0008*/ 	.byte	0x04, 0x17
        /*000a*/ 	.short	(.L_254 - .L_253)
.L_253:
        /*000c*/ 	.word	0x00000000
        /*0010*/ 	.short	0x0004
        /*0012*/ 	.short	0x0020
        /*0014*/ 	.byte	0x00, 0xf0, 0x21, 0x00


	//----- nvinfo : EIATTR_KPARAM_INFO
	.align		4
.L_254:
        /*0018*/ 	.byte	0x04, 0x17
        /*001a*/ 	.short	(.L_256 - .L_255)
.L_255:
        /*001c*/ 	.word	0x00000000
        /*0020*/ 	.short	0x0003
        /*0022*/ 	.short	0x0018
        /*0024*/ 	.byte	0x00, 0xf5, 0x21, 0x00


	//----- nvinfo : EIATTR_KPARAM_INFO
	.align		4
.L_256:
        /*0028*/ 	.byte	0x04, 0x17
        /*002a*/ 	.short	(.L_258 - .L_257)
.L_257:
        /*002c*/ 	.word	0x00000000
        /*0030*/ 	.short	0x0002
        /*0032*/ 	.short	0x0010
        /*0034*/ 	.byte	0x00, 0xf5, 0x21, 0x00


	//----- nvinfo : EIATTR_KPARAM_INFO
	.align		4
.L_258:
        /*0038*/ 	.byte	0x04, 0x17
        /*003a*/ 	.short	(.L_260 - .L_259)
.L_259:
        /*003c*/ 	.word	0x00000000
        /*0040*/ 	.short	0x0001
        /*0042*/ 	.short	0x0008
        /*0044*/ 	.byte	0x00, 0xf5, 0x21, 0x00


	//----- nvinfo : EIATTR_KPARAM_INFO
	.align		4
.L_260:
        /*0048*/ 	.byte	0x04, 0x17
        /*004a*/ 	.short	(.L_262 - .L_261)
.L_261:
        /*004c*/ 	.word	0x00000000
        /*0050*/ 	.short	0x0000
        /*0052*/ 	.short	0x0000
        /*0054*/ 	.byte	0x00, 0xf5, 0x21, 0x00


	//----- nvinfo : EIATTR_SPARSE_MMA_MASK
	.align		4
.L_262:
        /*0058*/ 	.byte	0x03, 0x50
        /*005a*/ 	.short	0x0000


	//----- nvinfo : EIATTR_MAXREG_COUNT
	.align		4
        /*005c*/ 	.byte	0x03, 0x1b
        /*005e*/ 	.short	0x00ff


	//----- nvinfo : EIATTR_MERCURY_ISA_VERSION
	.align		4
        /*0060*/ 	.byte	0x03, 0x5f
        /*0062*/ 	.short	0x0101


	//----- nvinfo : EIATTR_VRC_CTA_INIT_COUNT
	.align		4
        /*0064*/ 	.byte	0x02, 0x4a
	.zero		1
	.zero		1


	//----- nvinfo : EIATTR_EXIT_INSTR_OFFSETS
	.align		4
        /*0068*/ 	.byte	0x04, 0x1c
        /*006a*/ 	.short	(.L_264 - .L_263)


	//   ....[0]....
.L_263:
        /*006c*/ 	.word	0x000006e0


	//   ....[1]....
        /*0070*/ 	.word	0x00000810


	//   ....[2]....
        /*0074*/ 	.word	0x00000890


	//----- nvinfo : EIATTR_CRS_STACK_SIZE
	.align		4
.L_264:
        /*0078*/ 	.byte	0x04, 0x1e
        /*007a*/ 	.short	(.L_266 - .L_265)
.L_265:
        /*007c*/ 	.word	0x00000000


	//----- nvinfo : EIATTR_CBANK_PARAM_SIZE
	.align		4
.L_266:
        /*0080*/ 	.byte	0x03, 0x19
        /*0082*/ 	.short	0x0028


	//----- nvinfo : EIATTR_PARAM_CBANK
	.align		4
        /*0084*/ 	.byte	0x04, 0x0a
        /*0086*/ 	.short	(.L_268 - .L_267)
	.align		4
.L_267:
        /*0088*/ 	.word	index@(.nv.constant0.sort2_float_kernel)
        /*008c*/ 	.short	0x0380
        /*008e*/ 	.short	0x0028


	//----- nvinfo : EIATTR_SW_WAR
	.align		4
.L_268:
        /*0090*/ 	.byte	0x04, 0x36
        /*0092*/ 	.short	(.L_270 - .L_269)
.L_269:
        /*0094*/ 	.word	0x00000008
.L_270:


//--------------------- .nv.info.minmax_int32_kernel --------------------------
	.section	.nv.info.minmax_int32_kernel,"",@"SHT_CUDA_INFO"
	.sectionflags	@""
	.align	4


	//----- nvinfo : EIATTR_CUDA_API_VERSION
	.align		4
        /*0000*/ 	.byte	0x04, 0x37
        /*0002*/ 	.short	(.L_272 - .L_271)
.L_271:
        /*0004*/ 	.word	0x00000082


	//----- nvinfo : EIATTR_KPARAM_INFO
	.align		4
.L_272:
        /*0008*/ 	.byte	0x04, 0x17
        /*000a*/ 	.short	(.L_274 - .L_273)
.L_273:
        /*000c*/ 	.word	0x00000000
        /*0010*/ 	.short	0x0004
        /*0012*/ 	.short	0x0020
        /*0014*/ 	.byte	0x00, 0xf0, 0x21, 0x00


	//----- nvinfo : EIATTR_KPARAM_INFO
	.align		4
.L_274:
        /*0018*/ 	.byte	0x04, 0x17
        /*001a*/ 	.short	(.L_276 - .L_275)
.L_275:
        /*001c*/ 	.word	0x00000000
        /*0020*/ 	.short	0x0003
        /*0022*/ 	.short	0x0018
        /*0024*/ 	.byte	0x00, 0xf5, 0x21, 0x00


	//----- nvinfo : EIATTR_KPARAM_INFO
	.align		4
.L_276:
        /*0028*/ 	.byte	0x04, 0x17
        /*002a*/ 	.short	(.L_278 - .L_277)
.L_277:
        /*002c*/ 	.word	0x00000000
        /*0030*/ 	.short	0x0002
        /*0032*/ 	.short	0x0010
        /*0034*/ 	.byte	0x00, 0xf5, 0x21, 0x00


	//----- nvinfo : EIATTR_KPARAM_INFO
	.align		4
.L_278:
        /*0038*/ 	.byte	0x04, 0x17
        /*003a*/ 	.short	(.L_280 - .L_279)
.L_279:
        /*003c*/ 	.word	0x00000000
        /*0040*/ 	.short	0x0001
        /*0042*/ 	.short	0x0008
        /*0044*/ 	.byte	0x00, 0xf5, 0x21, 0x00


	//----- nvinfo : EIATTR_KPARAM_INFO
	.align		4
.L_280:
        /*0048*/ 	.byte	0x04, 0x17
        /*004a*/ 	.short	(.L_282 - .L_281)
.L_281:
        /*004c*/ 	.word	0x00000000
        /*0050*/ 	.short	0x0000
        /*0052*/ 	.short	0x0000
        /*0054*/ 	.byte	0x00, 0xf5, 0x21, 0x00


	//----- nvinfo : EIATTR_SPARSE_MMA_MASK
	.align		4
.L_282:
        /*0058*/ 	.byte	0x03, 0x50
        /*005a*/ 	.short	0x0000


	//----- nvinfo : EIATTR_MAXREG_COUNT
	.align		4
        /*005c*/ 	.byte	0x03, 0x1b
        /*005e*/ 	.short	0x00ff


	//----- nvinfo : EIATTR_MERCURY_ISA_VERSION
	.align		4
        /*0060*/ 	.byte	0x03, 0x5f
        /*0062*/ 	.short	0x0101


	//----- nvinfo : EIATTR_VRC_CTA_INIT_COUNT
	.align		4
        /*0064*/ 	.byte	0x02, 0x4a
	.zero		1
	.zero		1


	//----- nvinfo : EIATTR_EXIT_INSTR_OFFSETS
	.align		4
        /*0068*/ 	.byte	0x04, 0x1c
        /*006a*/ 	.short	(.L_284 - .L_283)


	//   ....[0]....
.L_283:
        /*006c*/ 	.word	0x00000560


	//   ....[1]....
        /*0070*/ 	.word	0x00000690


	//----- nvinfo : EIATTR_CRS_STACK_SIZE
	.align		4
.L_284:
        /*0074*/ 	.byte	0x04, 0x1e
        /*0076*/ 	.short	(.L_286 - .L_285)
.L_285:
        /*0078*/ 	.word	0x00000000


	//----- nvinfo : EIATTR_CBANK_PARAM_SIZE
	.align		4
.L_286:
        /*007c*/ 	.byte	0x03, 0x19
        /*007e*/ 	.short	0x0028


	//----- nvinfo : EIATTR_PARAM_CBANK
	.align		4
        /*0080*/ 	.byte	0x04, 0x0a
        /*0082*/ 	.short	(.L_288 - .L_287)
	.align		4
.L_287:
        /*0084*/ 	.word	index@(.nv.constant0.minmax_int32_kernel)
        /*0088*/ 	.short	0x0380
        /*008a*/ 	.short	0x0028


	//----- nvinfo : EIATTR_SW_WAR
	.align		4
.L_288:
        /*008c*/ 	.byte	0x04, 0x36
        /*008e*/ 	.short	(.L_290 - .L_289)
.L_289:
        /*0090*/ 	.word	0x00000008
.L_290:


//--------------------- .nv.info.minmax_float_kernel --------------------------
	.section	.nv.info.minmax_float_kernel,"",@"SHT_CUDA_INFO"
	.sectionflags	@""
	.align	4


	//----- nvinfo : EIATTR_CUDA_API_VERSION
	.align		4
        /*0000*/ 	.byte	0x04, 0x37
        /*0002*/ 	.short	(.L_292 - .L_291)
.L_291:
        /*0004*/ 	.word	0x00000082


	//----- nvinfo : EIATTR_KPARAM_INFO
	.align		4
.L_292:
        /*0008*/ 	.byte	0x04, 0x17
        /*000a*/ 	.short	(.L_294 - .L_293)
.L_293:
        /*000c*/ 	.word	0x00000000
        /*0010*/ 	.short	0x0004
        /*0012*/ 	.short	0x0020
        /*0014*/ 	.byte	0x00, 0xf0, 0x21, 0x00


	//----- nvinfo : EIATTR_KPARAM_INFO
	.align		4
.L_294:
        /*0018*/ 	.byte	0x04, 0x17
        /*001a*/ 	.short	(.L_296 - .L_295)
.L_295:
        /*001c*/ 	.word	0x00000000
        /*0020*/ 	.short	0x0003
        /*0022*/ 	.short	0x0018
        /*0024*/ 	.byte	0x00, 0xf5, 0x21, 0x00


	//----- nvinfo : EIATTR_KPARAM_INFO
	.align		4
.L_296:
        /*0028*/ 	.byte	0x04, 0x17
        /*002a*/ 	.short	(.L_298 - .L_297)
.L_297:
        /*002c*/ 	.word	0x00000000
        /*0030*/ 	.short	0x0002
        /*0032*/ 	.short	0x0010
        /*0034*/ 	.byte	0x00, 0xf5, 0x21, 0x00


	//----- nvinfo : EIATTR_KPARAM_INFO
	.align		4
.L_298:
        /*0038*/ 	.byte	0x04, 0x17
        /*003a*/ 	.short	(.L_300 - .L_299)
.L_299:
        /*003c*/ 	.word	0x00000000
        /*0040*/ 	.short	0x0001
        /*0042*/ 	.short	0x0008
        /*0044*/ 	.byte	0x00, 0xf5, 0x21, 0x00


	//----- nvinfo : EIATTR_KPARAM_INFO
	.align		4
.L_300:
        /*0048*/ 	.byte	0x04, 0x17
        /*004a*/ 	.short	(.L_302 - .L_301)
.L_301:
        /*004c*/ 	.word	0x00000000
        /*0050*/ 	.short	0x0000
        /*0052*/ 	.short	0x0000
        /*0054*/ 	.byte	0x00, 0xf5, 0x21, 0x00


	//----- nvinfo : EIATTR_SPARSE_MMA_MASK
	.align		4
.L_302:
        /*0058*/ 	.byte	0x03, 0x50
        /*005a*/ 	.short	0x0000


	//----- nvinfo : EIATTR_MAXREG_COUNT
	.align		4
        /*005c*/ 	.byte	0x03, 0x1b
        /*005e*/ 	.short	0x00ff


	//----- nvinfo : EIATTR_MERCURY_ISA_VERSION
	.align		4
        /*0060*/ 	.byte	0x03, 0x5f
        /*0062*/ 	.short	0x0101


	//----- nvinfo : EIATTR_VRC_CTA_INIT_COUNT
	.align		4
        /*0064*/ 	.byte	0x02, 0x4a
	.zero		1
	.zero		1


	//----- nvinfo : EIATTR_EXIT_INSTR_OFFSETS
	.align		4
        /*0068*/ 	.byte	0x04, 0x1c
        /*006a*/ 	.short	(.L_304 - .L_303)


	//   ....[0]....
.L_303:
        /*006c*/ 	.word	0x00000560


	//   ....[1]....
        /*0070*/ 	.word	0x00000690


	//----- nvinfo : EIATTR_CRS_STACK_SIZE
	.align		4
.L_304:
        /*0074*/ 	.byte	0x04, 0x1e
        /*0076*/ 	.short	(.L_306 - .L_305)
.L_305:
        /*0078*/ 	.word	0x00000000


	//----- nvinfo : EIATTR_CBANK_PARAM_SIZE
	.align		4
.L_306:
        /*007c*/ 	.byte	0x03, 0x19
        /*007e*/ 	.short	0x0028


	//----- nvinfo : EIATTR_PARAM_CBANK
	.align		4
        /*0080*/ 	.byte	0x04, 0x0a
        /*0082*/ 	.short	(.L_308 - .L_307)
	.align		4
.L_307:
        /*0084*/ 	.word	index@(.nv.constant0.minmax_float_kernel)
        /*0088*/ 	.short	0x0380
        /*008a*/ 	.short	0x0028


	//----- nvinfo : EIATTR_SW_WAR
	.align		4
.L_308:
        /*008c*/ 	.byte	0x04, 0x36
        /*008e*/ 	.short	(.L_310 - .L_309)
.L_309:
        /*0090*/ 	.word	0x00000008
.L_310:


//--------------------- .nv.info.remquo_float_kernel --------------------------
	.section	.nv.info.remquo_float_kernel,"",@"SHT_CUDA_INFO"
	.sectionflags	@""
	.align	4


	//----- nvinfo : EIATTR_CUDA_API_VERSION
	.align		4
        /*0000*/ 	.byte	0x04, 0x37
        /*0002*/ 	.short	(.L_312 - .L_311)
.L_311:
        /*0004*/ 	.word	0x00000082


	//----- nvinfo : EIATTR_KPARAM_INFO
	.align		4
.L_312:
        /*0008*/ 	.byte	0x04, 0x17
        /*000a*/ 	.short	(.L_314 - .L_313)
.L_313:
        /*000c*/ 	.word	0x00000000
        /*0010*/ 	.short	0x0004
        /*0012*/ 	.short	0x0020
        /*0014*/ 	.byte	0x00, 0xf0, 0x21, 0x00


	//----- nvinfo : EIATTR_KPARAM_INFO
	.align		4
.L_314:
        /*0018*/ 	.byte	0x04, 0x17
        /*001a*/ 	.short	(.L_316 - .L_315)
.L_315:
        /*001c*/ 	.word	0x00000000
        /*0020*/ 	.short	0x0003
        /*0022*/ 	.short	0x0018
        /*0024*/ 	.byte	0x00, 0xf5, 0x21, 0x00


	//----- nvinfo : EIATTR_KPARAM_INFO
	.align		4
.L_316:
        /*0028*/ 	.byte	0x04, 0x17
        /*002a*/ 	.short	(.L_318 - .L_317)
.L_317:
        /*002c*/ 	.word	0x00000000
        /*0030*/ 	.short	0x0002
        /*0032*/ 	.short	0x0010
        /*0034*/ 	.byte	0x00, 0xf5, 0x21, 0x00


	//----- nvinfo : EIATTR_KPARAM_INFO
	.align		4
.L_318:
        /*0038*/ 	.byte	0x04, 0x17
        /*003a*/ 	.short	(.L_320 - .L_319)
.L_319:
        /*003c*/ 	.word	0x00000000
        /*0040*/ 	.short	0x0001
        /*0042*/ 	.short	0x0008
        /*0044*/ 	.byte	0x00, 0xf5, 0x21, 0x00


	//----- nvinfo : EIATTR_KPARAM_INFO
	.align		4
.L_320:
        /*0048*/ 	.byte	0x04, 0x17
        /*004a*/ 	.short	(.L_322 - .L_321)
.L_321:
        /*004c*/ 	.word	0x00000000
        /*0050*/ 	.short	0x0000
        /*0052*/ 	.short	0x0000
        /*0054*/ 	.byte	0x00, 0xf5, 0x21, 0x00


	//----- nvinfo : EIATTR_SPARSE_MMA_MASK
	.align		4
.L_322:
        /*0058*/ 	.byte	0x03, 0x50
        /*005a*/ 	.short	0x0000


	//----- nvinfo : EIATTR_MAXREG_COUNT
	.align		4
        /*005c*/ 	.byte	0x03, 0x1b
        /*005e*/ 	.short	0x00ff


	//----- nvinfo : EIATTR_MERCURY_ISA_VERSION
	.align		4
        /*0060*/ 	.byte	0x03, 0x5f
        /*0062*/ 	.short	0x0101


	//----- nvinfo : EIATTR_VRC_CTA_INIT_COUNT
	.align		4
        /*0064*/ 	.byte	0x02, 0x4a
	.zero		1
	.zero		1


	//----- nvinfo : EIATTR_EXIT_INSTR_OFFSETS
	.align		4
        /*0068*/ 	.byte	0x04, 0x1c
        /*006a*/ 	.short	(.L_324 - .L_323)


	//   ....[0]....
.L_323:
        /*006c*/ 	.word	0x00001760


	//   ....[1]....
        /*0070*/ 	.word	0x00001e80


	//----- nvinfo : EIATTR_CRS_STACK_SIZE
	.align		4
.L_324:
        /*0074*/ 	.byte	0x04, 0x1e
        /*0076*/ 	.short	(.L_326 - .L_325)
.L_325:
        /*0078*/ 	.word	0x00000000


	//----- nvinfo : EIATTR_CBANK_PARAM_SIZE
	.align		4
.L_326:
        /*007c*/ 	.byte	0x03, 0x19
        /*007e*/ 	.short	0x0028


	//----- nvinfo : EIATTR_PARAM_CBANK
	.align		4
        /*0080*/ 	.byte	0x04, 0x0a
        /*0082*/ 	.short	(.L_328 - .L_327)
	.align		4
.L_327:
        /*0084*/ 	.word	index@(.nv.constant0.remquo_float_kernel)
        /*0088*/ 	.short	0x0380
        /*008a*/ 	.short	0x0028


	//----- nvinfo : EIATTR_SW_WAR
	.align		4
.L_328:
        /*008c*/ 	.byte	0x04, 0x36
        /*008e*/ 	.short	(.L_330 - .L_329)
.L_329:
        /*0090*/ 	.word	0x00000008
.L_330:


//--------------------- .nv.info.frexp_float_kernel --------------------------
	.section	.nv.info.frexp_float_kernel,"",@"SHT_CUDA_INFO"
	.sectionflags	@""
	.align	4


	//----- nvinfo : EIATTR_CUDA_API_VERSION
	.align		4
        /*0000*/ 	.byte	0x04, 0x37
        /*0002*/ 	.short	(.L_332 - .L_331)
.L_331:
        /*0004*/ 	.word	0x00000082


	//----- nvinfo : EIATTR_KPARAM_INFO
	.align		4
.L_332:
        /*0008*/ 	.byte	0x04, 0x17
        /*000a*/ 	.short	(.L_334 - .L_333)
.L_333:
        /*000c*/ 	.word	0x00000000
        /*0010*/ 	.short	0x0003
        /*0012*/ 	.short	0x0018
        /*0014*/ 	.byte	0x00, 0xf0, 0x21, 0x00


	//----- nvinfo : EIATTR_KPARAM_INFO
	.align		4
.L_334:
        /*0018*/ 	.byte	0x04, 0x17
        /*001a*/ 	.short	(.L_336 - .L_335)
.L_335:
        /*001c*/ 	.word	0x00000000
        /*0020*/ 	.short	0x0002
        /*0022*/ 	.short	0x0010
        /*0024*/ 	.byte	0x00, 0xf5, 0x21, 0x00


	//----- nvinfo : EIATTR_KPARAM_INFO
	.align		4
.L_336:
        /*0028*/ 	.byte	0x04, 0x17
        /*002a*/ 	.short	(.L_338 - .L_337)
.L_337:
        /*002c*/ 	.word	0x00000000
        /*0030*/ 	.short	0x0001
        /*0032*/ 	.short	0x0008
        /*0034*/ 	.byte	0x00, 0xf5, 0x21, 0x00


	//----- nvinfo : EIATTR_KPARAM_INFO
	.align		4
.L_338:
        /*0038*/ 	.byte	0x04, 0x17
        /*003a*/ 	.short	(.L_340 - .L_339)
.L_339:
        /*003c*/ 	.word	0x00000000
        /*0040*/ 	.short	0x0000
        /*0042*/ 	.short	0x0000
        /*0044*/ 	.byte	0x00, 0xf5, 0x21, 0x00


	//----- nvinfo : EIATTR_SPARSE_MMA_MASK
	.align		4
.L_340:
        /*0048*/ 	.byte	0x03, 0x50
        /*004a*/ 	.short	0x0000


	//----- nvinfo : EIATTR_MAXREG_COUNT
	.align		4
        /*004c*/ 	.byte	0x03, 0x1b
        /*004e*/ 	.short	0x00ff


	//----- nvinfo : EIATTR_MERCURY_ISA_VERSION
	.align		4
        /*0050*/ 	.byte	0x03, 0x5f
        /*0052*/ 	.short	0x0101


	//----- nvinfo : EIATTR_VRC_CTA_INIT_COUNT
	.align		4
        /*0054*/ 	.byte	0x02, 0x4a
	.zero		1
	.zero		1


	//----- nvinfo : EIATTR_EXIT_INSTR_OFFSETS
	.align		4
        /*0058*/ 	.byte	0x04, 0x1c
        /*005a*/ 	.short	(.L_342 - .L_341)


	//   ....[0]....
.L_341:
        /*005c*/ 	.word	0x00000740


	//   ....[1]....
        /*0060*/ 	.word	0x00000910


	//----- nvinfo : EIATTR_CRS_STACK_SIZE
	.align		4
.L_342:
        /*0064*/ 	.byte	0x04, 0x1e
        /*0066*/ 	.short	(.L_344 - .L_343)
.L_343:
        /*0068*/ 	.word	0x00000000


	//----- nvinfo : EIATTR_CBANK_PARAM_SIZE
	.align		4
.L_344:
        /*006c*/ 	.byte	0x03, 0x19
        /*006e*/ 	.short	0x0020


	//----- nvinfo : EIATTR_PARAM_CBANK
	.align		4
        /*0070*/ 	.byte	0x04, 0x0a
        /*0072*/ 	.short	(.L_346 - .L_345)
	.align		4
.L_345:
        /*0074*/ 	.word	index@(.nv.constant0.frexp_float_kernel)
        /*0078*/ 	.short	0x0380
        /*007a*/ 	.short	0x0020


	//----- nvinfo : EIATTR_SW_WAR
	.align		4
.L_346:
        /*007c*/ 	.byte	0x04, 0x36
        /*007e*/ 	.short	(.L_348 - .L_347)
.L_347:
        /*0080*/ 	.word	0x00000008
.L_348:


//--------------------- .nv.info.modf_half_kernel --------------------------
	.section	.nv.info.modf_half_kernel,"",@"SHT_CUDA_INFO"
	.sectionflags	@""
	.align	4


	//----- nvinfo : EIATTR_CUDA_API_VERSION
	.align		4
        /*0000*/ 	.byte	0x04, 0x37
        /*0002*/ 	.short	(.L_350 - .L_349)
.L_349:
        /*0004*/ 	.word	0x00000082


	//----- nvinfo : EIATTR_KPARAM_INFO
	.align		4
.L_350:
        /*0008*/ 	.byte	0x04, 0x17
        /*000a*/ 	.short	(.L_352 - .L_351)
.L_351:
        /*000c*/ 	.word	0x00000000
        /*0010*/ 	.short	0x0003
        /*0012*/ 	.short	0x0018
        /*0014*/ 	.byte	0x00, 0xf0, 0x21, 0x00


	//----- nvinfo : EIATTR_KPARAM_INFO
	.align		4
.L_352:
        /*0018*/ 	.byte	0x04, 0x17
        /*001a*/ 	.short	(.L_354 - .L_353)
.L_353:
        /*001c*/ 	.word	0x00000000
        /*0020*/ 	.short	0x0002
        /*0022*/ 	.short	0x0010
        /*0024*/ 	.byte	0x00, 0xf5, 0x21, 0x00


	//----- nvinfo : EIATTR_KPARAM_INFO
	.align		4
.L_354:
        /*0028*/ 	.byte	0x04, 0x17
        /*002a*/ 	.short	(.L_356 - .L_355)
.L_355:
        /*002c*/ 	.word	0x00000000
        /*0030*/ 	.short	0x0001
        /*0032*/ 	.short	0x0008
        /*0034*/ 	.byte	0x00, 0xf5, 0x21, 0x00


	//----- nvinfo : EIATTR_KPARAM_INFO
	.align		4
.L_356:
        /*0038*/ 	.byte	0x04, 0x17
        /*003a*/ 	.short	(.L_358 - .L_357)
.L_357:
        /*003c*/ 	.word	0x00000000
        /*0040*/ 	.short	0x0000
        /*0042*/ 	.short	0x0000
        /*0044*/ 	.byte	0x00, 0xf5, 0x21, 0x00


	//----- nvinfo : EIATTR_SPARSE_MMA_MASK
	.align		4
.L_358:
        /*0048*/ 	.byte	0x03, 0x50
        /*004a*/ 	.short	0x0000


	//----- nvinfo : EIATTR_MAXREG_COUNT
	.align		4
        /*004c*/ 	.byte	0x03, 0x1b
        /*004e*/ 	.short	0x00ff


	//----- nvinfo : EIATTR_MERCURY_ISA_VERSION
	.align		4
        /*0050*/ 	.byte	0x03, 0x5f
        /*0052*/ 	.short	0x0101


	//----- nvinfo : EIATTR_VRC_CTA_INIT_COUNT
	.align		4
        /*0054*/ 	.byte	0x02, 0x4a
	.zero		1
	.zero		1


	//----- nvinfo : EIATTR_EXIT_INSTR_OFFSETS
	.align		4
        /*0058*/ 	.byte	0x04, 0x1c
        /*005a*/ 	.short	(.L_360 - .L_359)


	//   ....[0]....
.L_359:
        /*005c*/ 	.word	0x000005c0


	//   ....[1]....
        /*0060*/ 	.word	0x00000710


	//----- nvinfo : EIATTR_CRS_STACK_SIZE
	.align		4
.L_360:
        /*0064*/ 	.byte	0x04, 0x1e
        /*0066*/ 	.short	(.L_362 - .L_361)
.L_361:
        /*0068*/ 	.word	0x00000000


	//----- nvinfo : EIATTR_CBANK_PARAM_SIZE
	.align		4
.L_362:
        /*006c*/ 	.byte	0x03, 0x19
        /*006e*/ 	.short	0x0020


	//----- nvinfo : EIATTR_PARAM_CBANK
	.align		4
        /*0070*/ 	.byte	0x04, 0x0a
        /*0072*/ 	.short	(.L_364 - .L_363)
	.align		4
.L_363:
        /*0074*/ 	.word	index@(.nv.constant0.modf_half_kernel)
        /*0078*/ 	.short	0x0380
        /*007a*/ 	.short	0x0020


	//----- nvinfo : EIATTR_SW_WAR
	.align		4
.L_364:
        /*007c*/ 	.byte	0x04, 0x36
        /*007e*/ 	.short	(.L_366 - .L_365)
.L_365:
        /*0080*/ 	.word	0x00000008
.L_366:


//--------------------- .nv.info.modf_float_kernel --------------------------
	.section	.nv.info.modf_float_kernel,"",@"SHT_CUDA_INFO"
	.sectionflags	@""
	.align	4


	//----- nvinfo : EIATTR_CUDA_API_VERSION
	.align		4
        /*0000*/ 	.byte	0x04, 0x37
        /*0002*/ 	.short	(.L_368 - .L_367)
.L_367:
        /*0004*/ 	.word	0x00000082


	//----- nvinfo : EIATTR_KPARAM_INFO
	.align		4
.L_368:
        /*0008*/ 	.byte	0x04, 0x17
        /*000a*/ 	.short	(.L_370 - .L_369)
.L_369:
        /*000c*/ 	.word	0x00000000
        /*0010*/ 	.short	0x0003
        /*0012*/ 	.short	0x0018
        /*0014*/ 	.byte	0x00, 0xf0, 0x21, 0x00


	//----- nvinfo : EIATTR_KPARAM_INFO
	.align		4
.L_370:
        /*0018*/ 	.byte	0x04, 0x17
        /*001a*/ 	.short	(.L_372 - .L_371)
.L_371:
        /*001c*/ 	.word	0x00000000
        /*0020*/ 	.short	0x0002
        /*0022*/ 	.short	0x0010
        /*0024*/ 	.byte	0x00, 0xf5, 0x21, 0x00


	//----- nvinfo : EIATTR_KPARAM_INFO
	.align		4
.L_372:
        /*0028*/ 	.byte	0x04, 0x17
        /*002a*/ 	.short	(.L_374 - .L_373)
.L_373:
        /*002c*/ 	.word	0x00000000
        /*0030*/ 	.short	0x0001
        /*0032*/ 	.short	0x0008
        /*0034*/ 	.byte	0x00, 0xf5, 0x21, 0x00


	//----- nvinfo : EIATTR_KPARAM_INFO
	.align		4
.L_374:
        /*0038*/ 	.byte	0x04, 0x17
        /*003a*/ 	.short	(.L_376 - .L_375)
.L_375:
        /*003c*/ 	.word	0x00000000
        /*0040*/ 	.short	0x0000
        /*0042*/ 	.short	0x0000
        /*0044*/ 	.byte	0x00, 0xf5, 0x21, 0x00


	//----- nvinfo : EIATTR_SPARSE_MMA_MASK
	.align		4
.L_376:
        /*0048*/ 	.byte	0x03, 0x50
        /*004a*/ 	.short	0x0000


	//----- nvinfo : EIATTR_MAXREG_COUNT
	.align		4
        /*004c*/ 	.byte	0x03, 0x1b
        /*004e*/ 	.short	0x00ff


	//----- nvinfo : EIATTR_MERCURY_ISA_VERSION
	.align		4
        /*0050*/ 	.byte	0x03, 0x5f
        /*0052*/ 	.short	0x0101


	//----- nvinfo : EIATTR_VRC_CTA_INIT_COUNT
	.align		4
        /*0054*/ 	.byte	0x02, 0x4a
	.zero		1
	.zero		1


	//----- nvinfo : EIATTR_EXIT_INSTR_OFFSETS
	.align		4
        /*0058*/ 	.byte	0x04, 0x1c
        /*005a*/ 	.short	(.L_378 - .L_377)


	//   ....[0]....
.L_377:
        /*005c*/ 	.word	0x000004d0


	//   ....[1]....
        /*0060*/ 	.word	0x000005f0


	//----- nvinfo : EIATTR_CBANK_PARAM_SIZE
	.align		4
.L_378:
        /*0064*/ 	.byte	0x03, 0x19
        /*0066*/ 	.short	0x0020


	//----- nvinfo : EIATTR_PARAM_CBANK
	.align		4
        /*0068*/ 	.byte	0x04, 0x0a
        /*006a*/ 	.short	(.L_380 - .L_379)
	.align		4
.L_379:
        /*006c*/ 	.word	index@(.nv.constant0.modf_float_kernel)
        /*0070*/ 	.short	0x0380
        /*0072*/ 	.short	0x0020


	//----- nvinfo : EIATTR_SW_WAR
	.align		4
.L_380:
        /*0074*/ 	.byte	0x04, 0x36
        /*0076*/ 	.short	(.L_382 - .L_381)
.L_381:
        /*0078*/ 	.word	0x00000008
.L_382:


//--------------------- .nv.info.sincos_half_kernel --------------------------
	.section	.nv.info.sincos_half_kernel,"",@"SHT_CUDA_INFO"
	.sectionflags	@""
	.align	4


	//----- nvinfo : EIATTR_CUDA_API_VERSION
	.align		4
        /*0000*/ 	.byte	0x04, 0x37
        /*0002*/ 	.short	(.L_384 - .L_383)
.L_383:
        /*0004*/ 	.word	0x00000082


	//----- nvinfo : EIATTR_KPARAM_INFO
	.align		4
.L_384:
        /*0008*/ 	.byte	0x04, 0x17
        /*000a*/ 	.short	(.L_386 - .L_385)
.L_385:
        /*000c*/ 	.word	0x00000000
        /*0010*/ 	.short	0x0003
        /*0012*/ 	.short	0x0018
        /*0014*/ 	.byte	0x00, 0xf0, 0x21, 0x00


	//----- nvinfo : EIATTR_KPARAM_INFO
	.align		4
.L_386:
        /*0018*/ 	.byte	0x04, 0x17
        /*001a*/ 	.short	(.L_388 - .L_387)
.L_387:
        /*001c*/ 	.word	0x00000000
        /*0020*/ 	.short	0x0002
        /*0022*/ 	.short	0x0010
        /*0024*/ 	.byte	0x00, 0xf5, 0x21, 0x00


	//----- nvinfo : EIATTR_KPARAM_INFO
	.align		4
.L_388:
        /*0028*/ 	.byte	0x04, 0x17
        /*002a*/ 	.short	(.L_390 - .L_389)
.L_389:
        /*002c*/ 	.word	0x00000000
        /*0030*/ 	.short	0x0001
        /*0032*/ 	.short	0x0008
        /*0034*/ 	.byte	0x00, 0xf5, 0x21, 0x00


	//----- nvinfo : EIATTR_KPARAM_INFO
	.align		4
.L_390:
        /*0038*/ 	.byte	0x04, 0x17
        /*003a*/ 	.short	(.L_392 - .L_391)
.L_391:
        /*003c*/ 	.word	0x00000000
        /*0040*/ 	.short	0x0000
        /*0042*/ 	.short	0x0000
        /*0044*/ 	.byte	0x00, 0xf5, 0x21, 0x00


	//----- nvinfo : EIATTR_SPARSE_MMA_MASK
	.align		4
.L_392:
        /*0048*/ 	.byte	0x03, 0x50
        /*004a*/ 	.short	0x0000


	//----- nvinfo : EIATTR_MAXREG_COUNT
	.align		4
        /*004c*/ 	.byte	0x03, 0x1b
        /*004e*/ 	.short	0x00ff


	//----- nvinfo : EIATTR_MERCURY_ISA_VERSION
	.align		4
        /*0050*/ 	.byte	0x03, 0x5f
        /*0052*/ 	.short	0x0101


	//----- nvinfo : EIATTR_VRC_CTA_INIT_COUNT
	.align		4
        /*0054*/ 	.byte	0x02, 0x4a
	.zero		1
	.zero		1


	//----- nvinfo : EIATTR_EXIT_INSTR_OFFSETS
	.align		4
        /*0058*/ 	.byte	0x04, 0x1c
        /*005a*/ 	.short	(.L_394 - .L_393)


	//   ....[0]....
.L_393:
        /*005c*/ 	.word	0x00001cb0


	//   ....[1]....
        /*0060*/ 	.word	0x000025a0


	//----- nvinfo : EIATTR_CRS_STACK_SIZE
	.align		4
.L_394:
        /*0064*/ 	.byte	0x04, 0x1e
        /*0066*/ 	.short	(.L_396 - .L_395)
.L_395:
        /*0068*/ 	.word	0x00000000


	//----- nvinfo : EIATTR_CBANK_PARAM_SIZE
	.align		4
.L_396:
        /*006c*/ 	.byte	0x03, 0x19
        /*006e*/ 	.short	0x0020


	//----- nvinfo : EIATTR_PARAM_CBANK
	.align		4
        /*0070*/ 	.byte	0x04, 0x0a
        /*0072*/ 	.short	(.L_398 - .L_397)
	.align		4
.L_397:
        /*0074*/ 	.word	index@(.nv.constant0.sincos_half_kernel)
        /*0078*/ 	.short	0x0380
        /*007a*/ 	.short	0x0020


	//----- nvinfo : EIATTR_SW_WAR
	.align		4
.L_398:
        /*007c*/ 	.byte	0x04, 0x36
        /*007e*/ 	.short	(.L_400 - .L_399)
.L_399:
        /*0080*/ 	.word	0x00000008
.L_400:


//--------------------- .nv.info.sincos_float_kernel --------------------------
	.section	.nv.info.sincos_float_kernel,"",@"SHT_CUDA_INFO"
	.sectionflags	@""
	.align	4


	//----- nvinfo : EIATTR_CUDA_API_VERSION
	.align		4
        /*0000*/ 	.byte	0x04, 0x37
        /*0002*/ 	.short	(.L_402 - .L_401)
.L_401:
        /*0004*/ 	.word	0x00000082


	//----- nvinfo : EIATTR_KPARAM_INFO
	.align		4
.L_402:
        /*0008*/ 	.byte	0x04, 0x17
        /*000a*/ 	.short	(.L_404 - .L_403)
.L_403:
        /*000c*/ 	.word	0x00000000
        /*0010*/ 	.short	0x0003
        /*0012*/ 	.short	0x0018
        /*0014*/ 	.byte	0x00, 0xf0, 0x21, 0x00


	//----- nvinfo : EIATTR_KPARAM_INFO
	.align		4
.L_404:
        /*0018*/ 	.byte	0x04, 0x17
        /*001a*/ 	.short	(.L_406 - .L_405)
.L_405:
        /*001c*/ 	.word	0x00000000
        /*0020*/ 	.short	0x0002
        /*0022*/ 	.short	0x0010
        /*0024*/ 	.byte	0x00, 0xf5, 0x21, 0x00


	//----- nvinfo : EIATTR_KPARAM_INFO
	.align		4
.L_406:
        /*0028*/ 	.byte	0x04, 0x17
        /*002a*/ 	.short	(.L_408 - .L_407)
.L_407:
        /*002c*/ 	.word	0x00000000
        /*0030*/ 	.short	0x0001
        /*0032*/ 	.short	0x0008
        /*0034*/ 	.byte	0x00, 0xf5, 0x21, 0x00


	//----- nvinfo : EIATTR_KPARAM_INFO
	.align		4
.L_408:
        /*0038*/ 	.byte	0x04, 0x17
        /*003a*/ 	.short	(.L_410 - .L_409)
.L_409:
        /*003c*/ 	.word	0x00000000
        /*0040*/ 	.short	0x0000
        /*0042*/ 	.short	0x0000
        /*0044*/ 	.byte	0x00, 0xf5, 0x21, 0x00


	//----- nvinfo : EIATTR_SPARSE_MMA_MASK
	.align		4
.L_410:
        /*0048*/ 	.byte	0x03, 0x50
        /*004a*/ 	.short	0x0000


	//----- nvinfo : EIATTR_MAXREG_COUNT
	.align		4
        /*004c*/ 	.byte	0x03, 0x1b
        /*004e*/ 	.short	0x00ff


	//----- nvinfo : EIATTR_MERCURY_ISA_VERSION
	.align		4
        /*0050*/ 	.byte	0x03, 0x5f
        /*0052*/ 	.short	0x0101


	//----- nvinfo : EIATTR_VRC_CTA_INIT_COUNT
	.align		4
        /*0054*/ 	.byte	0x02, 0x4a
	.zero		1
	.zero		1


	//----- nvinfo : EIATTR_EXIT_INSTR_OFFSETS
	.align		4
        /*0058*/ 	.byte	0x04, 0x1c
        /*005a*/ 	.short	(.L_412 - .L_411)


	//   ....[0]....
.L_411:
        /*005c*/ 	.word	0x00001c20


	//   ....[1]....
        /*0060*/ 	.word	0x000024e0


	//----- nvinfo : EIATTR_CRS_STACK_SIZE
	.align		4
.L_412:
        /*0064*/ 	.byte	0x04, 0x1e
        /*0066*/ 	.short	(.L_414 - .L_413)
.L_413:
        /*0068*/ 	.word	0x00000000


	//----- nvinfo : EIATTR_CBANK_PARAM_SIZE
	.align		4
.L_414:
        /*006c*/ 	.byte	0x03, 0x19
        /*006e*/ 	.short	0x0020


	//----- nvinfo : EIATTR_PARAM_CBANK
	.align		4
        /*0070*/ 	.byte	0x04, 0x0a
        /*0072*/ 	.short	(.L_416 - .L_415)
	.align		4
.L_415:
        /*0074*/ 	.word	index@(.nv.constant0.sincos_float_kernel)
        /*0078*/ 	.short	0x0380
        /*007a*/ 	.short	0x0020


	//----- nvinfo : EIATTR_SW_WAR
	.align		4
.L_416:
        /*007c*/ 	.byte	0x04, 0x36
        /*007e*/ 	.short	(.L_418 - .L_417)
.L_417:
        /*0080*/ 	.word	0x00000008
.L_418:


//--------------------- .nv.info.divmod_scalar_int32_kernel --------------------------
	.section	.nv.info.divmod_scalar_int32_kernel,"",@"SHT_CUDA_INFO"
	.sectionflags	@""
	.align	4


	//----- nvinfo : EIATTR_CUDA_API_VERSION
	.align		4
        /*0000*/ 	.byte	0x04, 0x37
        /*0002*/ 	.short	(.L_420 - .L_419)
.L_419:
        /*0004*/ 	.word	0x00000082


	//----- nvinfo : EIATTR_KPARAM_INFO
	.align		4
.L_420:
        /*0008*/ 	.byte	0x04, 0x17
        /*000a*/ 	.short	(.L_422 - .L_421)
.L_421:
        /*000c*/ 	.word	0x00000000
        /*0010*/ 	.short	0x0004
        /*0012*/ 	.short	0x0020
        /*0014*/ 	.byte	0x00, 0xf0, 0x21, 0x00


	//----- nvinfo : EIATTR_KPARAM_INFO
	.align		4
.L_422:
        /*0018*/ 	.byte	0x04, 0x17
        /*001a*/ 	.short	(.L_424 - .L_423)
.L_423:
        /*001c*/ 	.word	0x00000000
        /*0020*/ 	.short	0x0003
        /*0022*/ 	.short	0x0018
        /*0024*/ 	.byte	0x00, 0xf0, 0x11, 0x00


	//----- nvinfo : EIATTR_KPARAM_INFO
	.align		4
.L_424:
        /*0028*/ 	.byte	0x04, 0x17
        /*002a*/ 	.short	(.L_426 - .L_425)
.L_425:
        /*002c*/ 	.word	0x00000000
        /*0030*/ 	.short	0x0002
        /*0032*/ 	.short	0x0010
        /*0034*/ 	.byte	0x00, 0xf5, 0x21, 0x00


	//----- nvinfo : EIATTR_KPARAM_INFO
	.align		4
.L_426:
        /*0038*/ 	.byte	0x04, 0x17
        /*003a*/ 	.short	(.L_428 - .L_427)
.L_427:
        /*003c*/ 	.word	0x00000000
        /*0040*/ 	.short	0x0001
        /*0042*/ 	.short	0x0008
        /*0044*/ 	.byte	0x00, 0xf5, 0x21, 0x00


	//----- nvinfo : EIATTR_KPARAM_INFO
	.align		4
.L_428:
        /*0048*/ 	.byte	0x04, 0x17
        /*004a*/ 	.short	(.L_430 - .L_429)
.L_429:
        /*004c*/ 	.word	0x00000000
        /*0050*/ 	.short	0x0000
        /*0052*/ 	.short	0x0000
        /*0054*/ 	.byte	0x00, 0xf5, 0x21, 0x00


	//----- nvinfo : EIATTR_SPARSE_MMA_MASK
	.align		4
.L_430:
        /*0058*/ 	.byte	0x03, 0x50
        /*005a*/ 	.short	0x0000


	//----- nvinfo : EIATTR_MAXREG_COUNT
	.align		4
        /*005c*/ 	.byte	0x03, 0x1b
        /*005e*/ 	.short	0x00ff


	//----- nvinfo : EIATTR_MERCURY_ISA_VERSION
	.align		4
        /*0060*/ 	.byte	0x03, 0x5f
        /*0062*/ 	.short	0x0101


	//----- nvinfo : EIATTR_VRC_CTA_INIT_COUNT
	.align		4
        /*0064*/ 	.byte	0x02, 0x4a
	.zero		1
	.zero		1


	//----- nvinfo : EIATTR_EXIT_INSTR_OFFSETS
	.align		4
        /*0068*/ 	.byte	0x04, 0x1c
        /*006a*/ 	.short	(.L_432 - .L_431)


	//   ....[0]....
.L_431:
        /*006c*/ 	.word	0x000003e0


	//   ....[1]....
        /*0070*/ 	.word	0x00000480


	//   ....[2]....
        /*0074*/ 	.word	0x00000d00


	//   ....[3]....
        /*0078*/ 	.word	0x00000f60


	//----- nvinfo : EIATTR_CRS_STACK_SIZE
	.align		4
.L_432:
        /*007c*/ 	.byte	0x04, 0x1e
        /*007e*/ 	.short	(.L_434 - .L_433)
.L_433:
        /*0080*/ 	.word	0x00000000


	//----- nvinfo : EIATTR_CBANK_PARAM_SIZE
	.align		4
.L_434:
        /*0084*/ 	.byte	0x03, 0x19
        /*0086*/ 	.short	0x0028


	//----- nvinfo : EIATTR_PARAM_CBANK
	.align		4
        /*0088*/ 	.byte	0x04, 0x0a
        /*008a*/ 	.short	(.L_436 - .L_435)
	.align		4
.L_435:
        /*008c*/ 	.word	index@(.nv.constant0.divmod_scalar_int32_kernel)
        /*0090*/ 	.short	0x0380
        /*0092*/ 	.short	0x0028


	//----- nvinfo : EIATTR_SW_WAR
	.align		4
.L_436:
        /*0094*/ 	.byte	0x04, 0x36
        /*0096*/ 	.short	(.L_438 - .L_437)
.L_437:
        /*0098*/ 	.word	0x00000008
.L_438:


//--------------------- .nv.info.divmod_int64_kernel --------------------------
	.section	.nv.info.divmod_int64_kernel,"",@"SHT_CUDA_INFO"
	.sectionflags	@""
	.align	4


	//----- nvinfo : EIATTR_CUDA_API_VERSION
	.align		4
        /*0000*/ 	.byte	0x04, 0x37
        /*0002*/ 	.short	(.L_440 - .L_439)
.L_439:
        /*0004*/ 	.word	0x00000082


	//----- nvinfo : EIATTR_KPARAM_INFO
	.align		4
.L_440:
        /*0008*/ 	.byte	0x04, 0x17
        /*000a*/ 	.short	(.L_442 - .L_441)
.L_441:
        /*000c*/ 	.word	0x00000000
        /*0010*/ 	.short	0x0004
        /*0012*/ 	.short	0x0020
        /*0014*/ 	.byte	0x00, 0xf0, 0x21, 0x00


	//----- nvinfo : EIATTR_KPARAM_INFO
	.align		4
.L_442:
        /*0018*/ 	.byte	0x04, 0x17
        /*001a*/ 	.short	(.L_444 - .L_443)
.L_443:
        /*001c*/ 	.word	0x00000000
        /*0020*/ 	.short	0x0003
        /*0022*/ 	.short	0x0018
        /*0024*/ 	.byte	0x00, 0xf5, 0x21, 0x00


	//----- nvinfo : EIATTR_KPARAM_INFO
	.align		4
.L_444:
        /*0028*/ 	.byte	0x04, 0x17
        /*002a*/ 	.short	(.L_446 - .L_445)
.L_445:
        /*002c*/ 	.word	0x00000000
        /*0030*/ 	.short	0x0002
        /*0032*/ 	.short	0x0010
        /*0034*/ 	.byte	0x00, 0xf5, 0x21, 0x00


	//----- nvinfo : EIATTR_KPARAM_INFO
	.align		4
.L_446:
        /*0038*/ 	.byte	0x04, 0x17
        /*003a*/ 	.short	(.L_448 - .L_447)
.L_447:
        /*003c*/ 	.word	0x00000000
        /*0040*/ 	.short	0x0001
        /*0042*/ 	.short	0x0008
        /*0044*/ 	.byte	0x00, 0xf5, 0x21, 0x00


	//----- nvinfo : EIATTR_KPARAM_INFO
	.align		4
.L_448:
        /*0048*/ 	.byte	0x04, 0x17
        /*004a*/ 	.short	(.L_450 - .L_449)
.L_449:
        /*004c*/ 	.word	0x00000000
        /*0050*/ 	.short	0x0000
        /*0052*/ 	.short	0x0000
        /*0054*/ 	.byte	0x00, 0xf5, 0x21, 0x00


	//----- nvinfo : EIATTR_SPARSE_MMA_MASK
	.align		4
.L_450:
        /*0058*/ 	.byte	0x03, 0x50
        /*005a*/ 	.short	0x0000


	//----- nvinfo : EIATTR_MAXREG_COUNT
	.align		4
        /*005c*/ 	.byte	0x03, 0x1b
        /*005e*/ 	.short	0x00ff


	//----- nvinfo : EIATTR_MERCURY_ISA_VERSION
	.align		4
        /*0060*/ 	.byte	0x03, 0x5f
        /*0062*/ 	.short	0x0101


	//----- nvinfo : EIATTR_VRC_CTA_INIT_COUNT
	.align		4
        /*0064*/ 	.byte	0x02, 0x4a
	.zero		1
	.zero		1


	//----- nvinfo : EIATTR_EXIT_INSTR_OFFSETS
	.align		4
        /*0068*/ 	.byte	0x04, 0x1c
        /*006a*/ 	.short	(.L_452 - .L_451)


	//   ....[0]....
.L_451:
        /*006c*/ 	.word	0x00000ec0


	//   ....[1]....
        /*0070*/ 	.word	0x00001290


	//   ....[2]....
        /*0074*/ 	.word	0x00001310


	//----- nvinfo : EIATTR_CRS_STACK_SIZE
	.align		4
.L_452:
        /*0078*/ 	.byte	0x04, 0x1e
        /*007a*/ 	.short	(.L_454 - .L_453)
.L_453:
        /*007c*/ 	.word	0x00000000


	//----- nvinfo : EIATTR_CBANK_PARAM_SIZE
	.align		4
.L_454:
        /*0080*/ 	.byte	0x03, 0x19
        /*0082*/ 	.short	0x0028


	//----- nvinfo : EIATTR_PARAM_CBANK
	.align		4
        /*0084*/ 	.byte	0x04, 0x0a
        /*0086*/ 	.short	(.L_456 - .L_455)
	.align		4
.L_455:
        /*0088*/ 	.word	index@(.nv.constant0.divmod_int64_kernel)
        /*008c*/ 	.short	0x0380
        /*008e*/ 	.short	0x0028


	//----- nvinfo : EIATTR_SW_WAR
	.align		4
.L_456:
        /*0090*/ 	.byte	0x04, 0x36
        /*0092*/ 	.short	(.L_458 - .L_457)
.L_457:
        /*0094*/ 	.word	0x00000008
.L_458:


//--------------------- .nv.info.divmod_int32_kernel --------------------------
	.section	.nv.info.divmod_int32_kernel,"",@"SHT_CUDA_INFO"
	.sectionflags	@""
	.align	4


	//----- nvinfo : EIATTR_CUDA_API_VERSION
	.align		4
        /*0000*/ 	.byte	0x04, 0x37
        /*0002*/ 	.short	(.L_460 - .L_459)
.L_459:
        /*0004*/ 	.word	0x00000082


	//----- nvinfo : EIATTR_KPARAM_INFO
	.align		4
.L_460:
        /*0008*/ 	.byte	0x04, 0x17
        /*000a*/ 	.short	(.L_462 - .L_461)
.L_461:
        /*000c*/ 	.word	0x00000000
        /*0010*/ 	.short	0x0004
        /*0012*/ 	.short	0x0020
        /*0014*/ 	.byte	0x00, 0xf0, 0x21, 0x00


	//----- nvinfo : EIATTR_KPARAM_INFO
	.align		4
.L_462:
        /*0018*/ 	.byte	0x04, 0x17
        /*001a*/ 	.short	(.L_464 - .L_463)
.L_463:
        /*001c*/ 	.word	0x00000000
        /*0020*/ 	.short	0x0003
        /*0022*/ 	.short	0x0018
        /*0024*/ 	.byte	0x00, 0xf5, 0x21, 0x00


	//----- nvinfo : EIATTR_KPARAM_INFO
	.align		4
.L_464:
        /*0028*/ 	.byte	0x04, 0x17
        /*002a*/ 	.short	(.L_466 - .L_465)
.L_465:
        /*002c*/ 	.word	0x00000000
        /*0030*/ 	.short	0x0002
        /*0032*/ 	.short	0x0010
        /*0034*/ 	.byte	0x00, 0xf5, 0x21, 0x00


	//----- nvinfo : EIATTR_KPARAM_INFO
	.align		4
.L_466:
        /*0038*/ 	.byte	0x04, 0x17
        /*003a*/ 	.short	(.L_468 - .L_467)
.L_467:
        /*003c*/ 	.word	0x00000000
        /*0040*/ 	.short	0x0001
        /*0042*/ 	.short	0x0008
        /*0044*/ 	.byte	0x00, 0xf5, 0x21, 0x00


	//----- nvinfo : EIATTR_KPARAM_INFO
	.align		4
.L_468:
        /*0048*/ 	.byte	0x04, 0x17
        /*004a*/ 	.short	(.L_470 - .L_469)
.L_469:
        /*004c*/ 	.word	0x00000000
        /*0050*/ 	.short	0x0000
        /*0052*/ 	.short	0x0000
        /*0054*/ 	.byte	0x00, 0xf5, 0x21, 0x00


	//----- nvinfo : EIATTR_SPARSE_MMA_MASK
	.align		4
.L_470:
        /*0058*/ 	.byte	0x03, 0x50
        /*005a*/ 	.short	0x0000


	//----- nvinfo : EIATTR_MAXREG_COUNT
	.align		4
        /*005c*/ 	.byte	0x03, 0x1b
        /*005e*/ 	.short	0x00ff


	//----- nvinfo : EIATTR_MERCURY_ISA_VERSION
	.align		4
        /*0060*/ 	.byte	0x03, 0x5f
        /*0062*/ 	.short	0x0101


	//----- nvinfo : EIATTR_VRC_CTA_INIT_COUNT
	.align		4
        /*0064*/ 	.byte	0x02, 0x4a
	.zero		1
	.zero		1


	//----- nvinfo : EIATTR_EXIT_INSTR_OFFSETS
	.align		4
        /*0068*/ 	.byte	0x04, 0x1c
        /*006a*/ 	.short	(.L_472 - .L_471)


	//   ....[0]....
.L_471:
        /*006c*/ 	.word	0x00000c20


	//   ....[1]....
        /*0070*/ 	.word	0x00000f10


	//   ....[2]....
        /*0074*/ 	.word	0x00000f90


	//----- nvinfo : EIATTR_CRS_STACK_SIZE
	.align		4
.L_472:
        /*0078*/ 	.byte	0x04, 0x1e
        /*007a*/ 	.short	(.L_474 - .L_473)
.L_473:
        /*007c*/ 	.word	0x00000000


	//----- nvinfo : EIATTR_CBANK_PARAM_SIZE
	.align		4
.L_474:
        /*0080*/ 	.byte	0x03, 0x19
        /*0082*/ 	.short	0x0028


	//----- nvinfo : EIATTR_PARAM_CBANK
	.align		4
        /*0084*/ 	.byte	0x04, 0x0a
        /*0086*/ 	.short	(.L_476 - .L_475)
	.align		4
.L_475:
        /*0088*/ 	.word	index@(.nv.constant0.divmod_int32_kernel)
        /*008c*/ 	.short	0x0380
        /*008e*/ 	.short	0x0028


	//----- nvinfo : EIATTR_SW_WAR
	.align		4
.L_476:
        /*0090*/ 	.byte	0x04, 0x36
        /*0092*/ 	.short	(.L_478 - .L_477)
.L_477:
        /*0094*/ 	.word	0x00000008
.L_478:


//--------------------- .nv.callgraph             --------------------------
	.section	.nv.callgraph,"",@"SHT_CUDA_CALLGRAPH"
	.align	4
	.sectionentsize	8
	.align		4
        /*0000*/ 	.word	0x00000000
	.align		4
        /*0004*/ 	.word	0xffffffff
	.align		4
        /*0008*/ 	.word	0x00000000
	.align		4
        /*000c*/ 	.word	0xfffffffe
	.align		4
        /*0010*/ 	.word	0x00000000
	.align		4
        /*0014*/ 	.word	0xfffffffd
	.align		4
        /*0018*/ 	.word	0x00000000
	.align		4
        /*001c*/ 	.word	0xfffffffc


//--------------------- .nv.constant4             --------------------------
	.section	.nv.constant4,"a",@progbits
	.align	8
	.align		8
.nv.constant4:
        /*0000*/ 	.dword	__cudart_i2opi_f


//--------------------- .text.complex_to_polar_float_kernel --------------------------
	.section	.text.complex_to_polar_float_kernel,"ax",@progbits
	.align	128
        .global         complex_to_polar_float_kernel
        .type           complex_to_polar_float_kernel,@function
        .size           complex_to_polar_float_kernel,(.L_x_370 - complex_to_polar_float_kernel)
        .other          complex_to_polar_float_kernel,@"STO_CUDA_ENTRY STV_DEFAULT"
complex_to_polar_float_kernel:
.text.complex_to_polar_float_kernel:
[----:B------:R-:W-:Y:S01]  /*0000*/  LDC R1, c[0x0][0x37c] ;  /* 0x0000df00ff017b82 */ /* 0x000fe20000000800 */
[----:B------:R-:W0:Y:S07]  /*0010*/  S2R R12, SR_TID.X ;  /* 0x00000000000c7919 */ /* 0x000e2e0000002100 */
[----:B------:R-:W1:Y:S01]  /*0020*/  LDC R4, c[0x0][0x360] ;  /* 0x0000d800ff047b82 */ /* 0x000e620000000800 */
[----:B------:R-:W2:Y:S01]  /*0030*/  LDCU.64 UR6, c[0x0][0x3a0] ;  /* 0x00007400ff0677ac */ /* 0x000ea20008000a00 */
[----:B------:R-:W-:Y:S01]  /*0040*/  IMAD.MOV.U32 R13, RZ, RZ, RZ ;  /* 0x000000ffff0d7224 */ /* 0x000fe200078e00ff */
[----:B------:R-:W-:Y:S05]  /*0050*/  BSSY.RECONVERGENT B0, `(.L_x_0) ;  /* 0x0000061000007945 */ /* 0x000fea0003800200 */
[----:B------:R-:W0:Y:S01]  /*0060*/  S2UR UR4, SR_CTAID.X ;  /* 0x00000000000479c3 */ /* 0x000e220000002500 */
[----:B-1----:R-:W-:-:S04]  /*0070*/  IMAD.SHL.U32 R3, R4, 0x4, RZ ;  /* 0x0000000404037824 */ /* 0x002fc800078e00ff */
[----:B0-----:R-:W-:Y:S01]  /*0080*/  IMAD.WIDE.U32 R12, R3, UR4, R12 ;  /* 0x00000004030c7c25 */ /* 0x001fe2000f8e000c */
[----:B------:R-:W0:Y:S02]  /*0090*/  LDCU.64 UR4, c[0x0][0x358] ;  /* 0x00006b00ff0477ac */ /* 0x000e240008000a00 */
[----:B--2---:R-:W-:-:S04]  /*00a0*/  ISETP.GE.U32.AND P0, PT, R12, UR6, PT ;  /* 0x000000060c007c0c */ /* 0x004fc8000bf06070 */
[----:B------:R-:W-:-:S13]  /*00b0*/  ISETP.GE.U32.AND.EX P0, PT, R13, UR7, PT, P0 ;  /* 0x000000070d007c0c */ /* 0x000fda000bf06100 */
[----:B0-----:R-:W-:Y:S05]  /*00c0*/  @P0 BRA `(.L_x_1) ;  /* 0x0000000400640947 */ /* 0x001fea0003800000 */
[----:B------:R-:W0:Y:S01]  /*00d0*/  LDCU.128 UR8, c[0x0][0x390] ;  /* 0x00007200ff0877ac */ /* 0x000e220008000c00 */
[C---:B------:R-:W-:Y:S01]  /*00e0*/  IMAD.SHL.U32 R5, R12.reuse, 0x4, RZ ;  /* 0x000000040c057824 */ /* 0x040fe200078e00ff */
[----:B------:R-:W-:-:S04]  /*00f0*/  SHF.L.U64.HI R7, R12, 0x2, R13 ;  /* 0x000000020c077819 */ /* 0x000fc8000001020d */
[C---:B0-----:R-:W-:Y:S02]  /*0100*/  IADD3 R2, P0, PT, R5.reuse, UR8, RZ ;  /* 0x0000000805027c10 */ /* 0x041fe4000ff1e0ff */
[----:B------:R-:W-:Y:S02]  /*0110*/  IADD3 R10, P1, PT, R5, UR10, RZ ;  /* 0x0000000a050a7c10 */ /* 0x000fe4000ff3e0ff */
[C---:B------:R-:W-:Y:S02]  /*0120*/  IADD3.X R3, PT, PT, R7.reuse, UR9, RZ, P0, !PT ;  /* 0x0000000907037c10 */ /* 0x040fe400087fe4ff */
[----:B------:R-:W-:-:S03]  /*0130*/  IADD3.X R11, PT, PT, R7, UR11, RZ, P1, !PT ;  /* 0x0000000b070b7c10 */ /* 0x000fc60008ffe4ff */
[----:B------:R-:W2:Y:S04]  /*0140*/  LDG.E.CONSTANT R8, desc[UR4][R2.64] ;  /* 0x0000000402087981 */ /* 0x000ea8000c1e9900 */
[----:B------:R-:W3:Y:S01]  /*0150*/  LDG.E.CONSTANT R9, desc[UR4][R10.64] ;  /* 0x000000040a097981 */ /* 0x000ee2000c1e9900 */
[----:B------:R-:W-:Y:S01]  /*0160*/  BSSY.RECONVERGENT B1, `(.L_x_2) ;  /* 0x0000016000017945 */ /* 0x000fe20003800200 */
[----:B--2---:R-:W-:Y:S01]  /*0170*/  FADD R18, |R8|, -RZ ;  /* 0x800000ff08127221 */ /* 0x004fe20000000200 */
[----:B---3--:R-:W-:-:S05]  /*0180*/  FADD R15, |R9|, -RZ ;  /* 0x800000ff090f7221 */ /* 0x008fca0000000200 */
[CC--:B------:R-:W-:Y:S02]  /*0190*/  VIMNMX R17, PT, PT, R18.reuse, R15.reuse, !PT ;  /* 0x0000000f12117248 */ /* 0x0c0fe40007fe0100 */
[----:B------:R-:W-:Y:S02]  /*01a0*/  VIMNMX R18, PT, PT, R18, R15, PT ;  /* 0x0000000f12127248 */ /* 0x000fe40003fe0100 */
[----:B------:R-:W-:-:S04]  /*01b0*/  LOP3.LUT R19, R17, 0xfe000000, RZ, 0xc0, !PT ;  /* 0xfe00000011137812 */ /* 0x000fc800078ec0ff */
[----:B------:R-:W-:-:S05]  /*01c0*/  LOP3.LUT R0, R19, 0x7e800000, RZ, 0x3c, !PT ;  /* 0x7e80000013007812 */ /* 0x000fca00078e3cff */
[-C--:B------:R-:W-:Y:S01]  /*01d0*/  FMUL R6, R18, R0.reuse ;  /* 0x0000000012067220 */ /* 0x080fe20000400000 */
[----:B------:R-:W-:-:S03]  /*01e0*/  FMUL R0, R17, R0 ;  /* 0x0000000011007220 */ /* 0x000fc60000400000 */
[----:B------:R-:W-:-:S04]  /*01f0*/  FMUL R15, R6, R6 ;  /* 0x00000006060f7220 */ /* 0x000fc80000400000 */
[----:B------:R-:W-:-:S04]  /*0200*/  FFMA R0, R0, R0, R15 ;  /* 0x0000000000007223 */ /* 0x000fc8000000000f */
[----:B------:R-:W-:Y:S01]  /*0210*/  VIADD R2, R0, 0xf3000000 ;  /* 0xf300000000027836 */ /* 0x000fe20000000000 */
[----:B------:R0:W1:Y:S04]  /*0220*/  MUFU.RSQ R3, R0 ;  /* 0x0000000000037308 */ /* 0x0000680000001400 */
[----:B------:R-:W-:-:S13]  /*0230*/  ISETP.GT.U32.AND P0, PT, R2, 0x727fffff, PT ;  /* 0x727fffff0200780c */ /* 0x000fda0003f04070 */
[----:B01----:R-:W-:Y:S05]  /*0240*/  @!P0 BRA `(.L_x_3) ;  /* 0x00000000000c8947 */ /* 0x003fea0003800000 */
[----:B------:R-:W-:-:S07]  /*0250*/  MOV R2, 0x270 ;  /* 0x0000027000027802 */ /* 0x000fce0000000f00 */
[----:B------:R-:W-:Y:S05]  /*0260*/  CALL.REL.NOINC `($__internal_0_$__cuda_sm20_sqrt_rn_f32_slowpath) ;  /* 0x0000001400887944 */ /* 0x000fea0003c00000 */
[----:B------:R-:W-:Y:S05]  /*0270*/  BRA `(.L_x_4) ;  /* 0x0000000000107947 */ /* 0x000fea0003800000 */
.L_x_3:
[----:B------:R-:W-:Y:S01]  /*0280*/  FMUL.FTZ R11, R0, R3 ;  /* 0x00000003000b7220 */ /* 0x000fe20000410000 */
[----:B------:R-:W-:-:S03]  /*0290*/  FMUL.FTZ R3, R3, 0.5 ;  /* 0x3f00000003037820 */ /* 0x000fc60000410000 */
[----:B------:R-:W-:-:S04]  /*02a0*/  FFMA R0, -R11, R11, R0 ;  /* 0x0000000b0b007223 */ /* 0x000fc80000000100 */
[----:B------:R-:W-:-:S07]  /*02b0*/  FFMA R11, R0, R3, R11 ;  /* 0x00000003000b7223 */ /* 0x000fce000000000b */
.L_x_4:
[----:B------:R-:W-:Y:S05]  /*02c0*/  BSYNC.RECONVERGENT B1 ;  /* 0x0000000000017941 */ /* 0x000fea0003800200 */
.L_x_2:
[----:B------:R-:W0:Y:S01]  /*02d0*/  LDCU.64 UR6, c[0x0][0x380] ;  /* 0x00007000ff0677ac */ /* 0x000e220008000a00 */
[----:B------:R-:W-:Y:S01]  /*02e0*/  FSETP.NEU.AND P0, PT, R18, RZ, PT ;  /* 0x000000ff1200720b */ /* 0x000fe20003f0d000 */
[----:B------:R-:W-:Y:S01]  /*02f0*/  BSSY.RECONVERGENT B1, `(.L_x_5) ;  /* 0x0000017000017945 */ /* 0x000fe20003800200 */
[-C--:B------:R-:W-:Y:S02]  /*0300*/  FSETP.GT.AND P2, PT, |R9|, |R8|.reuse, PT ;  /* 0x400000080900720b */ /* 0x080fe40003f44200 */
[----:B------:R-:W-:Y:S02]  /*0310*/  LOP3.LUT R0, R19, 0x800000, RZ, 0xfc, !PT ;  /* 0x0080000013007812 */ /* 0x000fe400078efcff */
[----:B------:R-:W-:-:S04]  /*0320*/  FSEL R10, |R9|, |R8|, P2 ;  /* 0x40000008090a7208 */ /* 0x000fc80001000200 */
[----:B------:R-:W1:Y:S03]  /*0330*/  MUFU.RCP R15, R10 ;  /* 0x0000000a000f7308 */ /* 0x000e660000001000 */
[----:B------:R-:W-:Y:S01]  /*0340*/  @P0 FMUL R17, R0, R11 ;  /* 0x0000000b00110220 */ /* 0x000fe20000400000 */
[----:B------:R-:W-:Y:S02]  /*0350*/  FSETP.NEU.AND P0, PT, R18, +INF , PT ;  /* 0x7f8000001200780b */ /* 0x000fe40003f0d000 */
[----:B------:R-:W-:Y:S02]  /*0360*/  FSEL R0, |R8|, |R9|, P2 ;  /* 0x4000000908007208 */ /* 0x000fe40001000200 */
[----:B0-----:R-:W-:Y:S02]  /*0370*/  IADD3 R2, P1, PT, R5, UR6, RZ ;  /* 0x0000000605027c10 */ /* 0x001fe4000ff3e0ff */
[----:B------:R-:W-:-:S02]  /*0380*/  FSEL R17, R17, +INF , P0 ;  /* 0x7f80000011117808 */ /* 0x000fc40000000000 */
[----:B------:R-:W-:-:S04]  /*0390*/  IADD3.X R3, PT, PT, R7, UR7, RZ, P1, !PT ;  /* 0x0000000707037c10 */ /* 0x000fc80008ffe4ff */
[----:B------:R-:W0:Y:S01]  /*03a0*/  FCHK P0, R0, R10 ;  /* 0x0000000a00007302 */ /* 0x000e220000000000 */
[----:B------:R2:W-:Y:S01]  /*03b0*/  STG.E desc[UR4][R2.64], R17 ;  /* 0x0000001102007986 */ /* 0x0005e2000c101904 */
[----:B-1----:R-:W-:-:S04]  /*03c0*/  FFMA R6, -R10, R15, 1 ;  /* 0x3f8000000a067423 */ /* 0x002fc8000000010f */
[----:B------:R-:W-:-:S04]  /*03d0*/  FFMA R15, R15, R6, R15 ;  /* 0x000000060f0f7223 */ /* 0x000fc8000000000f */
[----:B------:R-:W-:-:S04]  /*03e0*/  FFMA R6, R0, R15, RZ ;  /* 0x0000000f00067223 */ /* 0x000fc800000000ff */
[----:B------:R-:W-:-:S04]  /*03f0*/  FFMA R11, -R10, R6, R0 ;  /* 0x000000060a0b7223 */ /* 0x000fc80000000100 */
[----:B------:R-:W-:Y:S01]  /*0400*/  FFMA R6, R15, R11, R6 ;  /* 0x0000000b0f067223 */ /* 0x000fe20000000006 */
[----:B0-2---:R-:W-:Y:S06]  /*0410*/  @!P0 BRA `(.L_x_6) ;  /* 0x0000000000108947 */ /* 0x005fec0003800000 */
[----:B------:R-:W-:Y:S01]  /*0420*/  IMAD.MOV.U32 R16, RZ, RZ, R10 ;  /* 0x000000ffff107224 */ /* 0x000fe200078e000a */
[----:B------:R-:W-:-:S07]  /*0430*/  MOV R6, 0x450 ;  /* 0x0000045000067802 */ /* 0x000fce0000000f00 */
[----:B------:R-:W-:Y:S05]  /*0440*/  CALL.REL.NOINC `($__internal_1_$__cuda_sm3x_div_rn_noftz_f32_slowpath) ;  /* 0x0000001400647944 */ /* 0x000fea0003c00000 */
[----:B------:R-:W-:-:S07]  /*0450*/  IMAD.MOV.U32 R6, RZ, RZ, R0 ;  /* 0x000000ffff067224 */ /* 0x000fce00078e0000 */
.L_x_6:
[----:B------:R-:W-:Y:S05]  /*0460*/  BSYNC.RECONVERGENT B1 ;  /* 0x0000000000017941 */ /* 0x000fea0003800200 */
.L_x_5:
[----:B------:R-:W-:Y:S02]  /*0470*/  IMAD.MOV.U32 R3, RZ, RZ, 0x3b33710b ;  /* 0x3b33710bff037424 */ /* 0x000fe400078e00ff */
[----:B------:R-:W-:Y:S01]  /*0480*/  FMUL R0, R6, R6 ;  /* 0x0000000606007220 */ /* 0x000fe20000400000 */
[----:B------:R-:W-:Y:S01]  /*0490*/  IMAD.MOV.U32 R2, RZ, RZ, 0x3f6ee581 ;  /* 0x3f6ee581ff027424 */ /* 0x000fe200078e00ff */
[----:B------:R-:W-:Y:S01]  /*04a0*/  ISETP.GE.AND P0, PT, R8, RZ, PT ;  /* 0x000000ff0800720c */ /* 0x000fe20003f06270 */
[----:B------:R-:W0:Y:S01]  /*04b0*/  LDCU.64 UR6, c[0x0][0x388] ;  /* 0x00007100ff0677ac */ /* 0x000e220008000a00 */
[----:B------:R-:W-:Y:S01]  /*04c0*/  FFMA R3, R0, R3, -0.015681877732276916504 ;  /* 0xbc80774800037423 */ /* 0x000fe20000000003 */
[C---:B------:R-:W-:Y:S01]  /*04d0*/  FSETP.NEU.AND P3, PT, |R8|.reuse, |R9|, PT ;  /* 0x400000090800720b */ /* 0x040fe20003f6d200 */
[----:B------:R-:W-:Y:S01]  /*04e0*/  FADD R8, |R8|, |R9| ;  /* 0x4000000908087221 */ /* 0x000fe20000000200 */
[----:B------:R-:W-:Y:S01]  /*04f0*/  FSETP.NEU.AND P1, PT, R10, RZ, PT ;  /* 0x000000ff0a00720b */ /* 0x000fe20003f2d000 */
[----:B------:R-:W-:-:S04]  /*0500*/  FFMA R3, R0, R3, 0.042200751602649688721 ;  /* 0x3d2cdab200037423 */ /* 0x000fc80000000003 */
[----:B------:R-:W-:-:S04]  /*0510*/  FFMA R3, R0, R3, -0.074792981147766113281 ;  /* 0xbd992d1000037423 */ /* 0x000fc80000000003 */
[----:B------:R-:W-:-:S04]  /*0520*/  FFMA R3, R0, R3, 0.10640415549278259277 ;  /* 0x3dd9ea6c00037423 */ /* 0x000fc80000000003 */
[----:B------:R-:W-:-:S04]  /*0530*/  FFMA R3, R0, R3, -0.14207722246646881104 ;  /* 0xbe117cb100037423 */ /* 0x000fc80000000003 */
[----:B------:R-:W-:-:S04]  /*0540*/  FFMA R3, R0, R3, 0.19993925094604492188 ;  /* 0x3e4cbce000037423 */ /* 0x000fc80000000003 */
[----:B------:R-:W-:-:S04]  /*0550*/  FFMA R3, R0, R3, -0.33333197236061096191 ;  /* 0xbeaaaa7d00037423 */ /* 0x000fc80000000003 */
[----:B------:R-:W-:-:S04]  /*0560*/  FMUL R3, R0, R3 ;  /* 0x0000000300037220 */ /* 0x000fc80000400000 */
[----:B------:R-:W-:-:S04]  /*0570*/  FFMA R3, R3, R6, R6 ;  /* 0x0000000603037223 */ /* 0x000fc80000000006 */
[C---:B------:R-:W-:Y:S01]  /*0580*/  FFMA R0, R2.reuse, 1.6832555532455444336, -R3 ;  /* 0x3fd774eb02007823 */ /* 0x040fe20000000803 */
[----:B------:R-:W-:-:S04]  /*0590*/  FSEL R2, R2, 1.8663789033889770508, P2 ;  /* 0x3feee58102027808 */ /* 0x000fc80001000000 */
[-C--:B------:R-:W-:Y:S02]  /*05a0*/  FSEL R0, R0, R3.reuse, P2 ;  /* 0x0000000300007208 */ /* 0x080fe40001000000 */
[----:B------:R-:W-:-:S05]  /*05b0*/  FSEL R3, R3, -R3, P2 ;  /* 0x8000000303037208 */ /* 0x000fca0001000000 */
[----:B------:R-:W-:Y:S01]  /*05c0*/  @!P0 FFMA R0, R2, 1.6832555532455444336, R3 ;  /* 0x3fd774eb02008823 */ /* 0x000fe20000000003 */
[----:B------:R-:W-:-:S05]  /*05d0*/  IMAD.MOV.U32 R2, RZ, RZ, 0x4016cbe4 ;  /* 0x4016cbe4ff027424 */ /* 0x000fca00078e00ff */
[----:B------:R-:W-:Y:S02]  /*05e0*/  @!P3 FSEL R0, R2, 0.78539818525314331055, !P0 ;  /* 0x3f490fdb0200b808 */ /* 0x000fe40004000000 */
[----:B------:R-:W-:Y:S02]  /*05f0*/  @!P1 FSEL R0, RZ, 3.1415927410125732422, P0 ;  /* 0x40490fdbff009808 */ /* 0x000fe40000000000 */
[----:B------:R-:W-:Y:S02]  /*0600*/  FSETP.NAN.AND P0, PT, R8, R8, PT ;  /* 0x000000080800720b */ /* 0x000fe40003f08000 */
[----:B0-----:R-:W-:Y:S02]  /*0610*/  IADD3 R2, P1, PT, R5, UR6, RZ ;  /* 0x0000000605027c10 */ /* 0x001fe4000ff3e0ff */
[----:B------:R-:W-:Y:S02]  /*0620*/  LOP3.LUT R9, R0, 0x80000000, R9, 0xb8, !PT ;  /* 0x8000000000097812 */ /* 0x000fe400078eb809 */
[----:B------:R-:W-:-:S02]  /*0630*/  IADD3.X R3, PT, PT, R7, UR7, RZ, P1, !PT ;  /* 0x0000000707037c10 */ /* 0x000fc40008ffe4ff */
[----:B------:R-:W-:-:S05]  /*0640*/  FSEL R9, R8, R9, P0 ;  /* 0x0000000908097208 */ /* 0x000fca0000000000 */
[----:B------:R0:W-:Y:S02]  /*0650*/  STG.E desc[UR4][R2.64], R9 ;  /* 0x0000000902007986 */ /* 0x0001e4000c101904 */
.L_x_1:
[----:B------:R-:W-:Y:S05]  /*0660*/  BSYNC.RECONVERGENT B0 ;  /* 0x0000000000007941 */ /* 0x000fea0003800200 */
.L_x_0:
[----:B------:R-:W1:Y:S01]  /*0670*/  LDCU.64 UR6, c[0x0][0x3a0] ;  /* 0x00007400ff0677ac */ /* 0x000e620008000a00 */
[----:B------:R-:W-:Y:S01]  /*0680*/  IADD3 R5, P0, PT, R12, R4, RZ ;  /* 0x000000040c057210 */ /* 0x000fe20007f1e0ff */
[----:B------:R-:W-:Y:S04]  /*0690*/  BSSY.RECONVERGENT B0, `(.L_x_7) ;  /* 0x000005e000007945 */ /* 0x000fe80003800200 */
[----:B------:R-:W-:Y:S01]  /*06a0*/  IMAD.X R12, RZ, RZ, R13, P0 ;  /* 0x000000ffff0c7224 */ /* 0x000fe200000e060d */
[----:B-1----:R-:W-:-:S04]  /*06b0*/  ISETP.GE.U32.AND P0, PT, R5, UR6, PT ;  /* 0x0000000605007c0c */ /* 0x002fc8000bf06070 */
[----:B------:R-:W-:-:S13]  /*06c0*/  ISETP.GE.U32.AND.EX P0, PT, R12, UR7, PT, P0 ;  /* 0x000000070c007c0c */ /* 0x000fda000bf06100 */
[----:B------:R-:W-:Y:S05]  /*06d0*/  @P0 BRA `(.L_x_8) ;  /* 0x0000000400640947 */ /* 0x000fea0003800000 */
        /* <DEDUP_REMOVED lines=27> */
.L_x_10:
[----:B------:R-:W-:Y:S01]  /*0890*/  FMUL.FTZ R11, R0, R3 ;  /* 0x00000003000b7220 */ /* 0x000fe20000410000 */
[----:B------:R-:W-:-:S03]  /*08a0*/  FMUL.FTZ R3, R3, 0.5 ;  /* 0x3f00000003037820 */ /* 0x000fc60000410000 */
[----:B------:R-:W-:-:S04]  /*08b0*/  FFMA R0, -R11, R11, R0 ;  /* 0x0000000b0b007223 */ /* 0x000fc80000000100 */
[----:B------:R-:W-:-:S07]  /*08c0*/  FFMA R11, R0, R3, R11 ;  /* 0x00000003000b7223 */ /* 0x000fce000000000b */
.L_x_11:
[----:B------:R-:W-:Y:S05]  /*08d0*/  BSYNC.RECONVERGENT B1 ;  /* 0x0000000000017941 */ /* 0x000fea0003800200 */
.L_x_9:
[----:B------:R-:W0:Y:S01]  /*08e0*/  LDCU.64 UR6, c[0x0][0x380] ;  /* 0x00007000ff0677ac */ /* 0x000e220008000a00 */
[----:B------:R-:W-:Y:S01]  /*08f0*/  FSETP.NEU.AND P0, PT, R18, RZ, PT ;  /* 0x000000ff1200720b */ /* 0x000fe20003f0d000 */
[----:B------:R-:W-:Y:S01]  /*0900*/  BSSY.RECONVERGENT B1, `(.L_x_12) ;  /* 0x0000017000017945 */ /* 0x000fe20003800200 */
[CC--:B------:R-:W-:Y:S02]  /*0910*/  FSETP.GT.AND P2, PT, |R10|.reuse, |R9|.reuse, PT ;  /* 0x400000090a00720b */ /* 0x0c0fe40003f44200 */
        /* <DEDUP_REMOVED lines=21> */
.L_x_13:
[----:B------:R-:W-:Y:S05]  /*0a70*/  BSYNC.RECONVERGENT B1 ;  /* 0x0000000000017941 */ /* 0x000fea0003800200 */
.L_x_12:
[----:B------:R-:W-:Y:S02]  /*0a80*/  IMAD.MOV.U32 R3, RZ, RZ, 0x3b33710b ;  /* 0x3b33710bff037424 */ /* 0x000fe400078e00ff */
[----:B------:R-:W-:Y:S01]  /*0a90*/  FMUL R0, R6, R6 ;  /* 0x0000000606007220 */ /* 0x000fe20000400000 */
[----:B------:R-:W-:Y:S01]  /*0aa0*/  IMAD.MOV.U32 R2, RZ, RZ, 0x3f6ee581 ;  /* 0x3f6ee581ff027424 */ /* 0x000fe200078e00ff */
[C---:B------:R-:W-:Y:S01]  /*0ab0*/  ISETP.GE.AND P0, PT, R9.reuse, RZ, PT ;  /* 0x000000ff0900720c */ /* 0x040fe20003f06270 */
[----:B------:R-:W0:Y:S01]  /*0ac0*/  LDCU.64 UR6, c[0x0][0x388] ;  /* 0x00007100ff0677ac */ /* 0x000e220008000a00 */
[C---:B------:R-:W-:Y:S01]  /*0ad0*/  FFMA R3, R0.reuse, R3, -0.015681877732276916504 ;  /* 0xbc80774800037423 */ /* 0x040fe20000000003 */
        /* <DEDUP_REMOVED lines=13> */
[-C--:B------:R-:W-:Y:S01]  /*0bb0*/  FSEL R11, R0, R3.reuse, P2 ;  /* 0x00000003000b7208 */ /* 0x080fe20001000000 */
[----:B------:R-:W-:Y:S01]  /*0bc0*/  IMAD.MOV.U32 R0, RZ, RZ, 0x4016cbe4 ;  /* 0x4016cbe4ff007424 */ /* 0x000fe200078e00ff */
[----:B------:R-:W-:-:S05]  /*0bd0*/  FSEL R3, R3, -R3, P2 ;  /* 0x8000000303037208 */ /* 0x000fca0001000000 */
[----:B------:R-:W-:Y:S01]  /*0be0*/  @!P0 FFMA R11, R2, 1.6832555532455444336, R3 ;  /* 0x3fd774eb020b8823 */ /* 0x000fe20000000003 */
        /* <DEDUP_REMOVED lines=8> */
.L_x_8:
[----:B------:R-:W-:Y:S05]  /*0c70*/  BSYNC.RECONVERGENT B0 ;  /* 0x0000000000007941 */ /* 0x000fea0003800200 */
.L_x_7:
[----:B------:R-:W2:Y:S01]  /*0c80*/  LDCU.64 UR6, c[0x0][0x3a0] ;  /* 0x00007400ff0677ac */ /* 0x000ea20008000a00 */
[----:B------:R-:W-:Y:S01]  /*0c90*/  IADD3 R5, P0, PT, R4, R5, RZ ;  /* 0x0000000504057210 */ /* 0x000fe20007f1e0ff */
[----:B------:R-:W-:Y:S04]  /*0ca0*/  BSSY.RECONVERGENT B0, `(.L_x_14) ;  /* 0x000005e000007945 */ /* 0x000fe80003800200 */
[----:B------:R-:W-:Y:S01]  /*0cb0*/  IMAD.X R12, RZ, RZ, R12, P0 ;  /* 0x000000ffff0c7224 */ /* 0x000fe200000e060c */
[----:B--2---:R-:W-:-:S04]  /*0cc0*/  ISETP.GE.U32.AND P0, PT, R5, UR6, PT ;  /* 0x0000000605007c0c */ /* 0x004fc8000bf06070 */
[----:B------:R-:W-:-:S13]  /*0cd0*/  ISETP.GE.U32.AND.EX P0, PT, R12, UR7, PT, P0 ;  /* 0x000000070c007c0c */ /* 0x000fda000bf06100 */
[----:B------:R-:W-:Y:S05]  /*0ce0*/  @P0 BRA `(.L_x_15) ;  /* 0x0000000400640947 */ /* 0x000fea0003800000 */
[----:B------:R-:W0:Y:S01]  /*0cf0*/  LDCU.128 UR8, c[0x0][0x390] ;  /* 0x00007200ff0877ac */ /* 0x000e220008000c00 */
[C---:B------:R-:W-:Y:S01]  /*0d00*/  IMAD.SHL.U32 R7, R5.reuse, 0x4, RZ ;  /* 0x0000000405077824 */ /* 0x040fe200078e00ff */
[----:B------:R-:W-:-:S04]  /*0d10*/  SHF.L.U64.HI R8, R5, 0x2, R12 ;  /* 0x0000000205087819 */ /* 0x000fc8000001020c */
[C---:B01----:R-:W-:Y:S02]  /*0d20*/  IADD3 R2, P0, PT, R7.reuse, UR8, RZ ;  /* 0x0000000807027c10 */ /* 0x043fe4000ff1e0ff */
        /* <DEDUP_REMOVED lines=23> */
.L_x_17:
[----:B------:R-:W-:Y:S01]  /*0ea0*/  FMUL.FTZ R11, R0, R3 ;  /* 0x00000003000b7220 */ /* 0x000fe20000410000 */
[----:B------:R-:W-:-:S03]  /*0eb0*/  FMUL.FTZ R3, R3, 0.5 ;  /* 0x3f00000003037820 */ /* 0x000fc60000410000 */
[----:B------:R-:W-:-:S04]  /*0ec0*/  FFMA R0, -R11, R11, R0 ;  /* 0x0000000b0b007223 */ /* 0x000fc80000000100 */
[----:B------:R-:W-:-:S07]  /*0ed0*/  FFMA R11, R0, R3, R11 ;  /* 0x00000003000b7223 */ /* 0x000fce000000000b */
.L_x_18:
[----:B------:R-:W-:Y:S05]  /*0ee0*/  BSYNC.RECONVERGENT B1 ;  /* 0x0000000000017941 */ /* 0x000fea0003800200 */
.L_x_16:
        /* <DEDUP_REMOVED lines=25> */
.L_x_20:
[----:B------:R-:W-:Y:S05]  /*1080*/  BSYNC.RECONVERGENT B1 ;  /* 0x0000000000017941 */ /* 0x000fea0003800200 */
.L_x_19:
        /* <DEDUP_REMOVED lines=31> */
.L_x_15:
[----:B------:R-:W-:Y:S05]  /*1280*/  BSYNC.RECONVERGENT B0 ;  /* 0x0000000000007941 */ /* 0x000fea0003800200 */
.L_x_14:
[----:B------:R-:W3:Y:S01]  /*1290*/  LDCU.64 UR6, c[0x0][0x3a0] ;  /* 0x00007400ff0677ac */ /* 0x000ee20008000a00 */
[----:B------:R-:W-:-:S05]  /*12a0*/  IADD3 R5, P0, PT, R4, R5, RZ ;  /* 0x0000000504057210 */ /* 0x000fca0007f1e0ff */
[----:B------:R-:W-:Y:S01]  /*12b0*/  IMAD.X R12, RZ, RZ, R12, P0 ;  /* 0x000000ffff0c7224 */ /* 0x000fe200000e060c */
[----:B---3--:R-:W-:-:S04]  /*12c0*/  ISETP.GE.U32.AND P0, PT, R5, UR6, PT ;  /* 0x0000000605007c0c */ /* 0x008fc8000bf06070 */
[----:B------:R-:W-:-:S13]  /*12d0*/  ISETP.GE.U32.AND.EX P0, PT, R12, UR7, PT, P0 ;  /* 0x000000070c007c0c */ /* 0x000fda000bf06100 */
[----:B------:R-:W-:Y:S05]  /*12e0*/  @P0 EXIT ;  /* 0x000000000000094d */ /* 0x000fea0003800000 */
[----:B------:R-:W0:Y:S01]  /*12f0*/  LDCU.128 UR8, c[0x0][0x390] ;  /* 0x00007200ff0877ac */ /* 0x000e220008000c00 */
[C---:B------:R-:W-:Y:S01]  /*1300*/  IMAD.SHL.U32 R4, R5.reuse, 0x4, RZ ;  /* 0x0000000405047824 */ /* 0x040fe200078e00ff */
[----:B------:R-:W-:-:S04]  /*1310*/  SHF.L.U64.HI R5, R5, 0x2, R12 ;  /* 0x0000000205057819 */ /* 0x000fc8000001020c */
[C---:B012---:R-:W-:Y:S02]  /*1320*/  IADD3 R2, P0, PT, R4.reuse, UR8, RZ ;  /* 0x0000000804027c10 */ /* 0x047fe4000ff1e0ff */
        /* <DEDUP_REMOVED lines=23> */
.L_x_22:
[----:B------:R-:W-:Y:S01]  /*14a0*/  FMUL.FTZ R11, R0, R3 ;  /* 0x00000003000b7220 */ /* 0x000fe20000410000 */
[----:B------:R-:W-:-:S03]  /*14b0*/  FMUL.FTZ R3, R3, 0.5 ;  /* 0x3f00000003037820 */ /* 0x000fc60000410000 */
[----:B------:R-:W-:-:S04]  /*14c0*/  FFMA R0, -R11, R11, R0 ;  /* 0x0000000b0b007223 */ /* 0x000fc80000000100 */
[----:B------:R-:W-:-:S07]  /*14d0*/  FFMA R11, R0, R3, R11 ;  /* 0x00000003000b7223 */ /* 0x000fce000000000b */
.L_x_23:
[----:B------:R-:W-:Y:S05]  /*14e0*/  BSYNC.RECONVERGENT B0 ;  /* 0x0000000000007941 */ /* 0x000fea0003800200 */
.L_x_21:
        /* <DEDUP_REMOVED lines=25> */
.L_x_25:
[----:B------:R-:W-:Y:S05]  /*1680*/  BSYNC.RECONVERGENT B0 ;  /* 0x0000000000007941 */ /* 0x000fea0003800200 */
.L_x_24:
        /* <DEDUP_REMOVED lines=30> */
[----:B------:R-:W-:Y:S01]  /*1870*/  STG.E desc[UR4][R4.64], R9 ;  /* 0x0000000904007986 */ /* 0x000fe2000c101904 */
[----:B------:R-:W-:Y:S05]  /*1880*/  EXIT ;  /* 0x000000000000794d */ /* 0x000fea0003800000 */
        .weak           $__internal_0_$__cuda_sm20_sqrt_rn_f32_slowpath
        .type           $__internal_0_$__cuda_sm20_sqrt_rn_f32_slowpath,@function
        .size           $__internal_0_$__cuda_sm20_sqrt_rn_f32_slowpath,($__internal_1_$__cuda_sm3x_div_rn_noftz_f32_slowpath - $__internal_0_$__cuda_sm20_sqrt_rn_f32_slowpath)
$__internal_0_$__cuda_sm20_sqrt_rn_f32_slowpath:
[----:B------:R-:W-:-:S13]  /*1890*/  LOP3.LUT P0, RZ, R0, 0x7fffffff, RZ, 0xc0, !PT ;  /* 0x7fffffff00ff7812 */ /* 0x000fda000780c0ff */
[----:B------:R-:W-:Y:S01]  /*18a0*/  @!P0 IMAD.MOV.U32 R11, RZ, RZ, R0 ;  /* 0x000000ffff0b8224 */ /* 0x000fe200078e0000 */
[----:B------:R-:W-:Y:S06]  /*18b0*/  @!P0 BRA `(.L_x_26) ;  /* 0x0000000000408947 */ /* 0x000fec0003800000 */
[----:B------:R-:W-:-:S13]  /*18c0*/  FSETP.GEU.FTZ.AND P0, PT, R0, RZ, PT ;  /* 0x000000ff0000720b */ /* 0x000fda0003f1e000 */
[----:B------:R-:W-:Y:S01]  /*18d0*/  @!P0 IMAD.MOV.U32 R11, RZ, RZ, 0x7fffffff ;  /* 0x7fffffffff0b8424 */ /* 0x000fe200078e00ff */
[----:B------:R-:W-:Y:S06]  /*18e0*/  @!P0 BRA `(.L_x_26) ;  /* 0x0000000000348947 */ /* 0x000fec0003800000 */
[----:B------:R-:W-:-:S13]  /*18f0*/  FSETP.GTU.FTZ.AND P0, PT, |R0|, +INF , PT ;  /* 0x7f8000000000780b */ /* 0x000fda0003f1c200 */
[----:B------:R-:W-:Y:S01]  /*1900*/  @P0 FADD.FTZ R11, R0, 1 ;  /* 0x3f800000000b0421 */ /* 0x000fe20000010000 */
[----:B------:R-:W-:Y:S06]  /*1910*/  @P0 BRA `(.L_x_26) ;  /* 0x0000000000280947 */ /* 0x000fec0003800000 */
[----:B------:R-:W-:-:S13]  /*1920*/  FSETP.NEU.FTZ.AND P0, PT, |R0|, +INF , PT ;  /* 0x7f8000000000780b */ /* 0x000fda0003f1d200 */
[----:B------:R-:W-:-:S04]  /*1930*/  @P0 FFMA R14, R0, 1.84467440737095516160e+19, RZ ;  /* 0x5f800000000e0823 */ /* 0x000fc800000000ff */
[----:B------:R-:W0:Y:S02]  /*1940*/  @P0 MUFU.RSQ R15, R14 ;  /* 0x0000000e000f0308 */ /* 0x000e240000001400 */
[----:B0-----:R-:W-:Y:S01]  /*1950*/  @P0 FMUL.FTZ R3, R14, R15 ;  /* 0x0000000f0e030220 */ /* 0x001fe20000410000 */
[----:B------:R-:W-:-:S03]  /*1960*/  @P0 FMUL.FTZ R6, R15, 0.5 ;  /* 0x3f0000000f060820 */ /* 0x000fc60000410000 */
[----:B------:R-:W-:-:S04]  /*1970*/  @P0 FADD.FTZ R11, -R3, -RZ ;  /* 0x800000ff030b0221 */ /* 0x000fc80000010100 */
[----:B------:R-:W-:Y:S01]  /*1980*/  @P0 FFMA R16, R3, R11, R14 ;  /* 0x0000000b03100223 */ /* 0x000fe2000000000e */
[----:B------:R-:W-:-:S03]  /*1990*/  @!P0 IMAD.MOV.U32 R11, RZ, RZ, R0 ;  /* 0x000000ffff0b8224 */ /* 0x000fc600078e0000 */
[----:B------:R-:W-:-:S04]  /*19a0*/  @P0 FFMA R6, R16, R6, R3 ;  /* 0x0000000610060223 */ /* 0x000fc80000000003 */
[----:B------:R-:W-:-:S07]  /*19b0*/  @P0 FMUL.FTZ R11, R6, 2.3283064365386962891e-10 ;  /* 0x2f800000060b0820 */ /* 0x000fce0000410000 */
.L_x_26:
[----:B------:R-:W-:-:S04]  /*19c0*/  IMAD.MOV.U32 R3, RZ, RZ, 0x0 ;  /* 0x00000000ff037424 */ /* 0x000fc800078e00ff */
[----:B------:R-:W-:Y:S05]  /*19d0*/  RET.REL.NODEC R2 `(complex_to_polar_float_kernel) ;  /* 0xffffffe402887950 */ /* 0x000fea0003c3ffff */
        .weak           $__internal_1_$__cuda_sm3x_div_rn_noftz_f32_slowpath
        .type           $__internal_1_$__cuda_sm3x_div_rn_noftz_f32_slowpath,@function
        .size           $__internal_1_$__cuda_sm3x_div_rn_noftz_f32_slowpath,(.L_x_370 - $__internal_1_$__cuda_sm3x_div_rn_noftz_f32_slowpath)
$__internal_1_$__cuda_sm3x_div_rn_noftz_f32_slowpath:
[----:B------:R-:W-:Y:S01]  /*19e0*/  SHF.R.U32.HI R3, RZ, 0x17, R16 ;  /* 0x00000017ff037819 */ /* 0x000fe20000011610 */
[----:B------:R-:W-:Y:S01]  /*19f0*/  BSSY.RECONVERGENT B2, `(.L_x_27) ;  /* 0x0000062000027945 */ /* 0x000fe20003800200 */
[----:B------:R-:W-:Y:S02]  /*1a00*/  SHF.R.U32.HI R11, RZ, 0x17, R0 ;  /* 0x00000017ff0b7819 */ /* 0x000fe40000011600 */
[----:B------:R-:W-:Y:S02]  /*1a10*/  LOP3.LUT R3, R3, 0xff, RZ, 0xc0, !PT ;  /* 0x000000ff03037812 */ /* 0x000fe400078ec0ff */
[----:B------:R-:W-:-:S03]  /*1a20*/  LOP3.LUT R11, R11, 0xff, RZ, 0xc0, !PT ;  /* 0x000000ff0b0b7812 */ /* 0x000fc600078ec0ff */
[----:B------:R-:W-:Y:S02]  /*1a30*/  VIADD R14, R3, 0xffffffff ;  /* 0xffffffff030e7836 */ /* 0x000fe40000000000 */
[----:B------:R-:W-:-:S03]  /*1a40*/  VIADD R15, R11, 0xffffffff ;  /* 0xffffffff0b0f7836 */ /* 0x000fc60000000000 */
[----:B------:R-:W-:-:S04]  /*1a50*/  ISETP.GT.U32.AND P0, PT, R14, 0xfd, PT ;  /* 0x000000fd0e00780c */ /* 0x000fc80003f04070 */
[----:B------:R-:W-:-:S13]  /*1a60*/  ISETP.GT.U32.OR P0, PT, R15, 0xfd, P0 ;  /* 0x000000fd0f00780c */ /* 0x000fda0000704470 */
[----:B------:R-:W-:Y:S01]  /*1a70*/  @!P0 IMAD.MOV.U32 R2, RZ, RZ, RZ ;  /* 0x000000ffff028224 */ /* 0x000fe200078e00ff */
[----:B------:R-:W-:Y:S06]  /*1a80*/  @!P0 BRA `(.L_x_28) ;  /* 0x00000000005c8947 */ /* 0x000fec0003800000 */
[----:B------:R-:W-:Y:S02]  /*1a90*/  FSETP.GTU.FTZ.AND P0, PT, |R0|, +INF , PT ;  /* 0x7f8000000000780b */ /* 0x000fe40003f1c200 */
[----:B------:R-:W-:-:S04]  /*1aa0*/  FSETP.GTU.FTZ.AND P1, PT, |R16|, +INF , PT ;  /* 0x7f8000001000780b */ /* 0x000fc80003f3c200 */
[----:B------:R-:W-:-:S13]  /*1ab0*/  PLOP3.LUT P0, PT, P0, P1, PT, 0xf8, 0x8f ;  /* 0x00000000008f781c */ /* 0x000fda0000703f70 */
[----:B------:R-:W-:Y:S05]  /*1ac0*/  @P0 BRA `(.L_x_29) ;  /* 0x00000004004c0947 */ /* 0x000fea0003800000 */
[----:B------:R-:W-:-:S13]  /*1ad0*/  LOP3.LUT P0, RZ, R16, 0x7fffffff, R0, 0xc8, !PT ;  /* 0x7fffffff10ff7812 */ /* 0x000fda000780c800 */
[----:B------:R-:W-:Y:S05]  /*1ae0*/  @!P0 BRA `(.L_x_30) ;  /* 0x00000004003c8947 */ /* 0x000fea0003800000 */
[----:B------:R-:W-:Y:S02]  /*1af0*/  FSETP.NEU.FTZ.AND P3, PT, |R0|, +INF , PT ;  /* 0x7f8000000000780b */ /* 0x000fe40003f7d200 */
[----:B------:R-:W-:Y:S02]  /*1b00*/  FSETP.NEU.FTZ.AND P1, PT, |R16|, +INF , PT ;  /* 0x7f8000001000780b */ /* 0x000fe40003f3d200 */
[----:B------:R-:W-:-:S11]  /*1b10*/  FSETP.NEU.FTZ.AND P0, PT, |R0|, +INF , PT ;  /* 0x7f8000000000780b */ /* 0x000fd60003f1d200 */
[----:B------:R-:W-:Y:S05]  /*1b20*/  @!P1 BRA !P3, `(.L_x_30) ;  /* 0x00000004002c9947 */ /* 0x000fea0005800000 */
[----:B------:R-:W-:-:S04]  /*1b30*/  LOP3.LUT P3, RZ, R0, 0x7fffffff, RZ, 0xc0, !PT ;  /* 0x7fffffff00ff7812 */ /* 0x000fc8000786c0ff */
[----:B------:R-:W-:-:S13]  /*1b40*/  PLOP3.LUT P1, PT, P1, P3, PT, 0x2f, 0xf2 ;  /* 0x0000000000f2781c */ /* 0x000fda0000f26577 */
[----:B------:R-:W-:Y:S05]  /*1b50*/  @P1 BRA `(.L_x_31) ;  /* 0x0000000400181947 */ /* 0x000fea0003800000 */
[----:B------:R-:W-:-:S04]  /*1b60*/  LOP3.LUT P1, RZ, R16, 0x7fffffff, RZ, 0xc0, !PT ;  /* 0x7fffffff10ff7812 */ /* 0x000fc8000782c0ff */
[----:B------:R-:W-:-:S13]  /*1b70*/  PLOP3.LUT P0, PT, P0, P1, PT, 0x2f, 0xf2 ;  /* 0x0000000000f2781c */ /* 0x000fda0000702577 */
[----:B------:R-:W-:Y:S05]  /*1b80*/  @P0 BRA `(.L_x_32) ;  /* 0x0000000400000947 */ /* 0x000fea0003800000 */
[----:B------:R-:W-:Y:S02]  /*1b90*/  ISETP.GE.AND P0, PT, R15, RZ, PT ;  /* 0x000000ff0f00720c */ /* 0x000fe40003f06270 */
[----:B------:R-:W-:-:S11]  /*1ba0*/  ISETP.GE.AND P1, PT, R14, RZ, PT ;  /* 0x000000ff0e00720c */ /* 0x000fd60003f26270 */
[----:B------:R-:W-:Y:S02]  /*1bb0*/  @P0 IMAD.MOV.U32 R2, RZ, RZ, RZ ;  /* 0x000000ffff020224 */ /* 0x000fe400078e00ff */
[----:B------:R-:W-:Y:S01]  /*1bc0*/  @!P0 FFMA R0, R0, 1.84467440737095516160e+19, RZ ;  /* 0x5f80000000008823 */ /* 0x000fe200000000ff */
[----:B------:R-:W-:Y:S02]  /*1bd0*/  @!P0 IMAD.MOV.U32 R2, RZ, RZ, -0x40 ;  /* 0xffffffc0ff028424 */ /* 0x000fe400078e00ff */
[----:B------:R-:W-:Y:S02]  /*1be0*/  @!P1 FFMA R16, R16, 1.84467440737095516160e+19, RZ ;  /* 0x5f80000010109823 */ /* 0x000fe400000000ff */
[----:B------:R-:W-:-:S07]  /*1bf0*/  @!P1 VIADD R2, R2, 0x40 ;  /* 0x0000004002029836 */ /* 0x000fce0000000000 */
.L_x_28:
[----:B------:R-:W-:Y:S01]  /*1c00*/  LEA R15, R3, 0xc0800000, 0x17 ;  /* 0xc0800000030f7811 */ /* 0x000fe200078eb8ff */
[----:B------:R-:W-:Y:S01]  /*1c10*/  VIADD R11, R11, 0xffffff81 ;  /* 0xffffff810b0b7836 */ /* 0x000fe20000000000 */
[----:B------:R-:W-:Y:S03]  /*1c20*/  BSSY.RECONVERGENT B3, `(.L_x_33) ;  /* 0x0000035000037945 */ /* 0x000fe60003800200 */
[----:B------:R-:W-:Y:S01]  /*1c30*/  IMAD.IADD R18, R16, 0x1, -R15 ;  /* 0x0000000110127824 */ /* 0x000fe200078e0a0f */
[C---:B------:R-:W-:Y:S01]  /*1c40*/  IADD3 R3, PT, PT, R11.reuse, 0x7f, -R3 ;  /* 0x0000007f0b037810 */ /* 0x040fe20007ffe803 */
[----:B------:R-:W-:Y:S02]  /*1c50*/  IMAD R0, R11, -0x800000, R0 ;  /* 0xff8000000b007824 */ /* 0x000fe400078e0200 */
[----:B------:R-:W0:Y:S01]  /*1c60*/  MUFU.RCP R14, R18 ;  /* 0x00000012000e7308 */ /* 0x000e220000001000 */
[----:B------:R-:W-:Y:S01]  /*1c70*/  FADD.FTZ R15, -R18, -RZ ;  /* 0x800000ff120f7221 */ /* 0x000fe20000010100 */
[----:B------:R-:W-:-:S03]  /*1c80*/  IMAD.IADD R3, R3, 0x1, R2 ;  /* 0x0000000103037824 */ /* 0x000fc600078e0202 */
[----:B0-----:R-:W-:-:S04]  /*1c90*/  FFMA R17, R14, R15, 1 ;  /* 0x3f8000000e117423 */ /* 0x001fc8000000000f */
[----:B------:R-:W-:-:S04]  /*1ca0*/  FFMA R17, R14, R17, R14 ;  /* 0x000000110e117223 */ /* 0x000fc8000000000e */
[----:B------:R-:W-:-:S04]  /*1cb0*/  FFMA R14, R0, R17, RZ ;  /* 0x00000011000e7223 */ /* 0x000fc800000000ff */
[----:B------:R-:W-:-:S04]  /*1cc0*/  FFMA R16, R15, R14, R0 ;  /* 0x0000000e0f107223 */ /* 0x000fc80000000000 */
[----:B------:R-:W-:-:S04]  /*1cd0*/  FFMA R16, R17, R16, R14 ;  /* 0x0000001011107223 */ /* 0x000fc8000000000e */
[----:B------:R-:W-:-:S04]  /*1ce0*/  FFMA R15, R15, R16, R0 ;  /* 0x000000100f0f7223 */ /* 0x000fc80000000000 */
[----:B------:R-:W-:-:S05]  /*1cf0*/  FFMA R0, R17, R15, R16 ;  /* 0x0000000f11007223 */ /* 0x000fca0000000010 */
[----:B------:R-:W-:-:S04]  /*1d00*/  SHF.R.U32.HI R11, RZ, 0x17, R0 ;  /* 0x00000017ff0b7819 */ /* 0x000fc80000011600 */
[----:B------:R-:W-:-:S05]  /*1d10*/  LOP3.LUT R2, R11, 0xff, RZ, 0xc0, !PT ;  /* 0x000000ff0b027812 */ /* 0x000fca00078ec0ff */
[----:B------:R-:W-:-:S04]  /*1d20*/  IMAD.IADD R2, R2, 0x1, R3 ;  /* 0x0000000102027824 */ /* 0x000fc800078e0203 */
[----:B------:R-:W-:-:S05]  /*1d30*/  VIADD R11, R2, 0xffffffff ;  /* 0xffffffff020b7836 */ /* 0x000fca0000000000 */
[----:B------:R-:W-:-:S13]  /*1d40*/  ISETP.GE.U32.AND P0, PT, R11, 0xfe, PT ;  /* 0x000000fe0b00780c */ /* 0x000fda0003f06070 */
[----:B------:R-:W-:Y:S05]  /*1d50*/  @!P0 BRA `(.L_x_34) ;  /* 0x0000000000808947 */ /* 0x000fea0003800000 */
[----:B------:R-:W-:-:S13]  /*1d60*/  ISETP.GT.AND P0, PT, R2, 0xfe, PT ;  /* 0x000000fe0200780c */ /* 0x000fda0003f04270 */
[----:B------:R-:W-:Y:S05]  /*1d70*/  @P0 BRA `(.L_x_35) ;  /* 0x00000000006c0947 */ /* 0x000fea0003800000 */
[----:B------:R-:W-:-:S13]  /*1d80*/  ISETP.GE.AND P0, PT, R2, 0x1, PT ;  /* 0x000000010200780c */ /* 0x000fda0003f06270 */
[----:B------:R-:W-:Y:S05]  /*1d90*/  @P0 BRA `(.L_x_36) ;  /* 0x0000000000740947 */ /* 0x000fea0003800000 */
[----:B------:R-:W-:Y:S02]  /*1da0*/  ISETP.GE.AND P0, PT, R2, -0x18, PT ;  /* 0xffffffe80200780c */ /* 0x000fe40003f06270 */
[----:B------:R-:W-:-:S11]  /*1db0*/  LOP3.LUT R0, R0, 0x80000000, RZ, 0xc0, !PT ;  /* 0x8000000000007812 */ /* 0x000fd600078ec0ff */
[----:B------:R-:W-:Y:S05]  /*1dc0*/  @!P0 BRA `(.L_x_36) ;  /* 0x0000000000688947 */ /* 0x000fea0003800000 */
[CCC-:B------:R-:W-:Y:S01]  /*1dd0*/  FFMA.RZ R3, R17.reuse, R15.reuse, R16.reuse ;  /* 0x0000000f11037223 */ /* 0x1c0fe2000000c010 */
[C---:B------:R-:W-:Y:S02]  /*1de0*/  VIADD R14, R2.reuse, 0x20 ;  /* 0x00000020020e7836 */ /* 0x040fe40000000000 */
[CCC-:B------:R-:W-:Y:S01]  /*1df0*/  FFMA.RP R11, R17.reuse, R15.reuse, R16.reuse ;  /* 0x0000000f110b7223 */ /* 0x1c0fe20000008010 */
[C---:B------:R-:W-:Y:S01]  /*1e00*/  ISETP.NE.AND P3, PT, R2.reuse, RZ, PT ;  /* 0x000000ff0200720c */ /* 0x040fe20003f65270 */
[----:B------:R-:W-:Y:S01]  /*1e10*/  FFMA.RM R16, R17, R15, R16 ;  /* 0x0000000f11107223 */ /* 0x000fe20000004010 */
[----:B------:R-:W-:Y:S02]  /*1e20*/  LOP3.LUT R3, R3, 0x7fffff, RZ, 0xc0, !PT ;  /* 0x007fffff03037812 */ /* 0x000fe400078ec0ff */
[----:B------:R-:W-:Y:S01]  /*1e30*/  ISETP.NE.AND P1, PT, R2, RZ, PT ;  /* 0x000000ff0200720c */ /* 0x000fe20003f25270 */
[----:B------:R-:W-:Y:S01]  /*1e40*/  IMAD.MOV R2, RZ, RZ, -R2 ;  /* 0x000000ffff027224 */ /* 0x000fe200078e0a02 */
[----:B------:R-:W-:-:S02]  /*1e50*/  LOP3.LUT R3, R3, 0x800000, RZ, 0xfc, !PT ;  /* 0x0080000003037812 */ /* 0x000fc400078efcff */
[----:B------:R-:W-:Y:S02]  /*1e60*/  FSETP.NEU.FTZ.AND P0, PT, R11, R16, PT ;  /* 0x000000100b00720b */ /* 0x000fe40003f1d000 */
[----:B------:R-:W-:Y:S02]  /*1e70*/  SHF.L.U32 R14, R3, R14, RZ ;  /* 0x0000000e030e7219 */ /* 0x000fe400000006ff */
[----:B------:R-:W-:Y:S02]  /*1e80*/  SEL R2, R2, RZ, P3 ;  /* 0x000000ff02027207 */ /* 0x000fe40001800000 */
[----:B------:R-:W-:Y:S02]  /*1e90*/  ISETP.NE.AND P1, PT, R14, RZ, P1 ;  /* 0x000000ff0e00720c */ /* 0x000fe40000f25270 */
[----:B------:R-:W-:Y:S02]  /*1ea0*/  SHF.R.U32.HI R11, RZ, R2, R3 ;  /* 0x00000002ff0b7219 */ /* 0x000fe40000011603 */
[----:B------:R-:W-:-:S02]  /*1eb0*/  PLOP3.LUT P0, PT, P0, P1, PT, 0xf8, 0x8f ;  /* 0x00000000008f781c */ /* 0x000fc40000703f70 */
[----:B------:R-:W-:Y:S02]  /*1ec0*/  SHF.R.U32.HI R3, RZ, 0x1, R11 ;  /* 0x00000001ff037819 */ /* 0x000fe4000001160b */
[----:B------:R-:W-:-:S04]  /*1ed0*/  SEL R2, RZ, 0x1, !P0 ;  /* 0x00000001ff027807 */ /* 0x000fc80004000000 */
[----:B------:R-:W-:-:S04]  /*1ee0*/  LOP3.LUT R2, R2, 0x1, R3, 0xf8, !PT ;  /* 0x0000000102027812 */ /* 0x000fc800078ef803 */
[----:B------:R-:W-:-:S05]  /*1ef0*/  LOP3.LUT R2, R2, R11, RZ, 0xc0, !PT ;  /* 0x0000000b02027212 */ /* 0x000fca00078ec0ff */
[----:B------:R-:W-:-:S05]  /*1f00*/  IMAD.IADD R3, R3, 0x1, R2 ;  /* 0x0000000103037824 */ /* 0x000fca00078e0202 */
[----:B------:R-:W-:Y:S01]  /*1f10*/  LOP3.LUT R0, R3, R0, RZ, 0xfc, !PT ;  /* 0x0000000003007212 */ /* 0x000fe200078efcff */
[----:B------:R-:W-:Y:S06]  /*1f20*/  BRA `(.L_x_36) ;  /* 0x0000000000107947 */ /* 0x000fec0003800000 */
.L_x_35:
[----:B------:R-:W-:-:S04]  /*1f30*/  LOP3.LUT R0, R0, 0x80000000, RZ, 0xc0, !PT ;  /* 0x8000000000007812 */ /* 0x000fc800078ec0ff */
[----:B------:R-:W-:Y:S01]  /*1f40*/  LOP3.LUT R0, R0, 0x7f800000, RZ, 0xfc, !PT ;  /* 0x7f80000000007812 */ /* 0x000fe200078efcff */
[----:B------:R-:W-:Y:S06]  /*1f50*/  BRA `(.L_x_36) ;  /* 0x0000000000047947 */ /* 0x000fec0003800000 */
.L_x_34:
[----:B------:R-:W-:-:S07]  /*1f60*/  IMAD R0, R3, 0x800000, R0 ;  /* 0x0080000003007824 */ /* 0x000fce00078e0200 */
.L_x_36:
[----:B------:R-:W-:Y:S05]  /*1f70*/  BSYNC.RECONVERGENT B3 ;  /* 0x0000000000037941 */ /* 0x000fea0003800200 */
.L_x_33:
[----:B------:R-:W-:Y:S05]  /*1f80*/  BRA `(.L_x_37) ;  /* 0x0000000000207947 */ /* 0x000fea0003800000 */
.L_x_32:
[----:B------:R-:W-:-:S04]  /*1f90*/  LOP3.LUT R0, R16, 0x80000000, R0, 0x48, !PT ;  /* 0x8000000010007812 */ /* 0x000fc800078e4800 */
[----:B------:R-:W-:Y:S01]  /*1fa0*/  LOP3.LUT R0, R0, 0x7f800000, RZ, 0xfc, !PT ;  /* 0x7f80000000007812 */ /* 0x000fe200078efcff */
[----:B------:R-:W-:Y:S06]  /*1fb0*/  BRA `(.L_x_37) ;  /* 0x0000000000147947 */ /* 0x000fec0003800000 */
.L_x_31:
[----:B------:R-:W-:Y:S01]  /*1fc0*/  LOP3.LUT R0, R16, 0x80000000, R0, 0x48, !PT ;  /* 0x8000000010007812 */ /* 0x000fe200078e4800 */
[----:B------:R-:W-:Y:S06]  /*1fd0*/  BRA `(.L_x_37) ;  /* 0x00000000000c7947 */ /* 0x000fec0003800000 */
.L_x_30:
[----:B------:R-:W0:Y:S01]  /*1fe0*/  MUFU.RSQ R0, -QNAN ;  /* 0xffc0000000007908 */ /* 0x000e220000001400 */
[----:B------:R-:W-:Y:S05]  /*1ff0*/  BRA `(.L_x_37) ;  /* 0x0000000000047947 */ /* 0x000fea0003800000 */
.L_x_29:
[----:B------:R-:W-:-:S07]  /*2000*/  FADD.FTZ R0, R0, R16 ;  /* 0x0000001000007221 */ /* 0x000fce0000010000 */
.L_x_37:
[----:B------:R-:W-:Y:S05]  /*2010*/  BSYNC.RECONVERGENT B2 ;  /* 0x0000000000027941 */ /* 0x000fea0003800200 */
.L_x_27:
[----:B------:R-:W-:Y:S02]  /*2020*/  IMAD.MOV.U32 R2, RZ, RZ, R6 ;  /* 0x000000ffff027224 */ /* 0x000fe400078e0006 */
[----:B------:R-:W-:-:S04]  /*2030*/  IMAD.MOV.U32 R3, RZ, RZ, 0x0 ;  /* 0x00000000ff037424 */ /* 0x000fc800078e00ff */
[----:B0-----:R-:W-:Y:S05]  /*2040*/  RET.REL.NODEC R2 `(complex_to_polar_float_kernel) ;  /* 0xffffffdc02ec7950 */ /* 0x001fea0003c3ffff */
.L_x_38:
[----:B------:R-:W-:-:S00]  /*2050*/  BRA `(.L_x_38) ;  /* 0xfffffffc00fc7947 */ /* 0x000fc0000383ffff */
[----:B------:R-:W-:-:S00]  /*2060*/  NOP ;  /* 0x0000000000007918 */ /* 0x000fc00000000000 */
        /* <DEDUP_REMOVED lines=9> */
.L_x_370:


//--------------------- .text.complex_div_float_kernel --------------------------
	.section	.text.complex_div_float_kernel,"ax",@progbits
	.align	128
        .global         complex_div_float_kernel
        .type           complex_div_float_kernel,@function
        .size           complex_div_float_kernel,(.L_x_371 - complex_div_float_kernel)
        .other          complex_div_float_kernel,@"STO_CUDA_ENTRY STV_DEFAULT"
complex_div_float_kernel:
.text.complex_div_float_kernel:
        /* <DEDUP_REMOVED lines=22> */
[----:B--2---:R-:W-:-:S04]  /*0160*/  FMUL R3, R11, R11 ;  /* 0x0000000b0b037220 */ /* 0x004fc80000400000 */
[----:B---3--:R-:W-:-:S05]  /*0170*/  FFMA R10, R12, R12, R3 ;  /* 0x0000000c0c0a7223 */ /* 0x008fca0000000003 */
[----:B------:R-:W-:-:S13]  /*0180*/  FSETP.NEU.AND P0, PT, R10, RZ, PT ;  /* 0x000000ff0a00720b */ /* 0x000fda0003f0d000 */
[----:B------:R-:W-:Y:S05]  /*0190*/  @!P0 BRA `(.L_x_41) ;  /* 0x0000000000c08947 */ /* 0x000fea0003800000 */
[----:B------:R-:W0:Y:S02]  /*01a0*/  LDCU.128 UR8, c[0x0][0x390] ;  /* 0x00007200ff0877ac */ /* 0x000e240008000c00 */
[C---:B0-----:R-:W-:Y:S02]  /*01b0*/  IADD3 R14, P1, PT, R7.reuse, UR8, RZ ;  /* 0x00000008070e7c10 */ /* 0x041fe4000ff3e0ff */
[----:B------:R-:W-:Y:S02]  /*01c0*/  IADD3 R4, P0, PT, R7, UR10, RZ ;  /* 0x0000000a07047c10 */ /* 0x000fe4000ff1e0ff */
[C---:B------:R-:W-:Y:S02]  /*01d0*/  IADD3.X R15, PT, PT, R6.reuse, UR9, RZ, P1, !PT ;  /* 0x00000009060f7c10 */ /* 0x040fe40008ffe4ff */
[----:B------:R-:W-:-:S03]  /*01e0*/  IADD3.X R5, PT, PT, R6, UR11, RZ, P0, !PT ;  /* 0x0000000b06057c10 */ /* 0x000fc600087fe4ff */
[----:B------:R-:W2:Y:S04]  /*01f0*/  LDG.E.CONSTANT R8, desc[UR4][R14.64] ;  /* 0x000000040e087981 */ /* 0x000ea8000c1e9900 */
[----:B------:R-:W3:Y:S01]  /*0200*/  LDG.E.CONSTANT R9, desc[UR4][R4.64] ;  /* 0x0000000404097981 */ /* 0x000ee2000c1e9900 */
[----:B------:R-:W0:Y:S01]  /*0210*/  MUFU.RCP R3, R10 ;  /* 0x0000000a00037308 */ /* 0x000e220000001000 */
[----:B------:R-:W-:Y:S01]  /*0220*/  BSSY.RECONVERGENT B3, `(.L_x_42) ;  /* 0x000000e000037945 */ /* 0x000fe20003800200 */
[----:B0-----:R-:W-:-:S04]  /*0230*/  FFMA R16, -R10, R3, 1 ;  /* 0x3f8000000a107423 */ /* 0x001fc80000000103 */
[----:B------:R-:W-:Y:S01]  /*0240*/  FFMA R3, R3, R16, R3 ;  /* 0x0000001003037223 */ /* 0x000fe20000000003 */
[----:B--2---:R-:W-:-:S04]  /*0250*/  FMUL R0, R12, R8 ;  /* 0x000000080c007220 */ /* 0x004fc80000400000 */
[----:B---3--:R-:W-:-:S04]  /*0260*/  FFMA R0, R11, R9, R0 ;  /* 0x000000090b007223 */ /* 0x008fc80000000000 */
[----:B------:R-:W0:Y:S01]  /*0270*/  FCHK P0, R0, R10 ;  /* 0x0000000a00007302 */ /* 0x000e220000000000 */
[----:B------:R-:W-:-:S04]  /*0280*/  FFMA R16, R0, R3, RZ ;  /* 0x0000000300107223 */ /* 0x000fc800000000ff */
[----:B------:R-:W-:-:S04]  /*0290*/  FFMA R13, -R10, R16, R0 ;  /* 0x000000100a0d7223 */ /* 0x000fc80000000100 */
[----:B------:R-:W-:Y:S01]  /*02a0*/  FFMA R3, R3, R13, R16 ;  /* 0x0000000d03037223 */ /* 0x000fe20000000010 */
[----:B0-----:R-:W-:Y:S06]  /*02b0*/  @!P0 BRA `(.L_x_43) ;  /* 0x0000000000108947 */ /* 0x001fec0003800000 */
[----:B------:R-:W-:Y:S01]  /*02c0*/  IMAD.MOV.U32 R17, RZ, RZ, R10 ;  /* 0x000000ffff117224 */ /* 0x000fe200078e000a */
[----:B------:R-:W-:-:S07]  /*02d0*/  MOV R4, 0x2f0 ;  /* 0x000002f000047802 */ /* 0x000fce0000000f00 */
[----:B------:R-:W-:Y:S05]  /*02e0*/  CALL.REL.NOINC `($__internal_2_$__cuda_sm3x_div_rn_noftz_f32_slowpath) ;  /* 0x0000001000187944 */ /* 0x000fea0003c00000 */
[----:B------:R-:W-:-:S07]  /*02f0*/  IMAD.MOV.U32 R3, RZ, RZ, R0 ;  /* 0x000000ffff037224 */ /* 0x000fce00078e0000 */
.L_x_43:
[----:B------:R-:W-:Y:S05]  /*0300*/  BSYNC.RECONVERGENT B3 ;  /* 0x0000000000037941 */ /* 0x000fea0003800200 */
.L_x_42:
[----:B------:R-:W0:Y:S01]  /*0310*/  LDCU.64 UR6, c[0x0][0x380] ;  /* 0x00007000ff0677ac */ /* 0x000e220008000a00 */
[----:B------:R-:W1:Y:S01]  /*0320*/  MUFU.RCP R13, R10 ;  /* 0x0000000a000d7308 */ /* 0x000e620000001000 */
[----:B------:R-:W-:Y:S01]  /*0330*/  FMUL R11, R11, R8 ;  /* 0x000000080b0b7220 */ /* 0x000fe20000400000 */
[----:B------:R-:W-:Y:S03]  /*0340*/  BSSY.RECONVERGENT B3, `(.L_x_44) ;  /* 0x0000010000037945 */ /* 0x000fe60003800200 */
[----:B------:R-:W-:Y:S01]  /*0350*/  FFMA R11, R12, R9, -R11 ;  /* 0x000000090c0b7223 */ /* 0x000fe2000000080b */
[----:B0-----:R-:W-:Y:S01]  /*0360*/  IADD3 R4, P0, PT, R7, UR6, RZ ;  /* 0x0000000607047c10 */ /* 0x001fe2000ff1e0ff */
[----:B-1----:R-:W-:-:S03]  /*0370*/  FFMA R0, -R10, R13, 1 ;  /* 0x3f8000000a007423 */ /* 0x002fc6000000010d */
[----:B------:R-:W-:Y:S01]  /*0380*/  IADD3.X R5, PT, PT, R6, UR7, RZ, P0, !PT ;  /* 0x0000000706057c10 */ /* 0x000fe200087fe4ff */
[----:B------:R-:W-:-:S04]  /*0390*/  FFMA R0, R13, R0, R13 ;  /* 0x000000000d007223 */ /* 0x000fc8000000000d */
[----:B------:R0:W-:Y:S01]  /*03a0*/  STG.E desc[UR4][R4.64], R3 ;  /* 0x0000000304007986 */ /* 0x0001e2000c101904 */
[----:B------:R-:W-:Y:S02]  /*03b0*/  FFMA R9, R0, R11, RZ ;  /* 0x0000000b00097223 */ /* 0x000fe400000000ff */
[----:B------:R-:W1:Y:S02]  /*03c0*/  FCHK P0, R11, R10 ;  /* 0x0000000a0b007302 */ /* 0x000e640000000000 */
[----:B------:R-:W-:-:S04]  /*03d0*/  FFMA R8, -R10, R9, R11 ;  /* 0x000000090a087223 */ /* 0x000fc8000000010b */
[----:B------:R-:W-:Y:S01]  /*03e0*/  FFMA R0, R0, R8, R9 ;  /* 0x0000000800007223 */ /* 0x000fe20000000009 */
[----:B01----:R-:W-:Y:S06]  /*03f0*/  @!P0 BRA `(.L_x_45) ;  /* 0x0000000000108947 */ /* 0x003fec0003800000 */
[----:B------:R-:W-:Y:S01]  /*0400*/  IMAD.MOV.U32 R0, RZ, RZ, R11 ;  /* 0x000000ffff007224 */ /* 0x000fe200078e000b */
[----:B------:R-:W-:Y:S01]  /*0410*/  MOV R4, 0x440 ;  /* 0x0000044000047802 */ /* 0x000fe20000000f00 */
[----:B------:R-:W-:-:S07]  /*0420*/  IMAD.MOV.U32 R17, RZ, RZ, R10 ;  /* 0x000000ffff117224 */ /* 0x000fce00078e000a */
[----:B------:R-:W-:Y:S05]  /*0430*/  CALL.REL.NOINC `($__internal_2_$__cuda_sm3x_div_rn_noftz_f32_slowpath) ;  /* 0x0000000c00c47944 */ /* 0x000fea0003c00000 */
.L_x_45:
[----:B------:R-:W-:Y:S05]  /*0440*/  BSYNC.RECONVERGENT B3 ;  /* 0x0000000000037941 */ /* 0x000fea0003800200 */
.L_x_44:
[----:B------:R-:W0:Y:S02]  /*0450*/  LDCU.64 UR6, c[0x0][0x388] ;  /* 0x00007100ff0677ac */ /* 0x000e240008000a00 */
[----:B0-----:R-:W-:-:S04]  /*0460*/  IADD3 R4, P0, PT, R7, UR6, RZ ;  /* 0x0000000607047c10 */ /* 0x001fc8000ff1e0ff */
[----:B------:R-:W-:-:S05]  /*0470*/  IADD3.X R5, PT, PT, R6, UR7, RZ, P0, !PT ;  /* 0x0000000706057c10 */ /* 0x000fca00087fe4ff */
[----:B------:R0:W-:Y:S01]  /*0480*/  STG.E desc[UR4][R4.64], R0 ;  /* 0x0000000004007986 */ /* 0x0001e2000c101904 */
[----:B------:R-:W-:Y:S05]  /*0490*/  BRA `(.L_x_40) ;  /* 0x00000000001c7947 */ /* 0x000fea0003800000 */
.L_x_41:
[----:B------:R-:W0:Y:S02]  /*04a0*/  LDCU.128 UR8, c[0x0][0x380] ;  /* 0x00007000ff0877ac */ /* 0x000e240008000c00 */
[C---:B0-----:R-:W-:Y:S02]  /*04b0*/  IADD3 R8, P0, PT, R7.reuse, UR8, RZ ;  /* 0x0000000807087c10 */ /* 0x041fe4000ff1e0ff */
[----:B------:R-:W-:Y:S02]  /*04c0*/  IADD3 R4, P1, PT, R7, UR10, RZ ;  /* 0x0000000a07047c10 */ /* 0x000fe4000ff3e0ff */
[C---:B------:R-:W-:Y:S02]  /*04d0*/  IADD3.X R9, PT, PT, R6.reuse, UR9, RZ, P0, !PT ;  /* 0x0000000906097c10 */ /* 0x040fe400087fe4ff */
[----:B------:R-:W-:-:S03]  /*04e0*/  IADD3.X R5, PT, PT, R6, UR11, RZ, P1, !PT ;  /* 0x0000000b06057c10 */ /* 0x000fc60008ffe4ff */
[----:B------:R1:W-:Y:S04]  /*04f0*/  STG.E desc[UR4][R8.64], RZ ;  /* 0x000000ff08007986 */ /* 0x0003e8000c101904 */
[----:B------:R1:W-:Y:S02]  /*0500*/  STG.E desc[UR4][R4.64], RZ ;  /* 0x000000ff04007986 */ /* 0x0003e4000c101904 */
.L_x_40:
[----:B------:R-:W-:Y:S05]  /*0510*/  BSYNC.RECONVERGENT B2 ;  /* 0x0000000000027941 */ /* 0x000fea0003800200 */
.L_x_39:
[----:B------:R-:W2:Y:S01]  /*0520*/  LDCU.64 UR6, c[0x0][0x3b0] ;  /* 0x00007600ff0677ac */ /* 0x000ea20008000a00 */
[----:B------:R-:W-:Y:S01]  /*0530*/  IADD3 R7, P0, PT, R20, R2, RZ ;  /* 0x0000000214077210 */ /* 0x000fe20007f1e0ff */
[----:B------:R-:W-:Y:S04]  /*0540*/  BSSY.RECONVERGENT B2, `(.L_x_46) ;  /* 0x0000049000027945 */ /* 0x000fe80003800200 */
[----:B------:R-:W-:Y:S01]  /*0550*/  IMAD.X R6, RZ, RZ, R21, P0 ;  /* 0x000000ffff067224 */ /* 0x000fe200000e0615 */
[----:B--2---:R-:W-:-:S04]  /*0560*/  ISETP.GE.U32.AND P0, PT, R7, UR6, PT ;  /* 0x0000000607007c0c */ /* 0x004fc8000bf06070 */
[----:B------:R-:W-:-:S13]  /*0570*/  ISETP.GE.U32.AND.EX P0, PT, R6, UR7, PT, P0 ;  /* 0x0000000706007c0c */ /* 0x000fda000bf06100 */
[----:B------:R-:W-:Y:S05]  /*0580*/  @P0 BRA `(.L_x_47) ;  /* 0x0000000400100947 */ /* 0x000fea0003800000 */
[----:B------:R-:W2:Y:S01]  /*0590*/  LDCU.128 UR8, c[0x0][0x3a0] ;  /* 0x00007400ff0877ac */ /* 0x000ea20008000c00 */
[C---:B-1----:R-:W-:Y:S01]  /*05a0*/  IMAD.SHL.U32 R8, R7.reuse, 0x4, RZ ;  /* 0x0000000407087824 */ /* 0x042fe200078e00ff */
[----:B------:R-:W-:-:S04]  /*05b0*/  SHF.L.U64.HI R9, R7, 0x2, R6 ;  /* 0x0000000207097819 */ /* 0x000fc80000010206 */
[C---:B--2---:R-:W-:Y:S02]  /*05c0*/  IADD3 R14, P1, PT, R8.reuse, UR10, RZ ;  /* 0x0000000a080e7c10 */ /* 0x044fe4000ff3e0ff */
[----:B0-----:R-:W-:Y:S02]  /*05d0*/  IADD3 R4, P0, PT, R8, UR8, RZ ;  /* 0x0000000808047c10 */ /* 0x001fe4000ff1e0ff */
[C---:B------:R-:W-:Y:S02]  /*05e0*/  IADD3.X R15, PT, PT, R9.reuse, UR11, RZ, P1, !PT ;  /* 0x0000000b090f7c10 */ /* 0x040fe40008ffe4ff */
[----:B------:R-:W-:-:S03]  /*05f0*/  IADD3.X R5, PT, PT, R9, UR9, RZ, P0, !PT ;  /* 0x0000000909057c10 */ /* 0x000fc600087fe4ff */
[----:B------:R-:W2:Y:S04]  /*0600*/  LDG.E.CONSTANT R10, desc[UR4][R14.64] ;  /* 0x000000040e0a7981 */ /* 0x000ea8000c1e9900 */
[----:B------:R-:W3:Y:S01]  /*0610*/  LDG.E.CONSTANT R11, desc[UR4][R4.64] ;  /* 0x00000004040b7981 */ /* 0x000ee2000c1e9900 */
[----:B--2---:R-:W-:-:S04]  /*0620*/  FMUL R12, R10, R10 ;  /* 0x0000000a0a0c7220 */ /* 0x004fc80000400000 */
[----:B---3--:R-:W-:-:S05]  /*0630*/  FFMA R12, R11, R11, R12 ;  /* 0x0000000b0b0c7223 */ /* 0x008fca000000000c */
[----:B------:R-:W-:-:S13]  /*0640*/  FSETP.NEU.AND P0, PT, R12, RZ, PT ;  /* 0x000000ff0c00720b */ /* 0x000fda0003f0d000 */
[----:B------:R-:W-:Y:S05]  /*0650*/  @P0 BRA `(.L_x_48) ;  /* 0x0000000000200947 */ /* 0x000fea0003800000 */
[----:B------:R-:W0:Y:S02]  /*0660*/  LDCU.128 UR8, c[0x0][0x380] ;  /* 0x00007000ff0877ac */ /* 0x000e240008000c00 */
[C---:B0-----:R-:W-:Y:S02]  /*0670*/  IADD3 R4, P0, PT, R8.reuse, UR8, RZ ;  /* 0x0000000808047c10 */ /* 0x041fe4000ff1e0ff */
[----:B------:R-:W-:Y:S02]  /*0680*/  IADD3 R8, P1, PT, R8, UR10, RZ ;  /* 0x0000000a08087c10 */ /* 0x000fe4000ff3e0ff */
[C---:B------:R-:W-:Y:S02]  /*0690*/  IADD3.X R5, PT, PT, R9.reuse, UR9, RZ, P0, !PT ;  /* 0x0000000909057c10 */ /* 0x040fe400087fe4ff */
[----:B------:R-:W-:-:S03]  /*06a0*/  IADD3.X R9, PT, PT, R9, UR11, RZ, P1, !PT ;  /* 0x0000000b09097c10 */ /* 0x000fc60008ffe4ff */
[----:B------:R2:W-:Y:S04]  /*06b0*/  STG.E desc[UR4][R4.64], RZ ;  /* 0x000000ff04007986 */ /* 0x0005e8000c101904 */
[----:B------:R2:W-:Y:S01]  /*06c0*/  STG.E desc[UR4][R8.64], RZ ;  /* 0x000000ff08007986 */ /* 0x0005e2000c101904 */
[----:B------:R-:W-:Y:S05]  /*06d0*/  BRA `(.L_x_47) ;  /* 0x0000000000bc7947 */ /* 0x000fea0003800000 */
.L_x_48:
        /* <DEDUP_REMOVED lines=22> */
.L_x_50:
[----:B------:R-:W-:Y:S05]  /*0840*/  BSYNC.RECONVERGENT B3 ;  /* 0x0000000000037941 */ /* 0x000fea0003800200 */
.L_x_49:
        /* <DEDUP_REMOVED lines=19> */
.L_x_52:
[----:B------:R-:W-:Y:S05]  /*0980*/  BSYNC.RECONVERGENT B3 ;  /* 0x0000000000037941 */ /* 0x000fea0003800200 */
.L_x_51:
[----:B------:R-:W0:Y:S02]  /*0990*/  LDCU.64 UR6, c[0x0][0x388] ;  /* 0x00007100ff0677ac */ /* 0x000e240008000a00 */
[----:B0-----:R-:W-:-:S04]  /*09a0*/  IADD3 R8, P0, PT, R8, UR6, RZ ;  /* 0x0000000608087c10 */ /* 0x001fc8000ff1e0ff */
[----:B------:R-:W-:-:S05]  /*09b0*/  IADD3.X R9, PT, PT, R9, UR7, RZ, P0, !PT ;  /* 0x0000000709097c10 */ /* 0x000fca00087fe4ff */
[----:B------:R3:W-:Y:S04]  /*09c0*/  STG.E desc[UR4][R8.64], R0 ;  /* 0x0000000008007986 */ /* 0x0007e8000c101904 */
.L_x_47:
[----:B------:R-:W-:Y:S05]  /*09d0*/  BSYNC.RECONVERGENT B2 ;  /* 0x0000000000027941 */ /* 0x000fea0003800200 */
.L_x_46:
[----:B------:R-:W4:Y:S01]  /*09e0*/  LDCU.64 UR6, c[0x0][0x3b0] ;  /* 0x00007600ff0677ac */ /* 0x000f220008000a00 */
[----:B------:R-:W-:Y:S01]  /*09f0*/  IADD3 R7, P0, PT, R2, R7, RZ ;  /* 0x0000000702077210 */ /* 0x000fe20007f1e0ff */
[----:B------:R-:W-:Y:S04]  /*0a00*/  BSSY.RECONVERGENT B2, `(.L_x_53) ;  /* 0x0000049000027945 */ /* 0x000fe80003800200 */
[----:B------:R-:W-:Y:S01]  /*0a10*/  IMAD.X R6, RZ, RZ, R6, P0 ;  /* 0x000000ffff067224 */ /* 0x000fe200000e0606 */
[----:B----4-:R-:W-:-:S04]  /*0a20*/  ISETP.GE.U32.AND P0, PT, R7, UR6, PT ;  /* 0x0000000607007c0c */ /* 0x010fc8000bf06070 */
[----:B------:R-:W-:-:S13]  /*0a30*/  ISETP.GE.U32.AND.EX P0, PT, R6, UR7, PT, P0 ;  /* 0x0000000706007c0c */ /* 0x000fda000bf06100 */
[----:B------:R-:W-:Y:S05]  /*0a40*/  @P0 BRA `(.L_x_54) ;  /* 0x0000000400100947 */ /* 0x000fea0003800000 */
[----:B------:R-:W4:Y:S01]  /*0a50*/  LDCU.128 UR8, c[0x0][0x3a0] ;  /* 0x00007400ff0877ac */ /* 0x000f220008000c00 */
[C---:B-123--:R-:W-:Y:S01]  /*0a60*/  IMAD.SHL.U32 R8, R7.reuse, 0x4, RZ ;  /* 0x0000000407087824 */ /* 0x04efe200078e00ff */
[----:B------:R-:W-:-:S04]  /*0a70*/  SHF.L.U64.HI R9, R7, 0x2, R6 ;  /* 0x0000000207097819 */ /* 0x000fc80000010206 */
[C---:B----4-:R-:W-:Y:S02]  /*0a80*/  IADD3 R14, P1, PT, R8.reuse, UR10, RZ ;  /* 0x0000000a080e7c10 */ /* 0x050fe4000ff3e0ff */
        /* <DEDUP_REMOVED lines=17> */
.L_x_55:
        /* <DEDUP_REMOVED lines=22> */
.L_x_57:
[----:B------:R-:W-:Y:S05]  /*0d00*/  BSYNC.RECONVERGENT B3 ;  /* 0x0000000000037941 */ /* 0x000fea0003800200 */
.L_x_56:
        /* <DEDUP_REMOVED lines=19> */
.L_x_59:
[----:B------:R-:W-:Y:S05]  /*0e40*/  BSYNC.RECONVERGENT B3 ;  /* 0x0000000000037941 */ /* 0x000fea0003800200 */
.L_x_58:
[----:B------:R-:W0:Y:S02]  /*0e50*/  LDCU.64 UR6, c[0x0][0x388] ;  /* 0x00007100ff0677ac */ /* 0x000e240008000a00 */
[----:B0-----:R-:W-:-:S04]  /*0e60*/  IADD3 R8, P0, PT, R8, UR6, RZ ;  /* 0x0000000608087c10 */ /* 0x001fc8000ff1e0ff */
[----:B------:R-:W-:-:S05]  /*0e70*/  IADD3.X R9, PT, PT, R9, UR7, RZ, P0, !PT ;  /* 0x0000000709097c10 */ /* 0x000fca00087fe4ff */
[----:B------:R0:W-:Y:S04]  /*0e80*/  STG.E desc[UR4][R8.64], R0 ;  /* 0x0000000008007986 */ /* 0x0001e8000c101904 */
.L_x_54:
[----:B------:R-:W-:Y:S05]  /*0e90*/  BSYNC.RECONVERGENT B2 ;  /* 0x0000000000027941 */ /* 0x000fea0003800200 */
.L_x_53:
[----:B------:R-:W5:Y:S01]  /*0ea0*/  LDCU.64 UR6, c[0x0][0x3b0] ;  /* 0x00007600ff0677ac */ /* 0x000f620008000a00 */
[----:B------:R-:W-:-:S05]  /*0eb0*/  IADD3 R2, P0, PT, R2, R7, RZ ;  /* 0x0000000702027210 */ /* 0x000fca0007f1e0ff */
[----:B------:R-:W-:Y:S01]  /*0ec0*/  IMAD.X R3, RZ, RZ, R6, P0 ;  /* 0x000000ffff037224 */ /* 0x000fe200000e0606 */
[----:B-----5:R-:W-:-:S04]  /*0ed0*/  ISETP.GE.U32.AND P0, PT, R2, UR6, PT ;  /* 0x0000000602007c0c */ /* 0x020fc8000bf06070 */
[----:B------:R-:W-:-:S13]  /*0ee0*/  ISETP.GE.U32.AND.EX P0, PT, R3, UR7, PT, P0 ;  /* 0x0000000703007c0c */ /* 0x000fda000bf06100 */
[----:B------:R-:W-:Y:S05]  /*0ef0*/  @P0 EXIT ;  /* 0x000000000000094d */ /* 0x000fea0003800000 */
[----:B------:R-:W5:Y:S01]  /*0f00*/  LDCU.128 UR8, c[0x0][0x3a0] ;  /* 0x00007400ff0877ac */ /* 0x000f620008000c00 */
[C---:B------:R-:W-:Y:S01]  /*0f10*/  IMAD.SHL.U32 R6, R2.reuse, 0x4, RZ ;  /* 0x0000000402067824 */ /* 0x040fe200078e00ff */
[----:B------:R-:W-:-:S04]  /*0f20*/  SHF.L.U64.HI R2, R2, 0x2, R3 ;  /* 0x0000000202027819 */ /* 0x000fc80000010203 */
[C---:B-----5:R-:W-:Y:S02]  /*0f30*/  IADD3 R12, P1, PT, R6.reuse, UR10, RZ ;  /* 0x0000000a060c7c10 */ /* 0x060fe4000ff3e0ff */
[----:B012-4-:R-:W-:Y:S02]  /*0f40*/  IADD3 R4, P0, PT, R6, UR8, RZ ;  /* 0x0000000806047c10 */ /* 0x017fe4000ff1e0ff */
[C---:B------:R-:W-:Y:S02]  /*0f50*/  IADD3.X R13, PT, PT, R2.reuse, UR11, RZ, P1, !PT ;  /* 0x0000000b020d7c10 */ /* 0x040fe40008ffe4ff */
[----:B------:R-:W-:-:S03]  /*0f60*/  IADD3.X R5, PT, PT, R2, UR9, RZ, P0, !PT ;  /* 0x0000000902057c10 */ /* 0x000fc600087fe4ff */
[----:B------:R-:W3:Y:S04]  /*0f70*/  LDG.E.CONSTANT R10, desc[UR4][R12.64] ;  /* 0x000000040c0a7981 */ /* 0x000ee8000c1e9900 */
[----:B------:R-:W2:Y:S01]  /*0f80*/  LDG.E.CONSTANT R11, desc[UR4][R4.64] ;  /* 0x00000004040b7981 */ /* 0x000ea2000c1e9900 */
[----:B---3--:R-:W-:-:S04]  /*0f90*/  FMUL R0, R10, R10 ;  /* 0x0000000a0a007220 */ /* 0x008fc80000400000 */
[----:B--2---:R-:W-:-:S05]  /*0fa0*/  FFMA R9, R11, R11, R0 ;  /* 0x0000000b0b097223 */ /* 0x004fca0000000000 */
[----:B------:R-:W-:-:S13]  /*0fb0*/  FSETP.NEU.AND P0, PT, R9, RZ, PT ;  /* 0x000000ff0900720b */ /* 0x000fda0003f0d000 */
[----:B------:R-:W-:Y:S05]  /*0fc0*/  @P0 BRA `(.L_x_60) ;  /* 0x0000000000200947 */ /* 0x000fea0003800000 */
[----:B------:R-:W0:Y:S02]  /*0fd0*/  LDCU.128 UR8, c[0x0][0x380] ;  /* 0x00007000ff0877ac */ /* 0x000e240008000c00 */
[C---:B0-----:R-:W-:Y:S02]  /*0fe0*/  IADD3 R4, P0, PT, R6.reuse, UR8, RZ ;  /* 0x0000000806047c10 */ /* 0x041fe4000ff1e0ff */
[----:B------:R-:W-:Y:S02]  /*0ff0*/  IADD3 R6, P1, PT, R6, UR10, RZ ;  /* 0x0000000a06067c10 */ /* 0x000fe4000ff3e0ff */
[C---:B------:R-:W-:Y:S02]  /*1000*/  IADD3.X R5, PT, PT, R2.reuse, UR9, RZ, P0, !PT ;  /* 0x0000000902057c10 */ /* 0x040fe400087fe4ff */
[----:B------:R-:W-:-:S03]  /*1010*/  IADD3.X R7, PT, PT, R2, UR11, RZ, P1, !PT ;  /* 0x0000000b02077c10 */ /* 0x000fc60008ffe4ff */
[----:B------:R-:W-:Y:S04]  /*1020*/  STG.E desc[UR4][R4.64], RZ ;  /* 0x000000ff04007986 */ /* 0x000fe8000c101904 */
[----:B------:R-:W-:Y:S01]  /*1030*/  STG.E desc[UR4][R6.64], RZ ;  /* 0x000000ff06007986 */ /* 0x000fe2000c101904 */
[----:B------:R-:W-:Y:S05]  /*1040*/  EXIT ;  /* 0x000000000000794d */ /* 0x000fea0003800000 */
.L_x_60:
        /* <DEDUP_REMOVED lines=22> */
.L_x_62:
[----:B------:R-:W-:Y:S05]  /*11b0*/  BSYNC.RECONVERGENT B2 ;  /* 0x0000000000027941 */ /* 0x000fea0003800200 */
.L_x_61:
        /* <DEDUP_REMOVED lines=19> */
.L_x_64:
[----:B------:R-:W-:Y:S05]  /*12f0*/  BSYNC.RECONVERGENT B2 ;  /* 0x0000000000027941 */ /* 0x000fea0003800200 */
.L_x_63:
[----:B------:R-:W0:Y:S02]  /*1300*/  LDCU.64 UR6, c[0x0][0x388] ;  /* 0x00007100ff0677ac */ /* 0x000e240008000a00 */
[----:B0-----:R-:W-:-:S04]  /*1310*/  IADD3 R6, P0, PT, R6, UR6, RZ ;  /* 0x0000000606067c10 */ /* 0x001fc8000ff1e0ff */
[----:B------:R-:W-:-:S05]  /*1320*/  IADD3.X R7, PT, PT, R2, UR7, RZ, P0, !PT ;  /* 0x0000000702077c10 */ /* 0x000fca00087fe4ff */
[----:B------:R-:W-:Y:S01]  /*1330*/  STG.E desc[UR4][R6.64], R0 ;  /* 0x0000000006007986 */ /* 0x000fe2000c101904 */
[----:B------:R-:W-:Y:S05]  /*1340*/  EXIT ;  /* 0x000000000000794d */ /* 0x000fea0003800000 */
        .weak           $__internal_2_$__cuda_sm3x_div_rn_noftz_f32_slowpath
        .type           $__internal_2_$__cuda_sm3x_div_rn_noftz_f32_slowpath,@function
        .size           $__internal_2_$__cuda_sm3x_div_rn_noftz_f32_slowpath,(.L_x_371 - $__internal_2_$__cuda_sm3x_div_rn_noftz_f32_slowpath)
$__internal_2_$__cuda_sm3x_div_rn_noftz_f32_slowpath:
        /* <DEDUP_REMOVED lines=17> */
[C---:B------:R-:W-:Y:S02]  /*1460*/  FSETP.NEU.FTZ.AND P2, PT, |R0|.reuse, +INF , PT ;  /* 0x7f8000000000780b */ /* 0x040fe40003f5d200 */
        /* <DEDUP_REMOVED lines=9> */
[----:B------:R-:W-:Y:S01]  /*1500*/  VIADD R5, R16, 0xffffffff ;  /* 0xffffffff10057836 */ /* 0x000fe20000000000 */
[----:B------:R-:W-:-:S04]  /*1510*/  ISETP.GE.AND P1, PT, R15, RZ, PT ;  /* 0x000000ff0f00720c */ /* 0x000fc80003f26270 */
[----:B------:R-:W-:-:S09]  /*1520*/  ISETP.GE.AND P0, PT, R5, RZ, PT ;  /* 0x000000ff0500720c */ /* 0x000fd20003f06270 */
[----:B------:R-:W-:-:S04]  /*1530*/  @!P1 FFMA R17, R17, 1.84467440737095516160e+19, RZ ;  /* 0x5f80000011119823 */ /* 0x000fc800000000ff */
[----:B------:R-:W-:Y:S02]  /*1540*/  @P0 IMAD.MOV.U32 R5, RZ, RZ, RZ ;  /* 0x000000ffff050224 */ /* 0x000fe400078e00ff */
[----:B------:R-:W-:Y:S01]  /*1550*/  @!P0 FFMA R0, R0, 1.84467440737095516160e+19, RZ ;  /* 0x5f80000000008823 */ /* 0x000fe200000000ff */
[----:B------:R-:W-:-:S04]  /*1560*/  @!P0 IMAD.MOV.U32 R5, RZ, RZ, -0x40 ;  /* 0xffffffc0ff058424 */ /* 0x000fc800078e00ff */
[----:B------:R-:W-:-:S07]  /*1570*/  @!P1 VIADD R5, R5, 0x40 ;  /* 0x0000004005059836 */ /* 0x000fce0000000000 */
.L_x_66:
[----:B------:R-:W-:Y:S01]  /*1580*/  LEA R22, R3, 0xc0800000, 0x17 ;  /* 0xc080000003167811 */ /* 0x000fe200078eb8ff */
[----:B------:R-:W-:Y:S01]  /*1590*/  VIADD R16, R16, 0xffffff81 ;  /* 0xffffff8110107836 */ /* 0x000fe20000000000 */
[----:B------:R-:W-:Y:S03]  /*15a0*/  BSSY.RECONVERGENT B1, `(.L_x_71) ;  /* 0x0000035000017945 */ /* 0x000fe60003800200 */
[----:B------:R-:W-:Y:S02]  /*15b0*/  IMAD.IADD R22, R17, 0x1, -R22 ;  /* 0x0000000111167824 */ /* 0x000fe400078e0a16 */
[C---:B------:R-:W-:Y:S01]  /*15c0*/  IMAD R0, R16.reuse, -0x800000, R0 ;  /* 0xff80000010007824 */ /* 0x040fe200078e0200 */
[----:B------:R-:W-:Y:S01]  /*15d0*/  IADD3 R16, PT, PT, R16, 0x7f, -R3 ;  /* 0x0000007f10107810 */ /* 0x000fe20007ffe803 */
[----:B------:R-:W0:Y:S01]  /*15e0*/  MUFU.RCP R18, R22 ;  /* 0x0000001600127308 */ /* 0x000e220000001000 */
[----:B------:R-:W-:-:S03]  /*15f0*/  FADD.FTZ R15, -R22, -RZ ;  /* 0x800000ff160f7221 */ /* 0x000fc60000010100 */
[----:B------:R-:W-:Y:S02]  /*1600*/  IMAD.IADD R5, R16, 0x1, R5 ;  /* 0x0000000110057824 */ /* 0x000fe400078e0205 */
        /* <DEDUP_REMOVED lines=21> */
[CCC-:B------:R-:W-:Y:S01]  /*1760*/  FFMA.RP R16, R17.reuse, R15.reuse, R18.reuse ;  /* 0x0000000f11107223 */ /* 0x1c0fe20000008012 */
[----:B------:R-:W-:Y:S01]  /*1770*/  FFMA.RM R17, R17, R15, R18 ;  /* 0x0000000f11117223 */ /* 0x000fe20000004012 */
[C---:B------:R-:W-:Y:S01]  /*1780*/  VIADD R15, R3.reuse, 0x20 ;  /* 0x00000020030f7836 */ /* 0x040fe20000000000 */
[----:B------:R-:W-:Y:S02]  /*1790*/  ISETP.NE.AND P2, PT, R3, RZ, PT ;  /* 0x000000ff0300720c */ /* 0x000fe40003f45270 */
        /* <DEDUP_REMOVED lines=17> */
.L_x_73:
[----:B------:R-:W-:-:S04]  /*18b0*/  LOP3.LUT R0, R0, 0x80000000, RZ, 0xc0, !PT ;  /* 0x8000000000007812 */ /* 0x000fc800078ec0ff */
[----:B------:R-:W-:Y:S01]  /*18c0*/  LOP3.LUT R0, R0, 0x7f800000, RZ, 0xfc, !PT ;  /* 0x7f80000000007812 */ /* 0x000fe200078efcff */
[----:B------:R-:W-:Y:S06]  /*18d0*/  BRA `(.L_x_74) ;  /* 0x0000000000047947 */ /* 0x000fec0003800000 */
.L_x_72:
[----:B------:R-:W-:-:S07]  /*18e0*/  IMAD R0, R5, 0x800000, R0 ;  /* 0x0080000005007824 */ /* 0x000fce00078e0200 */
.L_x_74:
[----:B------:R-:W-:Y:S05]  /*18f0*/  BSYNC.RECONVERGENT B1 ;  /* 0x0000000000017941 */ /* 0x000fea0003800200 */
.L_x_71:
[----:B------:R-:W-:Y:S05]  /*1900*/  BRA `(.L_x_75) ;  /* 0x0000000000207947 */ /* 0x000fea0003800000 */
.L_x_70:
[----:B------:R-:W-:-:S04]  /*1910*/  LOP3.LUT R0, R17, 0x80000000, R0, 0x48, !PT ;  /* 0x8000000011007812 */ /* 0x000fc800078e4800 */
[----:B------:R-:W-:Y:S01]  /*1920*/  LOP3.LUT R0, R0, 0x7f800000, RZ, 0xfc, !PT ;  /* 0x7f80000000007812 */ /* 0x000fe200078efcff */
[----:B------:R-:W-:Y:S06]  /*1930*/  BRA `(.L_x_75) ;  /* 0x0000000000147947 */ /* 0x000fec0003800000 */
.L_x_69:
[----:B------:R-:W-:Y:S01]  /*1940*/  LOP3.LUT R0, R17, 0x80000000, R0, 0x48, !PT ;  /* 0x8000000011007812 */ /* 0x000fe200078e4800 */
[----:B------:R-:W-:Y:S06]  /*1950*/  BRA `(.L_x_75) ;  /* 0x00000000000c7947 */ /* 0x000fec0003800000 */
.L_x_68:
[----:B------:R-:W0:Y:S01]  /*1960*/  MUFU.RSQ R0, -QNAN ;  /* 0xffc0000000007908 */ /* 0x000e220000001400 */
[----:B------:R-:W-:Y:S05]  /*1970*/  BRA `(.L_x_75) ;  /* 0x0000000000047947 */ /* 0x000fea0003800000 */
.L_x_67:
[----:B------:R-:W-:-:S07]  /*1980*/  FADD.FTZ R0, R0, R17 ;  /* 0x0000001100007221 */ /* 0x000fce0000010000 */
.L_x_75:
[----:B------:R-:W-:Y:S05]  /*1990*/  BSYNC.RECONVERGENT B0 ;  /* 0x0000000000007941 */ /* 0x000fea0003800200 */
.L_x_65:
[----:B------:R-:W-:-:S04]  /*19a0*/  IMAD.MOV.U32 R5, RZ, RZ, 0x0 ;  /* 0x00000000ff057424 */ /* 0x000fc800078e00ff */
[----:B0-----:R-:W-:Y:S05]  /*19b0*/  RET.REL.NODEC R4 `(complex_div_float_kernel) ;  /* 0xffffffe404907950 */ /* 0x001fea0003c3ffff */
.L_x_76:
        /* <DEDUP_REMOVED lines=12> */
.L_x_371:


//--------------------- .text.complex_mul_float_kernel --------------------------
	.section	.text.complex_mul_float_kernel,"ax",@progbits
	.align	128
        .global         complex_mul_float_kernel
        .type           complex_mul_float_kernel,@function
        .size           complex_mul_float_kernel,(.L_x_378 - complex_mul_float_kernel)
        .other          complex_mul_float_kernel,@"STO_CUDA_ENTRY STV_DEFAULT"
complex_mul_float_kernel:
.text.complex_mul_float_kernel:
        /* <DEDUP_REMOVED lines=10> */
[C---:B--2---:R-:W-:Y:S02]  /*00a0*/  ISETP.GE.U32.AND P3, PT, R6.reuse, UR6, PT ;  /* 0x0000000606007c0c */ /* 0x044fe4000bf66070 */
[----:B------:R-:W-:Y:S02]  /*00b0*/  IADD3 R4, P0, PT, R6, R5, RZ ;  /* 0x0000000506047210 */ /* 0x000fe40007f1e0ff */
[----:B------:R-:W-:Y:S02]  /*00c0*/  ISETP.GE.U32.AND.EX P3, PT, R7, UR7, PT, P3 ;  /* 0x0000000707007c0c */ /* 0x000fe4000bf66130 */
[----:B------:R-:W-:Y:S01]  /*00d0*/  IADD3 R0, P1, PT, R5, R4, RZ ;  /* 0x0000000405007210 */ /* 0x000fe20007f3e0ff */
[----:B------:R-:W-:Y:S01]  /*00e0*/  IMAD.X R11, RZ, RZ, R7, P0 ;  /* 0x000000ffff0b7224 */ /* 0x000fe200000e0607 */
[----:B------:R-:W-:-:S02]  /*00f0*/  ISETP.GE.U32.AND P0, PT, R4, UR6, PT ;  /* 0x0000000604007c0c */ /* 0x000fc4000bf06070 */
[----:B------:R-:W-:Y:S01]  /*0100*/  IADD3 R2, P4, PT, R5, R0, RZ ;  /* 0x0000000005027210 */ /* 0x000fe20007f9e0ff */
[----:B------:R-:W-:Y:S01]  /*0110*/  IMAD.X R3, RZ, RZ, R11, P1 ;  /* 0x000000ffff037224 */ /* 0x000fe200008e060b */
[----:B------:R-:W-:Y:S02]  /*0120*/  ISETP.GE.U32.AND P1, PT, R0, UR6, PT ;  /* 0x0000000600007c0c */ /* 0x000fe4000bf26070 */
[----:B------:R-:W-:Y:S01]  /*0130*/  ISETP.GE.U32.AND P2, PT, R2, UR6, PT ;  /* 0x0000000602007c0c */ /* 0x000fe2000bf46070 */
[----:B------:R-:W-:Y:S01]  /*0140*/  IMAD.X R5, RZ, RZ, R3, P4 ;  /* 0x000000ffff057224 */ /* 0x000fe200020e0603 */
[----:B------:R-:W-:Y:S02]  /*0150*/  ISETP.GE.U32.AND.EX P0, PT, R11, UR7, PT, P0 ;  /* 0x000000070b007c0c */ /* 0x000fe4000bf06100 */
[----:B------:R-:W-:Y:S02]  /*0160*/  ISETP.GE.U32.AND.EX P1, PT, R3, UR7, PT, P1 ;  /* 0x0000000703007c0c */ /* 0x000fe4000bf26110 */
[----:B------:R-:W-:Y:S01]  /*0170*/  ISETP.GE.U32.AND.EX P2, PT, R5, UR7, PT, P2 ;  /* 0x0000000705007c0c */ /* 0x000fe2000bf46120 */
[----:B0-----:R-:W-:-:S12]  /*0180*/  @P3 BRA `(.L_x_78) ;  /* 0x00000000006c3947 */ /* 0x001fd80003800000 */
[----:B------:R-:W0:Y:S01]  /*0190*/  LDCU.128 UR12, c[0x0][0x3a0] ;  /* 0x00007400ff0c77ac */ /* 0x000e220008000c00 */
[C---:B------:R-:W-:Y:S01]  /*01a0*/  IMAD.SHL.U32 R9, R6.reuse, 0x4, RZ ;  /* 0x0000000406097824 */ /* 0x040fe200078e00ff */
[----:B------:R-:W-:Y:S01]  /*01b0*/  SHF.L.U64.HI R7, R6, 0x2, R7 ;  /* 0x0000000206077819 */ /* 0x000fe20000010207 */
[----:B------:R-:W1:Y:S03]  /*01c0*/  LDCU.128 UR8, c[0x0][0x390] ;  /* 0x00007200ff0877ac */ /* 0x000e660008000c00 */
[C---:B0-----:R-:W-:Y:S02]  /*01d0*/  IADD3 R18, P6, PT, R9.reuse, UR14, RZ ;  /* 0x0000000e09127c10 */ /* 0x041fe4000ffde0ff */
[C---:B------:R-:W-:Y:S02]  /*01e0*/  IADD3 R12, P5, PT, R9.reuse, UR12, RZ ;  /* 0x0000000c090c7c10 */ /* 0x040fe4000ffbe0ff */
[----:B-1----:R-:W-:-:S02]  /*01f0*/  IADD3 R16, P4, PT, R9, UR10, RZ ;  /* 0x0000000a09107c10 */ /* 0x002fc4000ff9e0ff */
[----:B------:R-:W-:Y:S02]  /*0200*/  IADD3 R14, P3, PT, R9, UR8, RZ ;  /* 0x00000008090e7c10 */ /* 0x000fe4000ff7e0ff */
[C---:B------:R-:W-:Y:S02]  /*0210*/  IADD3.X R19, PT, PT, R7.reuse, UR15, RZ, P6, !PT ;  /* 0x0000000f07137c10 */ /* 0x040fe4000b7fe4ff */
[C---:B------:R-:W-:Y:S02]  /*0220*/  IADD3.X R17, PT, PT, R7.reuse, UR11, RZ, P4, !PT ;  /* 0x0000000b07117c10 */ /* 0x040fe4000a7fe4ff */
[C---:B------:R-:W-:Y:S01]  /*0230*/  IADD3.X R15, PT, PT, R7.reuse, UR9, RZ, P3, !PT ;  /* 0x00000009070f7c10 */ /* 0x040fe20009ffe4ff */
[----:B------:R-:W0:Y:S01]  /*0240*/  LDCU.128 UR8, c[0x0][0x380] ;  /* 0x00007000ff0877ac */ /* 0x000e220008000c00 */
[----:B------:R-:W-:Y:S01]  /*0250*/  IADD3.X R13, PT, PT, R7, UR13, RZ, P5, !PT ;  /* 0x0000000d070d7c10 */ /* 0x000fe2000affe4ff */
[----:B------:R-:W2:Y:S04]  /*0260*/  LDG.E.CONSTANT R16, desc[UR4][R16.64] ;  /* 0x0000000410107981 */ /* 0x000ea8000c1e9900 */
[----:B------:R-:W2:Y:S04]  /*0270*/  LDG.E.CONSTANT R19, desc[UR4][R18.64] ;  /* 0x0000000412137981 */ /* 0x000ea8000c1e9900 */
[----:B------:R-:W3:Y:S04]  /*0280*/  LDG.E.CONSTANT R14, desc[UR4][R14.64] ;  /* 0x000000040e0e7981 */ /* 0x000ee8000c1e9900 */
[----:B------:R-:W4:Y:S01]  /*0290*/  LDG.E.CONSTANT R13, desc[UR4][R12.64] ;  /* 0x000000040c0d7981 */ /* 0x000f22000c1e9900 */
[----:B0-----:R-:W-:-:S02]  /*02a0*/  IADD3 R8, P3, PT, R9, UR8, RZ ;  /* 0x0000000809087c10 */ /* 0x001fc4000ff7e0ff */
[----:B------:R-:W-:Y:S02]  /*02b0*/  IADD3 R6, P4, PT, R9, UR10, RZ ;  /* 0x0000000a09067c10 */ /* 0x000fe4000ff9e0ff */
[C---:B------:R-:W-:Y:S02]  /*02c0*/  IADD3.X R9, PT, PT, R7.reuse, UR9, RZ, P3, !PT ;  /* 0x0000000907097c10 */ /* 0x040fe40009ffe4ff */
[----:B------:R-:W-:Y:S01]  /*02d0*/  IADD3.X R7, PT, PT, R7, UR11, RZ, P4, !PT ;  /* 0x0000000b07077c10 */ /* 0x000fe2000a7fe4ff */
[-C--:B--2---:R-:W-:Y:S01]  /*02e0*/  FMUL R21, R16, R19.reuse ;  /* 0x0000001310157220 */ /* 0x084fe20000400000 */
[----:B---3--:R-:W-:-:S03]  /*02f0*/  FMUL R23, R14, R19 ;  /* 0x000000130e177220 */ /* 0x008fc60000400000 */
[-C--:B----4-:R-:W-:Y:S01]  /*0300*/  FFMA R21, R14, R13.reuse, -R21 ;  /* 0x0000000d0e157223 */ /* 0x090fe20000000815 */
[----:B------:R-:W-:-:S04]  /*0310*/  FFMA R23, R16, R13, R23 ;  /* 0x0000000d10177223 */ /* 0x000fc80000000017 */
[----:B------:R0:W-:Y:S04]  /*0320*/  STG.E desc[UR4][R8.64], R21 ;  /* 0x0000001508007986 */ /* 0x0001e8000c101904 */
[----:B------:R0:W-:Y:S02]  /*0330*/  STG.E desc[UR4][R6.64], R23 ;  /* 0x0000001706007986 */ /* 0x0001e4000c101904 */
.L_x_78:
[----:B------:R-:W-:Y:S05]  /*0340*/  BSYNC.RECONVERGENT B0 ;  /* 0x0000000000007941 */ /* 0x000fea0003800200 */
.L_x_77:
[----:B------:R-:W-:Y:S04]  /*0350*/  BSSY.RECONVERGENT B0, `(.L_x_79) ;  /* 0x000001d000007945 */ /* 0x000fe80003800200 */
[----:B------:R-:W-:Y:S05]  /*0360*/  @P0 BRA `(.L_x_80) ;  /* 0x00000000006c0947 */ /* 0x000fea0003800000 */
[----:B------:R-:W1:Y:S01]  /*0370*/  LDCU.128 UR12, c[0x0][0x3a0] ;  /* 0x00007400ff0c77ac */ /* 0x000e620008000c00 */
[C---:B0-----:R-:W-:Y:S01]  /*0380*/  IMAD.SHL.U32 R8, R4.reuse, 0x4, RZ ;  /* 0x0000000404087824 */ /* 0x041fe200078e00ff */
[----:B------:R-:W-:Y:S01]  /*0390*/  SHF.L.U64.HI R4, R4, 0x2, R11 ;  /* 0x0000000204047819 */ /* 0x000fe2000001020b */
[----:B------:R-:W0:Y:S03]  /*03a0*/  LDCU.128 UR8, c[0x0][0x390] ;  /* 0x00007200ff0877ac */ /* 0x000e260008000c00 */
[C---:B-1----:R-:W-:Y:S02]  /*03b0*/  IADD3 R16, P5, PT, R8.reuse, UR14, RZ ;  /* 0x0000000e08107c10 */ /* 0x042fe4000ffbe0ff */
[C---:B------:R-:W-:Y:S02]  /*03c0*/  IADD3 R14, P4, PT, R8.reuse, UR12, RZ ;  /* 0x0000000c080e7c10 */ /* 0x040fe4000ff9e0ff */
[----:B0-----:R-:W-:-:S02]  /*03d0*/  IADD3 R12, P3, PT, R8, UR10, RZ ;  /* 0x0000000a080c7c10 */ /* 0x001fc4000ff7e0ff */
        /* <DEDUP_REMOVED lines=20> */
.L_x_80:
[----:B------:R-:W-:Y:S05]  /*0520*/  BSYNC.RECONVERGENT B0 ;  /* 0x0000000000007941 */ /* 0x000fea0003800200 */
.L_x_79:
[----:B------:R-:W-:Y:S04]  /*0530*/  BSSY.RECONVERGENT B0, `(.L_x_81) ;  /* 0x000001d000007945 */ /* 0x000fe80003800200 */
[----:B------:R-:W-:Y:S05]  /*0540*/  @P1 BRA `(.L_x_82) ;  /* 0x00000000006c1947 */ /* 0x000fea0003800000 */
[----:B------:R-:W2:Y:S01]  /*0550*/  LDCU.128 UR12, c[0x0][0x3a0] ;  /* 0x00007400ff0c77ac */ /* 0x000ea20008000c00 */
[C---:B------:R-:W-:Y:S01]  /*0560*/  IMAD.SHL.U32 R16, R0.reuse, 0x4, RZ ;  /* 0x0000000400107824 */ /* 0x040fe200078e00ff */
[----:B------:R-:W-:Y:S01]  /*0570*/  SHF.L.U64.HI R0, R0, 0x2, R3 ;  /* 0x0000000200007819 */ /* 0x000fe20000010203 */
[----:B------:R-:W0:Y:S03]  /*0580*/  LDCU.128 UR8, c[0x0][0x390] ;  /* 0x00007200ff0877ac */ /* 0x000e260008000c00 */
[C---:B--2---:R-:W-:Y:S02]  /*0590*/  IADD3 R12, P4, PT, R16.reuse, UR14, RZ ;  /* 0x0000000e100c7c10 */ /* 0x044fe4000ff9e0ff */
[C---:B------:R-:W-:Y:S02]  /*05a0*/  IADD3 R10, P3, PT, R16.reuse, UR12, RZ ;  /* 0x0000000c100a7c10 */ /* 0x040fe4000ff7e0ff */
[----:B01----:R-:W-:-:S02]  /*05b0*/  IADD3 R8, P1, PT, R16, UR10, RZ ;  /* 0x0000000a10087c10 */ /* 0x003fc4000ff3e0ff */
        /* <DEDUP_REMOVED lines=20> */
.L_x_82:
[----:B------:R-:W-:Y:S05]  /*0700*/  BSYNC.RECONVERGENT B0 ;  /* 0x0000000000007941 */ /* 0x000fea0003800200 */
.L_x_81:
[----:B------:R-:W-:Y:S05]  /*0710*/  @P2 EXIT ;  /* 0x000000000000294d */ /* 0x000fea0003800000 */
[----:B------:R-:W0:Y:S01]  /*0720*/  LDCU.128 UR12, c[0x0][0x3a0] ;  /* 0x00007400ff0c77ac */ /* 0x000e220008000c00 */
[C---:B------:R-:W-:Y:S01]  /*0730*/  IMAD.SHL.U32 R12, R2.reuse, 0x4, RZ ;  /* 0x00000004020c7824 */ /* 0x040fe200078e00ff */
[----:B------:R-:W-:Y:S01]  /*0740*/  SHF.L.U64.HI R0, R2, 0x2, R5 ;  /* 0x0000000202007819 */ /* 0x000fe20000010205 */
[----:B------:R-:W3:Y:S03]  /*0750*/  LDCU.128 UR8, c[0x0][0x390] ;  /* 0x00007200ff0877ac */ /* 0x000ee60008000c00 */
[C---:B01----:R-:W-:Y:S02]  /*0760*/  IADD3 R8, P3, PT, R12.reuse, UR14, RZ ;  /* 0x0000000e0c087c10 */ /* 0x043fe4000ff7e0ff */
[C---:B------:R-:W-:Y:S02]  /*0770*/  IADD3 R6, P2, PT, R12.reuse, UR12, RZ ;  /* 0x0000000c0c067c10 */ /* 0x040fe4000ff5e0ff */
[----:B---3--:R-:W-:-:S02]  /*0780*/  IADD3 R4, P1, PT, R12, UR10, RZ ;  /* 0x0000000a0c047c10 */ /* 0x008fc4000ff3e0ff */
[----:B------:R-:W-:Y:S02]  /*0790*/  IADD3 R2, P0, PT, R12, UR8, RZ ;  /* 0x000000080c027c10 */ /* 0x000fe4000ff1e0ff */
[C---:B------:R-:W-:Y:S02]  /*07a0*/  IADD3.X R9, PT, PT, R0.reuse, UR15, RZ, P3, !PT ;  /* 0x0000000f00097c10 */ /* 0x040fe40009ffe4ff */
[C---:B------:R-:W-:Y:S02]  /*07b0*/  IADD3.X R5, PT, PT, R0.reuse, UR11, RZ, P1, !PT ;  /* 0x0000000b00057c10 */ /* 0x040fe40008ffe4ff */
[C---:B--2---:R-:W-:Y:S01]  /*07c0*/  IADD3.X R3, PT, PT, R0.reuse, UR9, RZ, P0, !PT ;  /* 0x0000000900037c10 */ /* 0x044fe200087fe4ff */
        /* <DEDUP_REMOVED lines=14> */
[----:B------:R-:W-:Y:S04]  /*08b0*/  STG.E desc[UR4][R10.64], R15 ;  /* 0x0000000f0a007986 */ /* 0x000fe8000c101904 */
[----:B------:R-:W-:Y:S01]  /*08c0*/  STG.E desc[UR4][R12.64], R17 ;  /* 0x000000110c007986 */ /* 0x000fe2000c101904 */
[----:B------:R-:W-:Y:S05]  /*08d0*/  EXIT ;  /* 0x000000000000794d */ /* 0x000fea0003800000 */
.L_x_83:
        /* <DEDUP_REMOVED lines=10> */
.L_x_378:


//--------------------- .text.cartesian_to_polar_float_kernel --------------------------
	.section	.text.cartesian_to_polar_float_kernel,"ax",@progbits
	.align	128
        .global         cartesian_to_polar_float_kernel
        .type           cartesian_to_polar_float_kernel,@function
        .size           cartesian_to_polar_float_kernel,(.L_x_373 - cartesian_to_polar_float_kernel)
        .other          cartesian_to_polar_float_kernel,@"STO_CUDA_ENTRY STV_DEFAULT"
cartesian_to_polar_float_kernel:
.text.cartesian_to_polar_float_kernel:
        /* <DEDUP_REMOVED lines=38> */
[----:B------:R-:W-:Y:S05]  /*0260*/  CALL.REL.NOINC `($__internal_3_$__cuda_sm20_sqrt_rn_f32_slowpath) ;  /* 0x0000001400887944 */ /* 0x000fea0003c00000 */
[----:B------:R-:W-:Y:S05]  /*0270*/  BRA `(.L_x_88) ;  /* 0x0000000000107947 */ /* 0x000fea0003800000 */
.L_x_87:
[----:B------:R-:W-:Y:S01]  /*0280*/  FMUL.FTZ R11, R0, R3 ;  /* 0x00000003000b7220 */ /* 0x000fe20000410000 */
[----:B------:R-:W-:-:S03]  /*0290*/  FMUL.FTZ R3, R3, 0.5 ;  /* 0x3f00000003037820 */ /* 0x000fc60000410000 */
[----:B------:R-:W-:-:S04]  /*02a0*/  FFMA R0, -R11, R11, R0 ;  /* 0x0000000b0b007223 */ /* 0x000fc80000000100 */
[----:B------:R-:W-:-:S07]  /*02b0*/  FFMA R11, R0, R3, R11 ;  /* 0x00000003000b7223 */ /* 0x000fce000000000b */
.L_x_88:
[----:B------:R-:W-:Y:S05]  /*02c0*/  BSYNC.RECONVERGENT B1 ;  /* 0x0000000000017941 */ /* 0x000fea0003800200 */
.L_x_86:
        /* <DEDUP_REMOVED lines=23> */
[----:B------:R-:W-:Y:S05]  /*0440*/  CALL.REL.NOINC `($__internal_4_$__cuda_sm3x_div_rn_noftz_f32_slowpath) ;  /* 0x0000001400647944 */ /* 0x000fea0003c00000 */
[----:B------:R-:W-:-:S07]  /*0450*/  IMAD.MOV.U32 R6, RZ, RZ, R0 ;  /* 0x000000ffff067224 */ /* 0x000fce00078e0000 */
.L_x_90:
[----:B------:R-:W-:Y:S05]  /*0460*/  BSYNC.RECONVERGENT B1 ;  /* 0x0000000000017941 */ /* 0x000fea0003800200 */
.L_x_89:
        /* <DEDUP_REMOVED lines=31> */
.L_x_85:
[----:B------:R-:W-:Y:S05]  /*0660*/  BSYNC.RECONVERGENT B0 ;  /* 0x0000000000007941 */ /* 0x000fea0003800200 */
.L_x_84:
        /* <DEDUP_REMOVED lines=34> */
.L_x_94:
[----:B------:R-:W-:Y:S01]  /*0890*/  FMUL.FTZ R11, R0, R3 ;  /* 0x00000003000b7220 */ /* 0x000fe20000410000 */
[----:B------:R-:W-:-:S03]  /*08a0*/  FMUL.FTZ R3, R3, 0.5 ;  /* 0x3f00000003037820 */ /* 0x000fc60000410000 */
[----:B------:R-:W-:-:S04]  /*08b0*/  FFMA R0, -R11, R11, R0 ;  /* 0x0000000b0b007223 */ /* 0x000fc80000000100 */
[----:B------:R-:W-:-:S07]  /*08c0*/  FFMA R11, R0, R3, R11 ;  /* 0x00000003000b7223 */ /* 0x000fce000000000b */
.L_x_95:
[----:B------:R-:W-:Y:S05]  /*08d0*/  BSYNC.RECONVERGENT B1 ;  /* 0x0000000000017941 */ /* 0x000fea0003800200 */
.L_x_93:
        /* <DEDUP_REMOVED lines=25> */
.L_x_97:
[----:B------:R-:W-:Y:S05]  /*0a70*/  BSYNC.RECONVERGENT B1 ;  /* 0x0000000000017941 */ /* 0x000fea0003800200 */
.L_x_96:
        /* <DEDUP_REMOVED lines=31> */
.L_x_92:
[----:B------:R-:W-:Y:S05]  /*0c70*/  BSYNC.RECONVERGENT B0 ;  /* 0x0000000000007941 */ /* 0x000fea0003800200 */
.L_x_91:
        /* <DEDUP_REMOVED lines=34> */
.L_x_101:
[----:B------:R-:W-:Y:S01]  /*0ea0*/  FMUL.FTZ R11, R0, R3 ;  /* 0x00000003000b7220 */ /* 0x000fe20000410000 */
[----:B------:R-:W-:-:S03]  /*0eb0*/  FMUL.FTZ R3, R3, 0.5 ;  /* 0x3f00000003037820 */ /* 0x000fc60000410000 */
[----:B------:R-:W-:-:S04]  /*0ec0*/  FFMA R0, -R11, R11, R0 ;  /* 0x0000000b0b007223 */ /* 0x000fc80000000100 */
[----:B------:R-:W-:-:S07]  /*0ed0*/  FFMA R11, R0, R3, R11 ;  /* 0x00000003000b7223 */ /* 0x000fce000000000b */
.L_x_102:
[----:B------:R-:W-:Y:S05]  /*0ee0*/  BSYNC.RECONVERGENT B1 ;  /* 0x0000000000017941 */ /* 0x000fea0003800200 */
.L_x_100:
        /* <DEDUP_REMOVED lines=25> */
.L_x_104:
[----:B------:R-:W-:Y:S05]  /*1080*/  BSYNC.RECONVERGENT B1 ;  /* 0x0000000000017941 */ /* 0x000fea0003800200 */
.L_x_103:
        /* <DEDUP_REMOVED lines=31> */
.L_x_99:
[----:B------:R-:W-:Y:S05]  /*1280*/  BSYNC.RECONVERGENT B0 ;  /* 0x0000000000007941 */ /* 0x000fea0003800200 */
.L_x_98:
        /* <DEDUP_REMOVED lines=33> */
.L_x_106:
[----:B------:R-:W-:Y:S01]  /*14a0*/  FMUL.FTZ R11, R0, R3 ;  /* 0x00000003000b7220 */ /* 0x000fe20000410000 */
[----:B------:R-:W-:-:S03]  /*14b0*/  FMUL.FTZ R3, R3, 0.5 ;  /* 0x3f00000003037820 */ /* 0x000fc60000410000 */
[----:B------:R-:W-:-:S04]  /*14c0*/  FFMA R0, -R11, R11, R0 ;  /* 0x0000000b0b007223 */ /* 0x000fc80000000100 */
[----:B------:R-:W-:-:S07]  /*14d0*/  FFMA R11, R0, R3, R11 ;  /* 0x00000003000b7223 */ /* 0x000fce000000000b */
.L_x_107:
[----:B------:R-:W-:Y:S05]  /*14e0*/  BSYNC.RECONVERGENT B0 ;  /* 0x0000000000007941 */ /* 0x000fea0003800200 */
.L_x_105:
        /* <DEDUP_REMOVED lines=25> */
.L_x_109:
[----:B------:R-:W-:Y:S05]  /*1680*/  BSYNC.RECONVERGENT B0 ;  /* 0x0000000000007941 */ /* 0x000fea0003800200 */
.L_x_108:
        /* <DEDUP_REMOVED lines=32> */
        .weak           $__internal_3_$__cuda_sm20_sqrt_rn_f32_slowpath
        .type           $__internal_3_$__cuda_sm20_sqrt_rn_f32_slowpath,@function
        .size           $__internal_3_$__cuda_sm20_sqrt_rn_f32_slowpath,($__internal_4_$__cuda_sm3x_div_rn_noftz_f32_slowpath - $__internal_3_$__cuda_sm20_sqrt_rn_f32_slowpath)
$__internal_3_$__cuda_sm20_sqrt_rn_f32_slowpath:
        /* <DEDUP_REMOVED lines=19> */
.L_x_110:
[----:B------:R-:W-:-:S04]  /*19c0*/  IMAD.MOV.U32 R3, RZ, RZ, 0x0 ;  /* 0x00000000ff037424 */ /* 0x000fc800078e00ff */
[----:B------:R-:W-:Y:S05]  /*19d0*/  RET.REL.NODEC R2 `(cartesian_to_polar_float_kernel) ;  /* 0xffffffe402887950 */ /* 0x000fea0003c3ffff */
        .weak           $__internal_4_$__cuda_sm3x_div_rn_noftz_f32_slowpath
        .type           $__internal_4_$__cuda_sm3x_div_rn_noftz_f32_slowpath,@function
        .size           $__internal_4_$__cuda_sm3x_div_rn_noftz_f32_slowpath,(.L_x_373 - $__internal_4_$__cuda_sm3x_div_rn_noftz_f32_slowpath)
$__internal_4_$__cuda_sm3x_div_rn_noftz_f32_slowpath:
        /* <DEDUP_REMOVED lines=34> */
.L_x_112:
        /* <DEDUP_REMOVED lines=51> */
.L_x_119:
[----:B------:R-:W-:-:S04]  /*1f30*/  LOP3.LUT R0, R0, 0x80000000, RZ, 0xc0, !PT ;  /* 0x8000000000007812 */ /* 0x000fc800078ec0ff */
[----:B------:R-:W-:Y:S01]  /*1f40*/  LOP3.LUT R0, R0, 0x7f800000, RZ, 0xfc, !PT ;  /* 0x7f80000000007812 */ /* 0x000fe200078efcff */
[----:B------:R-:W-:Y:S06]  /*1f50*/  BRA `(.L_x_120) ;  /* 0x0000000000047947 */ /* 0x000fec0003800000 */
.L_x_118:
[----:B------:R-:W-:-:S07]  /*1f60*/  IMAD R0, R3, 0x800000, R0 ;  /* 0x0080000003007824 */ /* 0x000fce00078e0200 */
.L_x_120:
[----:B------:R-:W-:Y:S05]  /*1f70*/  BSYNC.RECONVERGENT B3 ;  /* 0x0000000000037941 */ /* 0x000fea0003800200 */
.L_x_117:
[----:B------:R-:W-:Y:S05]  /*1f80*/  BRA `(.L_x_121) ;  /* 0x0000000000207947 */ /* 0x000fea0003800000 */
.L_x_116:
[----:B------:R-:W-:-:S04]  /*1f90*/  LOP3.LUT R0, R16, 0x80000000, R0, 0x48, !PT ;  /* 0x8000000010007812 */ /* 0x000fc800078e4800 */
[----:B------:R-:W-:Y:S01]  /*1fa0*/  LOP3.LUT R0, R0, 0x7f800000, RZ, 0xfc, !PT ;  /* 0x7f80000000007812 */ /* 0x000fe200078efcff */
[----:B------:R-:W-:Y:S06]  /*1fb0*/  BRA `(.L_x_121) ;  /* 0x0000000000147947 */ /* 0x000fec0003800000 */
.L_x_115:
[----:B------:R-:W-:Y:S01]  /*1fc0*/  LOP3.LUT R0, R16, 0x80000000, R0, 0x48, !PT ;  /* 0x8000000010007812 */ /* 0x000fe200078e4800 */
[----:B------:R-:W-:Y:S06]  /*1fd0*/  BRA `(.L_x_121) ;  /* 0x00000000000c7947 */ /* 0x000fec0003800000 */
.L_x_114:
[----:B------:R-:W0:Y:S01]  /*1fe0*/  MUFU.RSQ R0, -QNAN ;  /* 0xffc0000000007908 */ /* 0x000e220000001400 */
[----:B------:R-:W-:Y:S05]  /*1ff0*/  BRA `(.L_x_121) ;  /* 0x0000000000047947 */ /* 0x000fea0003800000 */
.L_x_113:
[----:B------:R-:W-:-:S07]  /*2000*/  FADD.FTZ R0, R0, R16 ;  /* 0x0000001000007221 */ /* 0x000fce0000010000 */
.L_x_121:
[----:B------:R-:W-:Y:S05]  /*2010*/  BSYNC.RECONVERGENT B2 ;  /* 0x0000000000027941 */ /* 0x000fea0003800200 */
.L_x_111:
[----:B------:R-:W-:Y:S02]  /*2020*/  IMAD.MOV.U32 R2, RZ, RZ, R6 ;  /* 0x000000ffff027224 */ /* 0x000fe400078e0006 */
[----:B------:R-:W-:-:S04]  /*2030*/  IMAD.MOV.U32 R3, RZ, RZ, 0x0 ;  /* 0x00000000ff037424 */ /* 0x000fc800078e00ff */
[----:B0-----:R-:W-:Y:S05]  /*2040*/  RET.REL.NODEC R2 `(cartesian_to_polar_float_kernel) ;  /* 0xffffffdc02ec7950 */ /* 0x001fea0003c3ffff */
.L_x_122:
        /* <DEDUP_REMOVED lines=11> */
.L_x_373:


//--------------------- .text.polar_to_cartesian_float_kernel --------------------------
	.section	.text.polar_to_cartesian_float_kernel,"ax",@progbits
	.align	128
        .global         polar_to_cartesian_float_kernel
        .type           polar_to_cartesian_float_kernel,@function
        .size           polar_to_cartesian_float_kernel,(.L_x_380 - polar_to_cartesian_float_kernel)
        .other          polar_to_cartesian_float_kernel,@"STO_CUDA_ENTRY STV_DEFAULT"
polar_to_cartesian_float_kernel:
.text.polar_to_cartesian_float_kernel:
[----:B------:R-:W-:Y:S01]  /*0000*/  LDC R1, c[0x0][0x37c] ;  /* 0x0000df00ff017b82 */ /* 0x000fe20000000800 */
[----:B------:R-:W0:Y:S07]  /*0010*/  S2R R4, SR_TID.X ;  /* 0x0000000000047919 */ /* 0x000e2e0000002100 */
[----:B------:R-:W1:Y:S01]  /*0020*/  LDC R2, c[0x0][0x360] ;  /* 0x0000d800ff027b82 */ /* 0x000e620000000800 */
[----:B------:R-:W2:Y:S01]  /*0030*/  LDCU.64 UR10, c[0x0][0x3a0] ;  /* 0x00007400ff0a77ac */ /* 0x000ea20008000a00 */
[----:B------:R-:W-:Y:S01]  /*0040*/  IMAD.MOV.U32 R5, RZ, RZ, RZ ;  /* 0x000000ffff057224 */ /* 0x000fe200078e00ff */
[----:B------:R-:W-:Y:S01]  /*0050*/  BSSY.RECONVERGENT B0, `(.L_x_123) ;  /* 0x0000098000007945 */ /* 0x000fe20003800200 */
[----:B------:R-:W3:Y:S04]  /*0060*/  LDCU.64 UR6, c[0x0][0x358] ;  /* 0x00006b00ff0677ac */ /* 0x000ee80008000a00 */
[----:B------:R-:W0:Y:S01]  /*0070*/  S2UR UR4, SR_CTAID.X ;  /* 0x00000000000479c3 */ /* 0x000e220000002500 */
[----:B-1----:R-:W-:-:S04]  /*0080*/  IMAD.SHL.U32 R3, R2, 0x4, RZ ;  /* 0x0000000402037824 */ /* 0x002fc800078e00ff */
[----:B0-----:R-:W-:-:S03]  /*0090*/  IMAD.WIDE.U32 R4, R3, UR4, R4 ;  /* 0x0000000403047c25 */ /* 0x001fc6000f8e0004 */
[----:B--2---:R-:W-:-:S04]  /*00a0*/  ISETP.GE.U32.AND P0, PT, R4, UR10, PT ;  /* 0x0000000a04007c0c */ /* 0x004fc8000bf06070 */
[----:B------:R-:W-:-:S13]  /*00b0*/  ISETP.GE.U32.AND.EX P0, PT, R5, UR11, PT, P0 ;  /* 0x0000000b05007c0c */ /* 0x000fda000bf06100 */
[----:B---3--:R-:W-:Y:S05]  /*00c0*/  @P0 BRA `(.L_x_124) ;  /* 0x0000000800400947 */ /* 0x008fea0003800000 */
[----:B------:R-:W0:Y:S01]  /*00d0*/  LDCU.128 UR12, c[0x0][0x390] ;  /* 0x00007200ff0c77ac */ /* 0x000e220008000c00 */
[C---:B------:R-:W-:Y:S01]  /*00e0*/  IMAD.SHL.U32 R7, R4.reuse, 0x4, RZ ;  /* 0x0000000404077824 */ /* 0x040fe200078e00ff */
[----:B------:R-:W-:-:S04]  /*00f0*/  SHF.L.U64.HI R10, R4, 0x2, R5 ;  /* 0x00000002040a7819 */ /* 0x000fc80000010205 */
[----:B0-----:R-:W-:-:S04]  /*0100*/  IADD3 R14, P0, PT, R7, UR14, RZ ;  /* 0x0000000e070e7c10 */ /* 0x001fc8000ff1e0ff */
[----:B------:R-:W-:-:S05]  /*0110*/  IADD3.X R15, PT, PT, R10, UR15, RZ, P0, !PT ;  /* 0x0000000f0a0f7c10 */ /* 0x000fca00087fe4ff */
[----:B------:R-:W2:Y:S01]  /*0120*/  LDG.E.CONSTANT R8, desc[UR6][R14.64] ;  /* 0x000000060e087981 */ /* 0x000ea2000c1e9900 */
[----:B------:R-:W-:-:S04]  /*0130*/  IADD3 R12, P0, PT, R7, UR12, RZ ;  /* 0x0000000c070c7c10 */ /* 0x000fc8000ff1e0ff */
[----:B------:R-:W-:-:S05]  /*0140*/  IADD3.X R13, PT, PT, R10, UR13, RZ, P0, !PT ;  /* 0x0000000d0a0d7c10 */ /* 0x000fca00087fe4ff */
[----:B------:R0:W5:Y:S01]  /*0150*/  LDG.E.CONSTANT R6, desc[UR6][R12.64] ;  /* 0x000000060c067981 */ /* 0x000162000c1e9900 */
[----:B------:R-:W-:Y:S01]  /*0160*/  BSSY.RECONVERGENT B1, `(.L_x_125) ;  /* 0x0000069000017945 */ /* 0x000fe20003800200 */
[C---:B--2---:R-:W-:Y:S01]  /*0170*/  FMUL R9, R8.reuse, 0.63661974668502807617 ;  /* 0x3f22f98308097820 */ /* 0x044fe20000400000 */
[----:B------:R-:W-:-:S05]  /*0180*/  FSETP.GE.AND P0, PT, |R8|, 105615, PT ;  /* 0x47ce47800800780b */ /* 0x000fca0003f06200 */
[----:B------:R-:W1:Y:S02]  /*0190*/  F2I.NTZ R9, R9 ;  /* 0x0000000900097305 */ /* 0x000e640000203100 */
[----:B-1----:R-:W-:-:S05]  /*01a0*/  I2FP.F32.S32 R3, R9 ;  /* 0x0000000900037245 */ /* 0x002fca0000201400 */
[----:B------:R-:W-:-:S04]  /*01b0*/  FFMA R0, R3, -1.5707962512969970703, R8 ;  /* 0xbfc90fda03007823 */ /* 0x000fc80000000008 */
[----:B------:R-:W-:-:S04]  /*01c0*/  FFMA R0, R3, -7.5497894158615963534e-08, R0 ;  /* 0xb3a2216803007823 */ /* 0x000fc80000000000 */
[----:B------:R-:W-:Y:S01]  /*01d0*/  FFMA R0, R3, -5.3903029534742383927e-15, R0 ;  /* 0xa7c234c503007823 */ /* 0x000fe20000000000 */
[----:B0-----:R-:W-:Y:S06]  /*01e0*/  @!P0 BRA `(.L_x_126) ;  /* 0x0000000400808947 */ /* 0x001fec0003800000 */
[----:B------:R-:W-:-:S13]  /*01f0*/  FSETP.NEU.AND P0, PT, |R8|, +INF , PT ;  /* 0x7f8000000800780b */ /* 0x000fda0003f0d200 */
[----:B------:R-:W-:Y:S01]  /*0200*/  @!P0 FMUL R0, RZ, R8 ;  /* 0x00000008ff008220 */ /* 0x000fe20000400000 */
[----:B------:R-:W-:Y:S01]  /*0210*/  @!P0 IMAD.MOV.U32 R9, RZ, RZ, RZ ;  /* 0x000000ffff098224 */ /* 0x000fe200078e00ff */
[----:B------:R-:W-:Y:S06]  /*0220*/  @!P0 BRA `(.L_x_126) ;  /* 0x0000000400708947 */ /* 0x000fec0003800000 */
[----:B------:R-:W-:Y:S01]  /*0230*/  IMAD.SHL.U32 R0, R8, 0x100, RZ ;  /* 0x0000010008007824 */ /* 0x000fe200078e00ff */
[----:B------:R-:W0:Y:S01]  /*0240*/  LDCU.64 UR8, c[0x4][URZ] ;  /* 0x01000000ff0877ac */ /* 0x000e220008000a00 */
[----:B------:R-:W-:Y:S02]  /*0250*/  IMAD.MOV.U32 R9, RZ, RZ, RZ ;  /* 0x000000ffff097224 */ /* 0x000fe400078e00ff */
[----:B------:R-:W-:Y:S01]  /*0260*/  IMAD.MOV.U32 R20, RZ, RZ, RZ ;  /* 0x000000ffff147224 */ /* 0x000fe200078e00ff */
[----:B------:R-:W-:Y:S01]  /*0270*/  LOP3.LUT R0, R0, 0x80000000, RZ, 0xfc, !PT ;  /* 0x8000000000007812 */ /* 0x000fe200078efcff */
[----:B------:R-:W-:Y:S01]  /*0280*/  UMOV UR5, URZ ;  /* 0x000000ff00057c82 */ /* 0x000fe20008000000 */
[----:B------:R-:W-:-:S05]  /*0290*/  UMOV UR4, URZ ;  /* 0x000000ff00047c82 */ /* 0x000fca0008000000 */
.L_x_127:
[----:B0-----:R-:W-:Y:S02]  /*02a0*/  IMAD.U32 R17, RZ, RZ, UR9 ;  /* 0x00000009ff117e24 */ /* 0x001fe4000f8e00ff */
[----:B------:R-:W-:-:S05]  /*02b0*/  IMAD.U32 R16, RZ, RZ, UR8 ;  /* 0x00000008ff107e24 */ /* 0x000fca000f8e00ff */
[----:B------:R-:W2:Y:S01]  /*02c0*/  LDG.E.CONSTANT R17, desc[UR6][R16.64] ;  /* 0x0000000610117981 */ /* 0x000ea2000c1e9900 */
[----:B------:R-:W-:Y:S01]  /*02d0*/  UIADD3 UR4, UPT, UPT, UR4, 0x1, URZ ;  /* 0x0000000104047890 */ /* 0x000fe2000fffe0ff */
[C---:B------:R-:W-:Y:S01]  /*02e0*/  ISETP.EQ.AND P0, PT, R20.reuse, RZ, PT ;  /* 0x000000ff1400720c */ /* 0x040fe20003f02270 */
[----:B------:R-:W-:Y:S01]  /*02f0*/  UIADD3 UR8, UP1, UPT, UR8, 0x4, URZ ;  /* 0x0000000408087890 */ /* 0x000fe2000ff3e0ff */
[C---:B------:R-:W-:Y:S01]  /*0300*/  ISETP.EQ.AND P1, PT, R20.reuse, 0x4, PT ;  /* 0x000000041400780c */ /* 0x040fe20003f22270 */
[----:B------:R-:W-:Y:S01]  /*0310*/  UISETP.NE.AND UP0, UPT, UR4, 0x6, UPT ;  /* 0x000000060400788c */ /* 0x000fe2000bf05270 */
[C---:B------:R-:W-:Y:S01]  /*0320*/  ISETP.EQ.AND P2, PT, R20.reuse, 0x8, PT ;  /* 0x000000081400780c */ /* 0x040fe20003f42270 */
[----:B------:R-:W-:Y:S01]  /*0330*/  UIADD3.X UR9, UPT, UPT, URZ, UR9, URZ, UP1, !UPT ;  /* 0x00000009ff097290 */ /* 0x000fe20008ffe4ff */
[C---:B------:R-:W-:Y:S02]  /*0340*/  ISETP.EQ.AND P3, PT, R20.reuse, 0xc, PT ;  /* 0x0000000c1400780c */ /* 0x040fe40003f62270 */
[----:B------:R-:W-:-:S02]  /*0350*/  ISETP.EQ.AND P4, PT, R20, 0x10, PT ;  /* 0x000000101400780c */ /* 0x000fc40003f82270 */
[C---:B------:R-:W-:Y:S01]  /*0360*/  ISETP.EQ.AND P5, PT, R20.reuse, 0x14, PT ;  /* 0x000000141400780c */ /* 0x040fe20003fa2270 */
[----:B------:R-:W-:Y:S02]  /*0370*/  VIADD R20, R20, 0x4 ;  /* 0x0000000414147836 */ /* 0x000fe40000000000 */
[----:B--2---:R-:W-:-:S03]  /*0380*/  IMAD.WIDE.U32 R18, R17, R0, RZ ;  /* 0x0000000011127225 */ /* 0x004fc600078e00ff */
[----:B------:R-:W-:-:S04]  /*0390*/  IADD3 R18, P6, PT, R18, R9, RZ ;  /* 0x0000000912127210 */ /* 0x000fc80007fde0ff */
[----:B------:R-:W-:Y:S01]  /*03a0*/  IADD3.X R9, PT, PT, R19, UR5, RZ, P6, !PT ;  /* 0x0000000513097c10 */ /* 0x000fe2000b7fe4ff */
[--C-:B------:R-:W-:Y:S02]  /*03b0*/  @P0 IMAD.MOV.U32 R3, RZ, RZ, R18.reuse ;  /* 0x000000ffff030224 */ /* 0x100fe400078e0012 */
[--C-:B------:R-:W-:Y:S02]  /*03c0*/  @P1 IMAD.MOV.U32 R11, RZ, RZ, R18.reuse ;  /* 0x000000ffff0b1224 */ /* 0x100fe400078e0012 */
[--C-:B------:R-:W-:Y:S02]  /*03d0*/  @P2 IMAD.MOV.U32 R12, RZ, RZ, R18.reuse ;  /* 0x000000ffff0c2224 */ /* 0x100fe400078e0012 */
[--C-:B------:R-:W-:Y:S02]  /*03e0*/  @P3 IMAD.MOV.U32 R13, RZ, RZ, R18.reuse ;  /* 0x000000ffff0d3224 */ /* 0x100fe400078e0012 */
[--C-:B------:R-:W-:Y:S02]  /*03f0*/  @P4 IMAD.MOV.U32 R14, RZ, RZ, R18.reuse ;  /* 0x000000ffff0e4224 */ /* 0x100fe400078e0012 */
[----:B------:R-:W-:Y:S01]  /*0400*/  @P5 IMAD.MOV.U32 R15, RZ, RZ, R18 ;  /* 0x000000ffff0f5224 */ /* 0x000fe200078e0012 */
[----:B------:R-:W-:Y:S06]  /*0410*/  BRA.U UP0, `(.L_x_127) ;  /* 0xfffffffd00a07547 */ /* 0x000fec000b83ffff */
[----:B------:R-:W-:Y:S01]  /*0420*/  SHF.R.U32.HI R16, RZ, 0x17, R8 ;  /* 0x00000017ff107819 */ /* 0x000fe20000011608 */
[----:B------:R-:W-:Y:S03]  /*0430*/  BSSY.RECONVERGENT B2, `(.L_x_128) ;  /* 0x0000029000027945 */ /* 0x000fe60003800200 */
[C---:B------:R-:W-:Y:S02]  /*0440*/  LOP3.LUT R0, R16.reuse, 0xe0, RZ, 0xc0, !PT ;  /* 0x000000e010007812 */ /* 0x040fe400078ec0ff */
[----:B------:R-:W-:-:S03]  /*0450*/  LOP3.LUT P6, RZ, R16, 0x1f, RZ, 0xc0, !PT ;  /* 0x0000001f10ff7812 */ /* 0x000fc600078cc0ff */
[----:B------:R-:W-:-:S05]  /*0460*/  VIADD R0, R0, 0xffffff80 ;  /* 0xffffff8000007836 */ /* 0x000fca0000000000 */
[----:B------:R-:W-:-:S05]  /*0470*/  SHF.R.U32.HI R0, RZ, 0x5, R0 ;  /* 0x00000005ff007819 */ /* 0x000fca0000011600 */
[----:B------:R-:W-:-:S05]  /*0480*/  IMAD.U32 R20, R0, -0x4, RZ ;  /* 0xfffffffc00147824 */ /* 0x000fca00078e00ff */
[C---:B------:R-:W-:Y:S02]  /*0490*/  ISETP.EQ.AND P3, PT, R20.reuse, -0x18, PT ;  /* 0xffffffe81400780c */ /* 0x040fe40003f62270 */
[C---:B------:R-:W-:Y:S02]  /*04a0*/  ISETP.EQ.AND P4, PT, R20.reuse, -0x14, PT ;  /* 0xffffffec1400780c */ /* 0x040fe40003f82270 */
[C---:B------:R-:W-:Y:S02]  /*04b0*/  ISETP.EQ.AND P2, PT, R20.reuse, -0x10, PT ;  /* 0xfffffff01400780c */ /* 0x040fe40003f42270 */
[C---:B------:R-:W-:Y:S02]  /*04c0*/  ISETP.EQ.AND P1, PT, R20.reuse, -0xc, PT ;  /* 0xfffffff41400780c */ /* 0x040fe40003f22270 */
[C---:B------:R-:W-:Y:S02]  /*04d0*/  ISETP.EQ.AND P0, PT, R20.reuse, -0x8, PT ;  /* 0xfffffff81400780c */ /* 0x040fe40003f02270 */
[----:B------:R-:W-:-:S03]  /*04e0*/  ISETP.EQ.AND P5, PT, R20, RZ, PT ;  /* 0x000000ff1400720c */ /* 0x000fc60003fa2270 */
[----:B------:R-:W-:Y:S02]  /*04f0*/  @P3 MOV R0, R3 ;  /* 0x0000000300003202 */ /* 0x000fe40000000f00 */
[C---:B------:R-:W-:Y:S01]  /*0500*/  ISETP.EQ.AND P3, PT, R20.reuse, -0x4, PT ;  /* 0xfffffffc1400780c */ /* 0x040fe20003f62270 */
[----:B------:R-:W-:Y:S02]  /*0510*/  @P4 IMAD.MOV.U32 R17, RZ, RZ, R3 ;  /* 0x000000ffff114224 */ /* 0x000fe400078e0003 */
[--C-:B------:R-:W-:Y:S01]  /*0520*/  @P4 IMAD.MOV.U32 R0, RZ, RZ, R11.reuse ;  /* 0x000000ffff004224 */ /* 0x100fe200078e000b */
[----:B------:R-:W-:Y:S01]  /*0530*/  ISETP.EQ.AND P4, PT, R20, 0x4, PT ;  /* 0x000000041400780c */ /* 0x000fe20003f82270 */
[----:B------:R-:W-:Y:S02]  /*0540*/  @P2 IMAD.MOV.U32 R17, RZ, RZ, R11 ;  /* 0x000000ffff112224 */ /* 0x000fe400078e000b */
[----:B------:R-:W-:Y:S02]  /*0550*/  @P1 IMAD.MOV.U32 R17, RZ, RZ, R12 ;  /* 0x000000ffff111224 */ /* 0x000fe400078e000c */
[----:B------:R-:W-:-:S02]  /*0560*/  @P0 IMAD.MOV.U32 R17, RZ, RZ, R13 ;  /* 0x000000ffff110224 */ /* 0x000fc400078e000d */
[----:B------:R-:W-:Y:S02]  /*0570*/  @P2 IMAD.MOV.U32 R0, RZ, RZ, R12 ;  /* 0x000000ffff002224 */ /* 0x000fe400078e000c */
[--C-:B------:R-:W-:Y:S02]  /*0580*/  @P3 IMAD.MOV.U32 R17, RZ, RZ, R14.reuse ;  /* 0x000000ffff113224 */ /* 0x100fe400078e000e */
[----:B------:R-:W-:Y:S02]  /*0590*/  @P5 IMAD.MOV.U32 R17, RZ, RZ, R15 ;  /* 0x000000ffff115224 */ /* 0x000fe400078e000f */
[----:B------:R-:W-:Y:S02]  /*05a0*/  @P4 IMAD.MOV.U32 R17, RZ, RZ, R9 ;  /* 0x000000ffff114224 */ /* 0x000fe400078e0009 */
[----:B------:R-:W-:Y:S02]  /*05b0*/  @P1 IMAD.MOV.U32 R0, RZ, RZ, R13 ;  /* 0x000000ffff001224 */ /* 0x000fe400078e000d */
[----:B------:R-:W-:-:S02]  /*05c0*/  @P0 IMAD.MOV.U32 R0, RZ, RZ, R14 ;  /* 0x000000ffff000224 */ /* 0x000fc400078e000e */
[----:B------:R-:W-:Y:S02]  /*05d0*/  @P3 IMAD.MOV.U32 R0, RZ, RZ, R15 ;  /* 0x000000ffff003224 */ /* 0x000fe400078e000f */
[----:B------:R-:W-:Y:S02]  /*05e0*/  @P5 IMAD.MOV.U32 R0, RZ, RZ, R9 ;  /* 0x000000ffff005224 */ /* 0x000fe400078e0009 */
[----:B------:R-:W-:Y:S01]  /*05f0*/  IMAD.MOV.U32 R18, RZ, RZ, R17 ;  /* 0x000000ffff127224 */ /* 0x000fe200078e0011 */
[----:B------:R-:W-:Y:S06]  /*0600*/  @!P6 BRA `(.L_x_129) ;  /* 0x00000000002ce947 */ /* 0x000fec0003800000 */
[----:B------:R-:W-:Y:S01]  /*0610*/  @P2 IMAD.MOV.U32 R19, RZ, RZ, R3 ;  /* 0x000000ffff132224 */ /* 0x000fe200078e0003 */
[----:B------:R-:W-:Y:S01]  /*0620*/  LOP3.LUT R17, R16, 0x1f, RZ, 0xc0, !PT ;  /* 0x0000001f10117812 */ /* 0x000fe200078ec0ff */
[----:B------:R-:W-:Y:S01]  /*0630*/  @P1 IMAD.MOV.U32 R19, RZ, RZ, R11 ;  /* 0x000000ffff131224 */ /* 0x000fe200078e000b */
[----:B------:R-:W-:Y:S01]  /*0640*/  @P0 MOV R19, R12 ;  /* 0x0000000c00130202 */ /* 0x000fe20000000f00 */
[----:B------:R-:W-:Y:S01]  /*0650*/  @P3 IMAD.MOV.U32 R19, RZ, RZ, R13 ;  /* 0x000000ffff133224 */ /* 0x000fe200078e000d */
[----:B------:R-:W-:Y:S01]  /*0660*/  ISETP.EQ.AND P0, PT, R20, 0x8, PT ;  /* 0x000000081400780c */ /* 0x000fe20003f02270 */
[----:B------:R-:W-:Y:S01]  /*0670*/  @P5 IMAD.MOV.U32 R19, RZ, RZ, R14 ;  /* 0x000000ffff135224 */ /* 0x000fe200078e000e */
[----:B------:R-:W-:Y:S01]  /*0680*/  SHF.L.W.U32.HI R0, R18, R17, R0 ;  /* 0x0000001112007219 */ /* 0x000fe20000010e00 */
[----:B------:R-:W-:-:S10]  /*0690*/  @P4 IMAD.MOV.U32 R19, RZ, RZ, R15 ;  /* 0x000000ffff134224 */ /* 0x000fd400078e000f */
[----:B------:R-:W-:-:S05]  /*06a0*/  @P0 IMAD.MOV.U32 R19, RZ, RZ, R9 ;  /* 0x000000ffff130224 */ /* 0x000fca00078e0009 */
[----:B------:R-:W-:-:S07]  /*06b0*/  SHF.L.W.U32.HI R18, R19, R17, R18 ;  /* 0x0000001113127219 */ /* 0x000fce0000010e12 */
.L_x_129:
[----:B------:R-:W-:Y:S05]  /*06c0*/  BSYNC.RECONVERGENT B2 ;  /* 0x0000000000027941 */ /* 0x000fea0003800200 */
.L_x_128:
[C---:B------:R-:W-:Y:S01]  /*06d0*/  SHF.L.W.U32.HI R9, R18.reuse, 0x2, R0 ;  /* 0x0000000212097819 */ /* 0x040fe20000010e00 */
[----:B------:R-:W-:Y:S01]  /*06e0*/  IMAD.SHL.U32 R16, R18, 0x4, RZ ;  /* 0x0000000412107824 */ /* 0x000fe200078e00ff */
[----:B------:R-:W-:Y:S01]  /*06f0*/  UMOV UR4, 0x54442d19 ;  /* 0x54442d1900047882 */ /* 0x000fe20000000000 */
[----:B------:R-:W-:Y:S01]  /*0700*/  UMOV UR5, 0x3bf921fb ;  /* 0x3bf921fb00057882 */ /* 0x000fe20000000000 */
[----:B------:R-:W-:Y:S02]  /*0710*/  SHF.R.S32.HI R17, RZ, 0x1f, R9 ;  /* 0x0000001fff117819 */ /* 0x000fe40000011409 */
[----:B------:R-:W-:Y:S02]  /*0720*/  ISETP.GE.AND P0, PT, R8, RZ, PT ;  /* 0x000000ff0800720c */ /* 0x000fe40003f06270 */
[C---:B------:R-:W-:Y:S02]  /*0730*/  LOP3.LUT R16, R17.reuse, R16, RZ, 0x3c, !PT ;  /* 0x0000001011107212 */ /* 0x040fe400078e3cff */
[----:B------:R-:W-:-:S02]  /*0740*/  LOP3.LUT R17, R17, R9, RZ, 0x3c, !PT ;  /* 0x0000000911117212 */ /* 0x000fc400078e3cff */
[----:B------:R-:W-:Y:S02]  /*0750*/  SHF.R.U32.HI R0, RZ, 0x1e, R0 ;  /* 0x0000001eff007819 */ /* 0x000fe40000011600 */
[C---:B------:R-:W-:Y:S02]  /*0760*/  LOP3.LUT R8, R9.reuse, R8, RZ, 0x3c, !PT ;  /* 0x0000000809087212 */ /* 0x040fe400078e3cff */
[----:B------:R-:W0:Y:S01]  /*0770*/  I2F.F64.S64 R16, R16 ;  /* 0x0000001000107312 */ /* 0x000e220000301c00 */
[----:B------:R-:W-:Y:S02]  /*0780*/  LEA.HI R9, R9, R0, RZ, 0x1 ;  /* 0x0000000009097211 */ /* 0x000fe400078f08ff */
[----:B------:R-:W-:-:S03]  /*0790*/  ISETP.GE.AND P1, PT, R8, RZ, PT ;  /* 0x000000ff0800720c */ /* 0x000fc60003f26270 */
[----:B------:R-:W-:-:S04]  /*07a0*/  IMAD.MOV R0, RZ, RZ, -R9 ;  /* 0x000000ffff007224 */ /* 0x000fc800078e0a09 */
[----:B------:R-:W-:Y:S01]  /*07b0*/  @!P0 IMAD.MOV.U32 R9, RZ, RZ, R0 ;  /* 0x000000ffff098224 */ /* 0x000fe200078e0000 */
[----:B0-----:R-:W-:-:S10]  /*07c0*/  DMUL R18, R16, UR4 ;  /* 0x0000000410127c28 */ /* 0x001fd40008000000 */
[----:B------:R-:W0:Y:S02]  /*07d0*/  F2F.F32.F64 R18, R18 ;  /* 0x0000001200127310 */ /* 0x000e240000301000 */
[----:B0-----:R-:W-:-:S07]  /*07e0*/  FSEL R0, -R18, R18, !P1 ;  /* 0x0000001212007208 */ /* 0x001fce0004800100 */
.L_x_126:
[----:B------:R-:W-:Y:S05]  /*07f0*/  BSYNC.RECONVERGENT B1 ;  /* 0x0000000000017941 */ /* 0x000fea0003800200 */
.L_x_125:
[----:B------:R-:W-:Y:S02]  /*0800*/  IMAD.MOV.U32 R8, RZ, RZ, 0x37cbac00 ;  /* 0x37cbac00ff087424 */ /* 0x000fe400078e00ff */
[----:B------:R-:W-:Y:S01]  /*0810*/  FMUL R17, R0, R0 ;  /* 0x0000000000117220 */ /* 0x000fe20000400000 */
[----:B------:R-:W-:Y:S01]  /*0820*/  IMAD.MOV.U32 R16, RZ, RZ, 0x394d4153 ;  /* 0x394d4153ff107424 */ /* 0x000fe200078e00ff */
[----:B------:R-:W0:Y:S01]  /*0830*/  LDCU.128 UR12, c[0x0][0x380] ;  /* 0x00007000ff0c77ac */ /* 0x000e220008000c00 */
[----:B------:R-:W-:Y:S01]  /*0840*/  LOP3.LUT R18, R9, 0x1, RZ, 0xc0, !PT ;  /* 0x0000000109127812 */ /* 0x000fe200078ec0ff */
[C---:B------:R-:W-:Y:S01]  /*0850*/  FFMA R8, R17.reuse, R8, -0.0013887860113754868507 ;  /* 0xbab607ed11087423 */ /* 0x040fe20000000008 */
[C---:B------:R-:W-:Y:S01]  /*0860*/  FFMA R16, R17.reuse, -R16, 0.0083327032625675201416 ;  /* 0x3c0885e411107423 */ /* 0x040fe20000000810 */
[C---:B------:R-:W-:Y:S01]  /*0870*/  FFMA R19, R17.reuse, R0, RZ ;  /* 0x0000000011137223 */ /* 0x040fe200000000ff */
[----:B------:R-:W-:Y:S01]  /*0880*/  ISETP.NE.U32.AND P0, PT, R18, 0x1, PT ;  /* 0x000000011200780c */ /* 0x000fe20003f05070 */
[C---:B------:R-:W-:Y:S01]  /*0890*/  FFMA R8, R17.reuse, R8, 0.041666727513074874878 ;  /* 0x3d2aaabb11087423 */ /* 0x040fe20000000008 */
[----:B------:R-:W-:Y:S01]  /*08a0*/  FFMA R16, R17, R16, -0.16666662693023681641 ;  /* 0xbe2aaaa811107423 */ /* 0x000fe20000000010 */
[----:B------:R-:W-:-:S02]  /*08b0*/  LOP3.LUT P1, RZ, R9, 0x2, RZ, 0xc0, !PT ;  /* 0x0000000209ff7812 */ /* 0x000fc4000782c0ff */
[----:B------:R-:W-:Y:S01]  /*08c0*/  FFMA R8, R17, R8, -0.4999999701976776123 ;  /* 0xbeffffff11087423 */ /* 0x000fe20000000008 */
[----:B------:R-:W-:Y:S01]  /*08d0*/  FFMA R19, R19, R16, R0 ;  /* 0x0000001013137223 */ /* 0x000fe20000000000 */
[----:B------:R-:W-:Y:S02]  /*08e0*/  VIADD R0, R9, 0x1 ;  /* 0x0000000109007836 */ /* 0x000fe40000000000 */
[----:B------:R-:W-:-:S03]  /*08f0*/  FFMA R8, R17, R8, 1 ;  /* 0x3f80000011087423 */ /* 0x000fc60000000008 */
[----:B------:R-:W-:Y:S02]  /*0900*/  LOP3.LUT P2, RZ, R0, 0x2, RZ, 0xc0, !PT ;  /* 0x0000000200ff7812 */ /* 0x000fe4000784c0ff */
[----:B------:R-:W-:Y:S02]  /*0910*/  FSEL R0, R19, R8, !P0 ;  /* 0x0000000813007208 */ /* 0x000fe40004000000 */
[----:B------:R-:W-:Y:S02]  /*0920*/  FSEL R19, R8, R19, !P0 ;  /* 0x0000001308137208 */ /* 0x000fe40004000000 */
[C---:B0-----:R-:W-:Y:S02]  /*0930*/  IADD3 R8, P0, PT, R7.reuse, UR12, RZ ;  /* 0x0000000c07087c10 */ /* 0x041fe4000ff1e0ff */
[----:B------:R-:W-:Y:S02]  /*0940*/  IADD3 R16, P3, PT, R7, UR14, RZ ;  /* 0x0000000e07107c10 */ /* 0x000fe4000ff7e0ff */
[----:B------:R-:W-:-:S02]  /*0950*/  FSEL R7, R0, -R0, !P2 ;  /* 0x8000000000077208 */ /* 0x000fc40005000000 */
[----:B------:R-:W-:Y:S02]  /*0960*/  FSEL R19, R19, -R19, !P1 ;  /* 0x8000001313137208 */ /* 0x000fe40004800000 */
[----:B------:R-:W-:Y:S01]  /*0970*/  IADD3.X R9, PT, PT, R10, UR13, RZ, P0, !PT ;  /* 0x0000000d0a097c10 */ /* 0x000fe200087fe4ff */
[----:B-----5:R-:W-:Y:S01]  /*0980*/  FMUL R7, R6, R7 ;  /* 0x0000000706077220 */ /* 0x020fe20000400000 */
[----:B------:R-:W-:Y:S01]  /*0990*/  IADD3.X R17, PT, PT, R10, UR15, RZ, P3, !PT ;  /* 0x0000000f0a117c10 */ /* 0x000fe20009ffe4ff */
[----:B------:R-:W-:-:S03]  /*09a0*/  FMUL R19, R6, R19 ;  /* 0x0000001306137220 */ /* 0x000fc60000400000 */
[----:B------:R0:W-:Y:S04]  /*09b0*/  STG.E desc[UR6][R8.64], R7 ;  /* 0x0000000708007986 */ /* 0x0001e8000c101906 */
[----:B------:R0:W-:Y:S02]  /*09c0*/  STG.E desc[UR6][R16.64], R19 ;  /* 0x0000001310007986 */ /* 0x0001e4000c101906 */
.L_x_124:
[----:B------:R-:W-:Y:S05]  /*09d0*/  BSYNC.RECONVERGENT B0 ;  /* 0x0000000000007941 */ /* 0x000fea0003800200 */
.L_x_123:
[----:B0-----:R-:W-:Y:S01]  /*09e0*/  IADD3 R7, P0, PT, R4, R2, RZ ;  /* 0x0000000204077210 */ /* 0x001fe20007f1e0ff */
[----:B------:R-:W-:Y:S04]  /*09f0*/  BSSY.RECONVERGENT B0, `(.L_x_130) ;  /* 0x0000096000007945 */ /* 0x000fe80003800200 */
[----:B------:R-:W-:Y:S01]  /*0a00*/  IMAD.X R6, RZ, RZ, R5, P0 ;  /* 0x000000ffff067224 */ /* 0x000fe200000e0605 */
[----:B------:R-:W-:-:S04]  /*0a10*/  ISETP.GE.U32.AND P0, PT, R7, UR10, PT ;  /* 0x0000000a07007c0c */ /* 0x000fc8000bf06070 */
[----:B------:R-:W-:-:S13]  /*0a20*/  ISETP.GE.U32.AND.EX P0, PT, R6, UR11, PT, P0 ;  /* 0x0000000b06007c0c */ /* 0x000fda000bf06100 */
[----:B------:R-:W-:Y:S05]  /*0a30*/  @P0 BRA `(.L_x_131) ;  /* 0x0000000800440947 */ /* 0x000fea0003800000 */
        /* <DEDUP_REMOVED lines=19> */
[----:B------:R-:W-:Y:S05]  /*0b70*/  @!P0 BRA `(.L_x_134) ;  /* 0x0000000400748947 */ /* 0x000fea0003800000 */
[----:B------:R-:W-:Y:S01]  /*0b80*/  IMAD.SHL.U32 R0, R17, 0x100, RZ ;  /* 0x0000010011007824 */ /* 0x000fe200078e00ff */
[----:B------:R-:W0:Y:S01]  /*0b90*/  LDCU.64 UR8, c[0x4][URZ] ;  /* 0x01000000ff0877ac */ /* 0x000e220008000a00 */
[----:B------:R-:W-:Y:S02]  /*0ba0*/  IMAD.MOV.U32 R19, RZ, RZ, RZ ;  /* 0x000000ffff137224 */ /* 0x000fe400078e00ff */
[----:B------:R-:W-:Y:S01]  /*0bb0*/  IMAD.MOV.U32 R20, RZ, RZ, RZ ;  /* 0x000000ffff147224 */ /* 0x000fe200078e00ff */
[----:B------:R-:W-:Y:S01]  /*0bc0*/  LOP3.LUT R0, R0, 0x80000000, RZ, 0xfc, !PT ;  /* 0x8000000000007812 */ /* 0x000fe200078efcff */
[----:B------:R-:W-:Y:S01]  /*0bd0*/  UMOV UR5, URZ ;  /* 0x000000ff00057c82 */ /* 0x000fe20008000000 */
[----:B------:R-:W-:-:S05]  /*0be0*/  UMOV UR4, URZ ;  /* 0x000000ff00047c82 */ /* 0x000fca0008000000 */
.L_x_135:
[----:B0-----:R-:W-:Y:S01]  /*0bf0*/  MOV R5, UR9 ;  /* 0x0000000900057c02 */ /* 0x001fe20008000f00 */
        /* <DEDUP_REMOVED lines=36> */
[--C-:B------:R-:W-:Y:S01]  /*0e40*/  @P3 IMAD.MOV.U32 R0, RZ, RZ, R3.reuse ;  /* 0x000000ffff003224 */ /* 0x100fe200078e0003 */
[C---:B------:R-:W-:Y:S01]  /*0e50*/  ISETP.EQ.AND P3, PT, R20.reuse, -0x4, PT ;  /* 0xfffffffc1400780c */ /* 0x040fe20003f62270 */
[----:B------:R-:W-:Y:S02]  /*0e60*/  @P4 IMAD.MOV.U32 R5, RZ, RZ, R3 ;  /* 0x000000ffff054224 */ /* 0x000fe400078e0003 */
[--C-:B------:R-:W-:Y:S01]  /*0e70*/  @P4 IMAD.MOV.U32 R0, RZ, RZ, R11.reuse ;  /* 0x000000ffff004224 */ /* 0x100fe200078e000b */
[----:B------:R-:W-:Y:S01]  /*0e80*/  ISETP.EQ.AND P4, PT, R20, 0x4, PT ;  /* 0x000000041400780c */ /* 0x000fe20003f82270 */
[----:B------:R-:W-:Y:S02]  /*0e90*/  @P2 IMAD.MOV.U32 R5, RZ, RZ, R11 ;  /* 0x000000ffff052224 */ /* 0x000fe400078e000b */
[--C-:B------:R-:W-:Y:S01]  /*0ea0*/  @P1 IMAD.MOV.U32 R5, RZ, RZ, R12.reuse ;  /* 0x000000ffff051224 */ /* 0x100fe200078e000c */
[----:B------:R-:W-:Y:S01]  /*0eb0*/  @P0 MOV R5, R13 ;  /* 0x0000000d00050202 */ /* 0x000fe20000000f00 */
        /* <DEDUP_REMOVED lines=8> */
[----:B------:R-:W-:Y:S01]  /*0f40*/  IMAD.MOV.U32 R8, RZ, RZ, R5 ;  /* 0x000000ffff087224 */ /* 0x000fe200078e0005 */
[----:B------:R-:W-:Y:S06]  /*0f50*/  @!P6 BRA `(.L_x_137) ;  /* 0x00000000002ce947 */ /* 0x000fec0003800000 */
[----:B------:R-:W-:Y:S01]  /*0f60*/  @P2 IMAD.MOV.U32 R9, RZ, RZ, R3 ;  /* 0x000000ffff092224 */ /* 0x000fe200078e0003 */
[----:B------:R-:W-:Y:S01]  /*0f70*/  LOP3.LUT R5, R4, 0x1f, RZ, 0xc0, !PT ;  /* 0x0000001f04057812 */ /* 0x000fe200078ec0ff */
[----:B------:R-:W-:Y:S02]  /*0f80*/  @P1 IMAD.MOV.U32 R9, RZ, RZ, R11 ;  /* 0x000000ffff091224 */ /* 0x000fe400078e000b */
[----:B------:R-:W-:Y:S01]  /*0f90*/  @P0 IMAD.MOV.U32 R9, RZ, RZ, R12 ;  /* 0x000000ffff090224 */ /* 0x000fe200078e000c */
[----:B------:R-:W-:Y:S01]  /*0fa0*/  ISETP.EQ.AND P0, PT, R20, 0x8, PT ;  /* 0x000000081400780c */ /* 0x000fe20003f02270 */
[----:B------:R-:W-:Y:S01]  /*0fb0*/  @P3 IMAD.MOV.U32 R9, RZ, RZ, R13 ;  /* 0x000000ffff093224 */ /* 0x000fe200078e000d */
[----:B------:R-:W-:Y:S01]  /*0fc0*/  SHF.L.W.U32.HI R0, R8, R5, R0 ;  /* 0x0000000508007219 */ /* 0x000fe20000010e00 */
[----:B------:R-:W-:Y:S02]  /*0fd0*/  @P5 IMAD.MOV.U32 R9, RZ, RZ, R14 ;  /* 0x000000ffff095224 */ /* 0x000fe400078e000e */
[----:B------:R-:W-:-:S08]  /*0fe0*/  @P4 IMAD.MOV.U32 R9, RZ, RZ, R15 ;  /* 0x000000ffff094224 */ /* 0x000fd000078e000f */
[----:B------:R-:W-:-:S05]  /*0ff0*/  @P0 IMAD.MOV.U32 R9, RZ, RZ, R19 ;  /* 0x000000ffff090224 */ /* 0x000fca00078e0013 */
[----:B------:R-:W-:-:S07]  /*1000*/  SHF.L.W.U32.HI R8, R9, R5, R8 ;  /* 0x0000000509087219 */ /* 0x000fce0000010e08 */
.L_x_137:
[----:B------:R-:W-:Y:S05]  /*1010*/  BSYNC.RECONVERGENT B2 ;  /* 0x0000000000027941 */ /* 0x000fea0003800200 */
.L_x_136:
        /* <DEDUP_REMOVED lines=12> */
[----:B------:R-:W-:Y:S02]  /*10e0*/  ISETP.GE.AND P1, PT, R17, RZ, PT ;  /* 0x000000ff1100720c */ /* 0x000fe40003f26270 */
[----:B------:R-:W-:-:S05]  /*10f0*/  IADD3 R0, PT, PT, -R19, RZ, RZ ;  /* 0x000000ff13007210 */ /* 0x000fca0007ffe1ff */
[----:B------:R-:W-:Y:S01]  /*1100*/  @!P0 IMAD.MOV.U32 R19, RZ, RZ, R0 ;  /* 0x000000ffff138224 */ /* 0x000fe200078e0000 */
[----:B0-----:R-:W-:-:S10]  /*1110*/  DMUL R8, R4, UR4 ;  /* 0x0000000404087c28 */ /* 0x001fd40008000000 */
[----:B------:R-:W0:Y:S02]  /*1120*/  F2F.F32.F64 R8, R8 ;  /* 0x0000000800087310 */ /* 0x000e240000301000 */
[----:B0-----:R-:W-:Y:S01]  /*1130*/  FSEL R0, -R8, R8, !P1 ;  /* 0x0000000808007208 */ /* 0x001fe20004800100 */
[----:B------:R-:W-:Y:S06]  /*1140*/  BRA `(.L_x_133) ;  /* 0x0000000000087947 */ /* 0x000fec0003800000 */
.L_x_134:
[----:B------:R-:W-:Y:S01]  /*1150*/  FMUL R0, RZ, R17 ;  /* 0x00000011ff007220 */ /* 0x000fe20000400000 */
[----:B------:R-:W-:-:S07]  /*1160*/  IMAD.MOV.U32 R19, RZ, RZ, RZ ;  /* 0x000000ffff137224 */ /* 0x000fce00078e00ff */
.L_x_133:
[----:B------:R-:W-:Y:S05]  /*1170*/  BSYNC.RECONVERGENT B1 ;  /* 0x0000000000017941 */ /* 0x000fea0003800200 */
.L_x_132:
[----:B------:R-:W-:Y:S02]  /*1180*/  IMAD.MOV.U32 R4, RZ, RZ, 0x37cbac00 ;  /* 0x37cbac00ff047424 */ /* 0x000fe400078e00ff */
[----:B------:R-:W-:Y:S01]  /*1190*/  FMUL R5, R0, R0 ;  /* 0x0000000000057220 */ /* 0x000fe20000400000 */
[----:B------:R-:W-:Y:S01]  /*11a0*/  IMAD.MOV.U32 R8, RZ, RZ, 0x394d4153 ;  /* 0x394d4153ff087424 */ /* 0x000fe200078e00ff */
[----:B------:R-:W0:Y:S01]  /*11b0*/  LDCU.128 UR12, c[0x0][0x380] ;  /* 0x00007000ff0c77ac */ /* 0x000e220008000c00 */
[----:B------:R-:W-:Y:S01]  /*11c0*/  LOP3.LUT R17, R19, 0x1, RZ, 0xc0, !PT ;  /* 0x0000000113117812 */ /* 0x000fe200078ec0ff */
[C---:B------:R-:W-:Y:S01]  /*11d0*/  FFMA R4, R5.reuse, R4, -0.0013887860113754868507 ;  /* 0xbab607ed05047423 */ /* 0x040fe20000000004 */
[C---:B------:R-:W-:Y:S01]  /*11e0*/  FFMA R8, R5.reuse, -R8, 0.0083327032625675201416 ;  /* 0x3c0885e405087423 */ /* 0x040fe20000000808 */
[----:B------:R-:W-:Y:S01]  /*11f0*/  FFMA R9, R5, R0, RZ ;  /* 0x0000000005097223 */ /* 0x000fe200000000ff */
        /* <DEDUP_REMOVED lines=11> */
[----:B------:R-:W-:Y:S02]  /*12b0*/  FSEL R19, R0, -R0, !P2 ;  /* 0x8000000000137208 */ /* 0x000fe40005000000 */
[----:B0-----:R-:W-:Y:S02]  /*12c0*/  IADD3 R4, P0, PT, R16, UR12, RZ ;  /* 0x0000000c10047c10 */ /* 0x001fe4000ff1e0ff */
[----:B------:R-:W-:Y:S01]  /*12d0*/  FSEL R9, R9, -R9, !P1 ;  /* 0x8000000909097208 */ /* 0x000fe20004800000 */
[----:B-----5:R-:W-:Y:S01]  /*12e0*/  FMUL R19, R10, R19 ;  /* 0x000000130a137220 */ /* 0x020fe20000400000 */
[----:B------:R-:W-:-:S02]  /*12f0*/  IADD3 R16, P3, PT, R16, UR14, RZ ;  /* 0x0000000e10107c10 */ /* 0x000fc4000ff7e0ff */
[----:B------:R-:W-:Y:S01]  /*1300*/  IADD3.X R5, PT, PT, R18, UR13, RZ, P0, !PT ;  /* 0x0000000d12057c10 */ /* 0x000fe200087fe4ff */
[----:B------:R-:W-:Y:S01]  /*1310*/  FMUL R9, R10, R9 ;  /* 0x000000090a097220 */ /* 0x000fe20000400000 */
[----:B------:R-:W-:-:S03]  /*1320*/  IADD3.X R17, PT, PT, R18, UR15, RZ, P3, !PT ;  /* 0x0000000f12117c10 */ /* 0x000fc60009ffe4ff */
[----:B------:R0:W-:Y:S04]  /*1330*/  STG.E desc[UR6][R4.64], R19 ;  /* 0x0000001304007986 */ /* 0x0001e8000c101906 */
[----:B------:R0:W-:Y:S02]  /*1340*/  STG.E desc[UR6][R16.64], R9 ;  /* 0x0000000910007986 */ /* 0x0001e4000c101906 */
.L_x_131:
[----:B------:R-:W-:Y:S05]  /*1350*/  BSYNC.RECONVERGENT B0 ;  /* 0x0000000000007941 */ /* 0x000fea0003800200 */
.L_x_130:
        /* <DEDUP_REMOVED lines=33> */
.L_x_143:
        /* <DEDUP_REMOVED lines=17> */
[--C-:B------:R-:W-:Y:S01]  /*1680*/  @P0 IMAD.MOV.U32 R3, RZ, RZ, R6.reuse ;  /* 0x000000ffff030224 */ /* 0x100fe200078e0006 */
[----:B------:R-:W-:Y:S01]  /*1690*/  @P3 MOV R13, R6 ;  /* 0x00000006000d3202 */ /* 0x000fe20000000f00 */
        /* <DEDUP_REMOVED lines=31> */
[----:B------:R-:W-:Y:S01]  /*1890*/  @P0 IMAD.MOV.U32 R0, RZ, RZ, R14 ;  /* 0x000000ffff000224 */ /* 0x000fe200078e000e */
[----:B------:R-:W-:Y:S01]  /*18a0*/  @P3 MOV R0, R15 ;  /* 0x0000000f00003202 */ /* 0x000fe20000000f00 */
[----:B------:R-:W-:-:S02]  /*18b0*/  @P5 IMAD.MOV.U32 R0, RZ, RZ, R19 ;  /* 0x000000ffff005224 */ /* 0x000fc400078e0013 */
        /* <DEDUP_REMOVED lines=13> */
.L_x_145:
[----:B------:R-:W-:Y:S05]  /*1990*/  BSYNC.RECONVERGENT B2 ;  /* 0x0000000000027941 */ /* 0x000fea0003800200 */
.L_x_144:
        /* <DEDUP_REMOVED lines=17> */
[----:B0-----:R-:W-:Y:S01]  /*1ab0*/  FSEL R0, -R6, R6, !P1 ;  /* 0x0000000606007208 */ /* 0x001fe20004800100 */
[----:B------:R-:W-:Y:S06]  /*1ac0*/  BRA `(.L_x_141) ;  /* 0x0000000000087947 */ /* 0x000fec0003800000 */
.L_x_142:
[----:B------:R-:W-:Y:S01]  /*1ad0*/  FMUL R0, RZ, R17 ;  /* 0x00000011ff007220 */ /* 0x000fe20000400000 */
[----:B------:R-:W-:-:S07]  /*1ae0*/  IMAD.MOV.U32 R19, RZ, RZ, RZ ;  /* 0x000000ffff137224 */ /* 0x000fce00078e00ff */
.L_x_141:
[----:B------:R-:W-:Y:S05]  /*1af0*/  BSYNC.RECONVERGENT B1 ;  /* 0x0000000000017941 */ /* 0x000fea0003800200 */
.L_x_140:
[----:B------:R-:W-:Y:S01]  /*1b00*/  MOV R4, 0x37cbac00 ;  /* 0x37cbac0000047802 */ /* 0x000fe20000000f00 */
        /* <DEDUP_REMOVED lines=28> */
.L_x_139:
[----:B------:R-:W-:Y:S05]  /*1cd0*/  BSYNC.RECONVERGENT B0 ;  /* 0x0000000000007941 */ /* 0x000fea0003800200 */
.L_x_138:
[----:B------:R-:W-:-:S05]  /*1ce0*/  IADD3 R2, P0, PT, R2, R9, RZ ;  /* 0x0000000902027210 */ /* 0x000fca0007f1e0ff */
[----:B0-----:R-:W-:Y:S01]  /*1cf0*/  IMAD.X R5, RZ, RZ, R8, P0 ;  /* 0x000000ffff057224 */ /* 0x001fe200000e0608 */
[----:B------:R-:W-:-:S04]  /*1d00*/  ISETP.GE.U32.AND P0, PT, R2, UR10, PT ;  /* 0x0000000a02007c0c */ /* 0x000fc8000bf06070 */
[----:B------:R-:W-:-:S13]  /*1d10*/  ISETP.GE.U32.AND.EX P0, PT, R5, UR11, PT, P0 ;  /* 0x0000000b05007c0c */ /* 0x000fda000bf06100 */
[----:B------:R-:W-:Y:S05]  /*1d20*/  @P0 EXIT ;  /* 0x000000000000094d */ /* 0x000fea0003800000 */
        /* <DEDUP_REMOVED lines=27> */
.L_x_149:
        /* <DEDUP_REMOVED lines=12> */
[C---:B------:R-:W-:Y:S02]  /*1fa0*/  ISETP.EQ.AND P5, PT, R10.reuse, 0x14, PT ;  /* 0x000000140a00780c */ /* 0x040fe40003fa2270 */
[----:B------:R-:W-:Y:S01]  /*1fb0*/  IADD3 R10, PT, PT, R10, 0x4, RZ ;  /* 0x000000040a0a7810 */ /* 0x000fe20007ffe0ff */
        /* <DEDUP_REMOVED lines=26> */
[----:B------:R-:W-:Y:S01]  /*2160*/  @P4 IMAD.MOV.U32 R8, RZ, RZ, R11 ;  /* 0x000000ffff084224 */ /* 0x000fe200078e000b */
[----:B------:R-:W-:Y:S01]  /*2170*/  ISETP.EQ.AND P4, PT, R10, 0x4, PT ;  /* 0x000000040a00780c */ /* 0x000fe20003f82270 */
[----:B------:R-:W-:Y:S02]  /*2180*/  @P2 IMAD.MOV.U32 R8, RZ, RZ, R12 ;  /* 0x000000ffff082224 */ /* 0x000fe400078e000c */
[----:B------:R-:W-:Y:S02]  /*2190*/  @P1 IMAD.MOV.U32 R8, RZ, RZ, R13 ;  /* 0x000000ffff081224 */ /* 0x000fe400078e000d */
[----:B------:R-:W-:-:S02]  /*21a0*/  @P0 IMAD.MOV.U32 R8, RZ, RZ, R14 ;  /* 0x000000ffff080224 */ /* 0x000fc400078e000e */
[----:B------:R-:W-:Y:S02]  /*21b0*/  @P2 IMAD.MOV.U32 R9, RZ, RZ, R11 ;  /* 0x000000ffff092224 */ /* 0x000fe400078e000b */
[----:B------:R-:W-:Y:S02]  /*21c0*/  @P3 IMAD.MOV.U32 R8, RZ, RZ, R15 ;  /* 0x000000ffff083224 */ /* 0x000fe400078e000f */
[----:B------:R-:W-:Y:S02]  /*21d0*/  @P1 IMAD.MOV.U32 R9, RZ, RZ, R12 ;  /* 0x000000ffff091224 */ /* 0x000fe400078e000c */
[----:B------:R-:W-:Y:S02]  /*21e0*/  @P5 IMAD.MOV.U32 R8, RZ, RZ, R0 ;  /* 0x000000ffff085224 */ /* 0x000fe400078e0000 */
[----:B------:R-:W-:Y:S02]  /*21f0*/  @P0 IMAD.MOV.U32 R9, RZ, RZ, R13 ;  /* 0x000000ffff090224 */ /* 0x000fe400078e000d */
[----:B------:R-:W-:-:S02]  /*2200*/  @P3 IMAD.MOV.U32 R9, RZ, RZ, R14 ;  /* 0x000000ffff093224 */ /* 0x000fc400078e000e */
[----:B------:R-:W-:Y:S01]  /*2210*/  @P5 IMAD.MOV.U32 R9, RZ, RZ, R15 ;  /* 0x000000ffff095224 */ /* 0x000fe200078e000f */
[----:B------:R-:W-:Y:S01]  /*2220*/  @P4 MOV R9, R0 ;  /* 0x0000000000094202 */ /* 0x000fe20000000f00 */
[----:B------:R-:W-:Y:S01]  /*2230*/  IMAD.MOV.U32 R16, RZ, RZ, R8 ;  /* 0x000000ffff107224 */ /* 0x000fe200078e0008 */
[----:B------:R-:W-:Y:S06]  /*2240*/  @!P6 BRA `(.L_x_151) ;  /* 0x000000000028e947 */ /* 0x000fec0003800000 */
[----:B------:R-:W-:Y:S01]  /*2250*/  @P1 IMAD.MOV.U32 R3, RZ, RZ, R11 ;  /* 0x000000ffff031224 */ /* 0x000fe200078e000b */
[----:B------:R-:W-:Y:S01]  /*2260*/  LOP3.LUT R7, R7, 0x1f, RZ, 0xc0, !PT ;  /* 0x0000001f07077812 */ /* 0x000fe200078ec0ff */
        /* <DEDUP_REMOVED lines=8> */
.L_x_151:
[----:B------:R-:W-:Y:S05]  /*22f0*/  BSYNC.RECONVERGENT B1 ;  /* 0x0000000000017941 */ /* 0x000fea0003800200 */
.L_x_150:
        /* <DEDUP_REMOVED lines=9> */
[----:B------:R-:W0:Y:S01]  /*2390*/  I2F.F64.S64 R8, R10 ;  /* 0x0000000a00087312 */ /* 0x000e220000301c00 */
[C---:B------:R-:W-:Y:S02]  /*23a0*/  LOP3.LUT R6, R0.reuse, R6, RZ, 0x3c, !PT ;  /* 0x0000000600067212 */ /* 0x040fe400078e3cff */
        /* <DEDUP_REMOVED lines=8> */
.L_x_148:
[----:B------:R-:W-:Y:S01]  /*2430*/  FMUL R0, RZ, R6 ;  /* 0x00000006ff007220 */ /* 0x000fe20000400000 */
[----:B------:R-:W-:-:S07]  /*2440*/  IMAD.MOV.U32 R7, RZ, RZ, RZ ;  /* 0x000000ffff077224 */ /* 0x000fce00078e00ff */
.L_x_147:
[----:B------:R-:W-:Y:S05]  /*2450*/  BSYNC.RECONVERGENT B0 ;  /* 0x0000000000007941 */ /* 0x000fea0003800200 */
.L_x_146:
        /* <DEDUP_REMOVED lines=23> */
[C---:B------:R-:W-:Y:S01]  /*25d0*/  IADD3.X R7, PT, PT, R2.reuse, UR9, RZ, P0, !PT ;  /* 0x0000000902077c10 */ /* 0x040fe200087fe4ff */
[C---:B-----5:R-:W-:Y:S01]  /*25e0*/  FMUL R3, R5.reuse, R4 ;  /* 0x0000000405037220 */ /* 0x060fe20000400000 */
[----:B------:R-:W-:Y:S01]  /*25f0*/  IADD3.X R9, PT, PT, R2, UR11, RZ, P3, !PT ;  /* 0x0000000b02097c10 */ /* 0x000fe20009ffe4ff */
[----:B------:R-:W-:-:S03]  /*2600*/  FMUL R5, R5, R0 ;  /* 0x0000000005057220 */ /* 0x000fc60000400000 */
[----:B------:R-:W-:Y:S04]  /*2610*/  STG.E desc[UR6][R6.64], R3 ;  /* 0x0000000306007986 */ /* 0x000fe8000c101906 */
[----:B------:R-:W-:Y:S01]  /*2620*/  STG.E desc[UR6][R8.64], R5 ;  /* 0x0000000508007986 */ /* 0x000fe2000c101906 */
[----:B------:R-:W-:Y:S05]  /*2630*/  EXIT ;  /* 0x000000000000794d */ /* 0x000fea0003800000 */
.L_x_152:
        /* <DEDUP_REMOVED lines=12> */
.L_x_380:


//--------------------- .text.floordiv_mod_float_kernel --------------------------
	.section	.text.floordiv_mod_float_kernel,"ax",@progbits
	.align	128
        .global         floordiv_mod_float_kernel
        .type           floordiv_mod_float_kernel,@function
        .size           floordiv_mod_float_kernel,(.L_x_374 - floordiv_mod_float_kernel)
        .other          floordiv_mod_float_kernel,@"STO_CUDA_ENTRY STV_DEFAULT"
floordiv_mod_float_kernel:
.text.floordiv_mod_float_kernel:
        /* <DEDUP_REMOVED lines=21> */
[----:B------:R-:W3:Y:S01]  /*0150*/  LDG.E.CONSTANT R2, desc[UR4][R4.64] ;  /* 0x0000000404027981 */ /* 0x000ee2000c1e9900 */
[----:B------:R-:W-:Y:S01]  /*0160*/  BSSY.RECONVERGENT B1, `(.L_x_155) ;  /* 0x000000d000017945 */ /* 0x000fe20003800200 */
[----:B--2---:R-:W0:Y:S08]  /*0170*/  MUFU.RCP R0, R15 ;  /* 0x0000000f00007308 */ /* 0x004e300000001000 */
[----:B---3--:R-:W1:Y:S01]  /*0180*/  FCHK P0, R2, R15 ;  /* 0x0000000f02007302 */ /* 0x008e620000000000 */
[----:B0-----:R-:W-:-:S04]  /*0190*/  FFMA R9, -R15, R0, 1 ;  /* 0x3f8000000f097423 */ /* 0x001fc80000000100 */
[----:B------:R-:W-:-:S04]  /*01a0*/  FFMA R9, R0, R9, R0 ;  /* 0x0000000900097223 */ /* 0x000fc80000000000 */
[----:B------:R-:W-:-:S04]  /*01b0*/  FFMA R0, R2, R9, RZ ;  /* 0x0000000902007223 */ /* 0x000fc800000000ff */
[----:B------:R-:W-:-:S04]  /*01c0*/  FFMA R8, -R15, R0, R2 ;  /* 0x000000000f087223 */ /* 0x000fc80000000102 */
[----:B------:R-:W-:Y:S01]  /*01d0*/  FFMA R0, R9, R8, R0 ;  /* 0x0000000809007223 */ /* 0x000fe20000000000 */
[----:B-1----:R-:W-:Y:S06]  /*01e0*/  @!P0 BRA `(.L_x_156) ;  /* 0x0000000000108947 */ /* 0x002fec0003800000 */
[----:B------:R-:W-:Y:S01]  /*01f0*/  IMAD.MOV.U32 R11, RZ, RZ, R2 ;  /* 0x000000ffff0b7224 */ /* 0x000fe200078e0002 */
[----:B------:R-:W-:Y:S01]  /*0200*/  MOV R4, 0x230 ;  /* 0x0000023000047802 */ /* 0x000fe20000000f00 */
[----:B------:R-:W-:-:S07]  /*0210*/  IMAD.MOV.U32 R10, RZ, RZ, R15 ;  /* 0x000000ffff0a7224 */ /* 0x000fce00078e000f */
[----:B------:R-:W-:Y:S05]  /*0220*/  CALL.REL.NOINC `($__internal_5_$__cuda_sm3x_div_rn_noftz_f32_slowpath) ;  /* 0x0000000800087944 */ /* 0x000fea0003c00000 */
.L_x_156:
[----:B------:R-:W-:Y:S05]  /*0230*/  BSYNC.RECONVERGENT B1 ;  /* 0x0000000000017941 */ /* 0x000fea0003800200 */
.L_x_155:
[----:B------:R-:W0:Y:S01]  /*0240*/  LDCU.128 UR8, c[0x0][0x380] ;  /* 0x00007000ff0877ac */ /* 0x000e220008000c00 */
[----:B------:R-:W1:Y:S02]  /*0250*/  FRND.FLOOR R7, R0 ;  /* 0x0000000000077307 */ /* 0x000e640000205000 */
[----:B-1----:R-:W-:Y:S01]  /*0260*/  FFMA R15, -R15, R7, R2 ;  /* 0x000000070f0f7223 */ /* 0x002fe20000000102 */
[C---:B0-----:R-:W-:Y:S02]  /*0270*/  IADD3 R4, P0, PT, R16.reuse, UR8, RZ ;  /* 0x0000000810047c10 */ /* 0x041fe4000ff1e0ff */
[----:B------:R-:W-:Y:S02]  /*0280*/  IADD3 R16, P1, PT, R16, UR10, RZ ;  /* 0x0000000a10107c10 */ /* 0x000fe4000ff3e0ff */
[C---:B------:R-:W-:Y:S02]  /*0290*/  IADD3.X R5, PT, PT, R14.reuse, UR9, RZ, P0, !PT ;  /* 0x000000090e057c10 */ /* 0x040fe400087fe4ff */
[----:B------:R-:W-:-:S03]  /*02a0*/  IADD3.X R17, PT, PT, R14, UR11, RZ, P1, !PT ;  /* 0x0000000b0e117c10 */ /* 0x000fc60008ffe4ff */
[----:B------:R0:W-:Y:S04]  /*02b0*/  STG.E desc[UR4][R4.64], R7 ;  /* 0x0000000704007986 */ /* 0x0001e8000c101904 */
[----:B------:R0:W-:Y:S02]  /*02c0*/  STG.E desc[UR4][R16.64], R15 ;  /* 0x0000000f10007986 */ /* 0x0001e4000c101904 */
.L_x_154:
[----:B------:R-:W-:Y:S05]  /*02d0*/  BSYNC.RECONVERGENT B0 ;  /* 0x0000000000007941 */ /* 0x000fea0003800200 */
.L_x_153:
[----:B------:R-:W1:Y:S01]  /*02e0*/  LDCU.64 UR6, c[0x0][0x3a0] ;  /* 0x00007400ff0677ac */ /* 0x000e620008000a00 */
[----:B------:R-:W-:Y:S01]  /*02f0*/  IADD3 R12, P0, PT, R12, R3, RZ ;  /* 0x000000030c0c7210 */ /* 0x000fe20007f1e0ff */
[----:B------:R-:W-:Y:S04]  /*0300*/  BSSY.RECONVERGENT B0, `(.L_x_157) ;  /* 0x0000025000007945 */ /* 0x000fe80003800200 */
[----:B------:R-:W-:Y:S01]  /*0310*/  IMAD.X R13, RZ, RZ, R13, P0 ;  /* 0x000000ffff0d7224 */ /* 0x000fe200000e060d */
[----:B-1----:R-:W-:-:S04]  /*0320*/  ISETP.GE.U32.AND P0, PT, R12, UR6, PT ;  /* 0x000000060c007c0c */ /* 0x002fc8000bf06070 */
[----:B------:R-:W-:-:S13]  /*0330*/  ISETP.GE.U32.AND.EX P0, PT, R13, UR7, PT, P0 ;  /* 0x000000070d007c0c */ /* 0x000fda000bf06100 */
[----:B------:R-:W-:Y:S05]  /*0340*/  @P0 BRA `(.L_x_158) ;  /* 0x0000000000800947 */ /* 0x000fea0003800000 */
[----:B------:R-:W1:Y:S01]  /*0350*/  LDCU.128 UR8, c[0x0][0x390] ;  /* 0x00007200ff0877ac */ /* 0x000e620008000c00 */
[C---:B0-----:R-:W-:Y:S01]  /*0360*/  IMAD.SHL.U32 R16, R12.reuse, 0x4, RZ ;  /* 0x000000040c107824 */ /* 0x041fe200078e00ff */
[----:B------:R-:W-:-:S04]  /*0370*/  SHF.L.U64.HI R14, R12, 0x2, R13 ;  /* 0x000000020c0e7819 */ /* 0x000fc8000001020d */
[----:B-1----:R-:W-:-:S04]  /*0380*/  IADD3 R6, P0, PT, R16, UR10, RZ ;  /* 0x0000000a10067c10 */ /* 0x002fc8000ff1e0ff */
        /* <DEDUP_REMOVED lines=18> */
.L_x_160:
[----:B------:R-:W-:Y:S05]  /*04b0*/  BSYNC.RECONVERGENT B1 ;  /* 0x0000000000017941 */ /* 0x000fea0003800200 */
.L_x_159:
        /* <DEDUP_REMOVED lines=9> */
.L_x_158:
[----:B------:R-:W-:Y:S05]  /*0550*/  BSYNC.RECONVERGENT B0 ;  /* 0x0000000000007941 */ /* 0x000fea0003800200 */
.L_x_157:
[----:B------:R-:W2:Y:S01]  /*0560*/  LDCU.64 UR6, c[0x0][0x3a0] ;  /* 0x00007400ff0677ac */ /* 0x000ea20008000a00 */
[----:B------:R-:W-:Y:S01]  /*0570*/  IADD3 R12, P0, PT, R3, R12, RZ ;  /* 0x0000000c030c7210 */ /* 0x000fe20007f1e0ff */
[----:B------:R-:W-:Y:S04]  /*0580*/  BSSY.RECONVERGENT B0, `(.L_x_161) ;  /* 0x0000025000007945 */ /* 0x000fe80003800200 */
[----:B01----:R-:W-:Y:S01]  /*0590*/  IMAD.X R17, RZ, RZ, R13, P0 ;  /* 0x000000ffff117224 */ /* 0x003fe200000e060d */
[----:B--2---:R-:W-:-:S04]  /*05a0*/  ISETP.GE.U32.AND P0, PT, R12, UR6, PT ;  /* 0x000000060c007c0c */ /* 0x004fc8000bf06070 */
        /* <DEDUP_REMOVED lines=24> */
.L_x_164:
[----:B------:R-:W-:Y:S05]  /*0730*/  BSYNC.RECONVERGENT B1 ;  /* 0x0000000000017941 */ /* 0x000fea0003800200 */
.L_x_163:
        /* <DEDUP_REMOVED lines=9> */
.L_x_162:
[----:B------:R-:W-:Y:S05]  /*07d0*/  BSYNC.RECONVERGENT B0 ;  /* 0x0000000000007941 */ /* 0x000fea0003800200 */
.L_x_161:
[----:B------:R-:W1:Y:S01]  /*07e0*/  LDCU.64 UR6, c[0x0][0x3a0] ;  /* 0x00007400ff0677ac */ /* 0x000e620008000a00 */
[----:B------:R-:W-:-:S05]  /*07f0*/  IADD3 R3, P0, PT, R3, R12, RZ ;  /* 0x0000000c03037210 */ /* 0x000fca0007f1e0ff */
[----:B------:R-:W-:Y:S01]  /*0800*/  IMAD.X R0, RZ, RZ, R17, P0 ;  /* 0x000000ffff007224 */ /* 0x000fe200000e0611 */
[----:B-1----:R-:W-:-:S04]  /*0810*/  ISETP.GE.U32.AND P0, PT, R3, UR6, PT ;  /* 0x0000000603007c0c */ /* 0x002fc8000bf06070 */
        /* <DEDUP_REMOVED lines=24> */
.L_x_166:
[----:B------:R-:W-:Y:S05]  /*09a0*/  BSYNC.RECONVERGENT B0 ;  /* 0x0000000000007941 */ /* 0x000fea0003800200 */
.L_x_165:
[----:B------:R-:W0:Y:S01]  /*09b0*/  LDCU.128 UR8, c[0x0][0x380] ;  /* 0x00007000ff0877ac */ /* 0x000e220008000c00 */
[----:B------:R-:W1:Y:S02]  /*09c0*/  FRND.FLOOR R9, R0 ;  /* 0x0000000000097307 */ /* 0x000e640000205000 */
[----:B-1----:R-:W-:Y:S01]  /*09d0*/  FFMA R13, -R2, R9, R13 ;  /* 0x00000009020d7223 */ /* 0x002fe2000000010d */
[C---:B0-----:R-:W-:Y:S02]  /*09e0*/  IADD3 R4, P0, PT, R12.reuse, UR8, RZ ;  /* 0x000000080c047c10 */ /* 0x041fe4000ff1e0ff */
[----:B------:R-:W-:Y:S02]  /*09f0*/  IADD3 R6, P1, PT, R12, UR10, RZ ;  /* 0x0000000a0c067c10 */ /* 0x000fe4000ff3e0ff */
[C---:B------:R-:W-:Y:S02]  /*0a00*/  IADD3.X R5, PT, PT, R3.reuse, UR9, RZ, P0, !PT ;  /* 0x0000000903057c10 */ /* 0x040fe400087fe4ff */
[----:B------:R-:W-:-:S03]  /*0a10*/  IADD3.X R7, PT, PT, R3, UR11, RZ, P1, !PT ;  /* 0x0000000b03077c10 */ /* 0x000fc60008ffe4ff */
[----:B------:R-:W-:Y:S04]  /*0a20*/  STG.E desc[UR4][R4.64], R9 ;  /* 0x0000000904007986 */ /* 0x000fe8000c101904 */
[----:B------:R-:W-:Y:S01]  /*0a30*/  STG.E desc[UR4][R6.64], R13 ;  /* 0x0000000d06007986 */ /* 0x000fe2000c101904 */
[----:B------:R-:W-:Y:S05]  /*0a40*/  EXIT ;  /* 0x000000000000794d */ /* 0x000fea0003800000 */
        .weak           $__internal_5_$__cuda_sm3x_div_rn_noftz_f32_slowpath
        .type           $__internal_5_$__cuda_sm3x_div_rn_noftz_f32_slowpath,@function
        .size           $__internal_5_$__cuda_sm3x_div_rn_noftz_f32_slowpath,(.L_x_374 - $__internal_5_$__cuda_sm3x_div_rn_noftz_f32_slowpath)
$__internal_5_$__cuda_sm3x_div_rn_noftz_f32_slowpath:
        /* <DEDUP_REMOVED lines=34> */
.L_x_168:
[----:B------:R-:W-:Y:S01]  /*0c70*/  LEA R7, R5, 0xc0800000, 0x17 ;  /* 0xc080000005077811 */ /* 0x000fe200078eb8ff */
[----:B------:R-:W-:Y:S01]  /*0c80*/  VIADD R8, R8, 0xffffff81 ;  /* 0xffffff8108087836 */ /* 0x000fe20000000000 */
[----:B------:R-:W-:Y:S03]  /*0c90*/  BSSY.RECONVERGENT B3, `(.L_x_173) ;  /* 0x0000035000037945 */ /* 0x000fe60003800200 */
[----:B------:R-:W-:Y:S02]  /*0ca0*/  IMAD.IADD R18, R10, 0x1, -R7 ;  /* 0x000000010a127824 */ /* 0x000fe400078e0a07 */
[----:B------:R-:W-:Y:S02]  /*0cb0*/  IMAD R0, R8, -0x800000, R11 ;  /* 0xff80000008007824 */ /* 0x000fe400078e020b */
[----:B------:R-:W0:Y:S01]  /*0cc0*/  MUFU.RCP R10, R18 ;  /* 0x00000012000a7308 */ /* 0x000e220000001000 */
[----:B------:R-:W-:-:S04]  /*0cd0*/  FADD.FTZ R7, -R18, -RZ ;  /* 0x800000ff12077221 */ /* 0x000fc80000010100 */
[----:B0-----:R-:W-:-:S04]  /*0ce0*/  FFMA R9, R10, R7, 1 ;  /* 0x3f8000000a097423 */ /* 0x001fc80000000007 */
[----:B------:R-:W-:-:S04]  /*0cf0*/  FFMA R9, R10, R9, R10 ;  /* 0x000000090a097223 */ /* 0x000fc8000000000a */
[----:B------:R-:W-:-:S04]  /*0d00*/  FFMA R10, R0, R9, RZ ;  /* 0x00000009000a7223 */ /* 0x000fc800000000ff */
[----:B------:R-:W-:-:S04]  /*0d10*/  FFMA R11, R7, R10, R0 ;  /* 0x0000000a070b7223 */ /* 0x000fc80000000000 */
[----:B------:R-:W-:Y:S01]  /*0d20*/  FFMA R10, R9, R11, R10 ;  /* 0x0000000b090a7223 */ /* 0x000fe2000000000a */
[----:B------:R-:W-:-:S03]  /*0d30*/  IADD3 R11, PT, PT, R8, 0x7f, -R5 ;  /* 0x0000007f080b7810 */ /* 0x000fc60007ffe805 */
[----:B------:R-:W-:Y:S02]  /*0d40*/  FFMA R7, R7, R10, R0 ;  /* 0x0000000a07077223 */ /* 0x000fe40000000000 */
[----:B------:R-:W-:Y:S02]  /*0d50*/  IMAD.IADD R11, R11, 0x1, R6 ;  /* 0x000000010b0b7824 */ /* 0x000fe400078e0206 */
        /* <DEDUP_REMOVED lines=18> */
[C---:B------:R-:W-:Y:S02]  /*0e80*/  ISETP.NE.AND P2, PT, R5.reuse, RZ, PT ;  /* 0x000000ff0500720c */ /* 0x040fe40003f45270 */
        /* <DEDUP_REMOVED lines=17> */
.L_x_175:
[----:B------:R-:W-:-:S04]  /*0fa0*/  LOP3.LUT R0, R0, 0x80000000, RZ, 0xc0, !PT ;  /* 0x8000000000007812 */ /* 0x000fc800078ec0ff */
[----:B------:R-:W-:Y:S01]  /*0fb0*/  LOP3.LUT R0, R0, 0x7f800000, RZ, 0xfc, !PT ;  /* 0x7f80000000007812 */ /* 0x000fe200078efcff */
[----:B------:R-:W-:Y:S06]  /*0fc0*/  BRA `(.L_x_176) ;  /* 0x0000000000047947 */ /* 0x000fec0003800000 */
.L_x_174:
[----:B------:R-:W-:-:S07]  /*0fd0*/  IMAD R0, R11, 0x800000, R0 ;  /* 0x008000000b007824 */ /* 0x000fce00078e0200 */
.L_x_176:
[----:B------:R-:W-:Y:S05]  /*0fe0*/  BSYNC.RECONVERGENT B3 ;  /* 0x0000000000037941 */ /* 0x000fea0003800200 */
.L_x_173:
[----:B------:R-:W-:Y:S05]  /*0ff0*/  BRA `(.L_x_177) ;  /* 0x0000000000207947 */ /* 0x000fea0003800000 */
.L_x_172:
[----:B------:R-:W-:-:S04]  /*1000*/  LOP3.LUT R0, R10, 0x80000000, R11, 0x48, !PT ;  /* 0x800000000a007812 */ /* 0x000fc800078e480b */
[----:B------:R-:W-:Y:S01]  /*1010*/  LOP3.LUT R0, R0, 0x7f800000, RZ, 0xfc, !PT ;  /* 0x7f80000000007812 */ /* 0x000fe200078efcff */
[----:B------:R-:W-:Y:S06]  /*1020*/  BRA `(.L_x_177) ;  /* 0x0000000000147947 */ /* 0x000fec0003800000 */
.L_x_171:
[----:B------:R-:W-:Y:S01]  /*1030*/  LOP3.LUT R0, R10, 0x80000000, R11, 0x48, !PT ;  /* 0x800000000a007812 */ /* 0x000fe200078e480b */
[----:B------:R-:W-:Y:S06]  /*1040*/  BRA `(.L_x_177) ;  /* 0x00000000000c7947 */ /* 0x000fec0003800000 */
.L_x_170:
[----:B------:R-:W0:Y:S01]  /*1050*/  MUFU.RSQ R0, -QNAN ;  /* 0xffc0000000007908 */ /* 0x000e220000001400 */
[----:B------:R-:W-:Y:S05]  /*1060*/  BRA `(.L_x_177) ;  /* 0x0000000000047947 */ /* 0x000fea0003800000 */
.L_x_169:
[----:B------:R-:W-:-:S07]  /*1070*/  FADD.FTZ R0, R11, R10 ;  /* 0x0000000a0b007221 */ /* 0x000fce0000010000 */
.L_x_177:
[----:B------:R-:W-:Y:S05]  /*1080*/  BSYNC.RECONVERGENT B2 ;  /* 0x0000000000027941 */ /* 0x000fea0003800200 */
.L_x_167:
[----:B------:R-:W-:-:S04]  /*1090*/  IMAD.MOV.U32 R5, RZ, RZ, 0x0 ;  /* 0x00000000ff057424 */ /* 0x000fc800078e00ff */
[----:B0-----:R-:W-:Y:S05]  /*10a0*/  RET.REL.NODEC R4 `(floordiv_mod_float_kernel) ;  /* 0xffffffec04d47950 */ /* 0x001fea0003c3ffff */
.L_x_178:
        /* <DEDUP_REMOVED lines=13> */
.L_x_374:


//--------------------- .text.sort2_float_kernel  --------------------------
	.section	.text.sort2_float_kernel,"ax",@progbits
	.align	128
        .global         sort2_float_kernel
        .type           sort2_float_kernel,@function
        .size           sort2_float_kernel,(.L_x_382 - sort2_float_kernel)
        .other          sort2_float_kernel,@"STO_CUDA_ENTRY STV_DEFAULT"
sort2_float_kernel:
.text.sort2_float_kernel:
        /* <DEDUP_REMOVED lines=21> */
[----:B------:R-:W2:Y:S02]  /*0150*/  LDG.E.CONSTANT R11, desc[UR4][R6.64] ;  /* 0x00000004060b7981 */ /* 0x000ea4000c1e9900 */
[----:B--2---:R-:W-:-:S13]  /*0160*/  FSETP.GTU.AND P0, PT, R9, R11, PT ;  /* 0x0000000b0900720b */ /* 0x004fda0003f0c000 */
[----:B------:R-:W-:Y:S05]  /*0170*/  @P0 BRA `(.L_x_181) ;  /* 0x0000000000200947 */ /* 0x000fea0003800000 */
[----:B------:R-:W0:Y:S02]  /*0180*/  LDCU.128 UR8, c[0x0][0x380] ;  /* 0x00007000ff0877ac */ /* 0x000e240008000c00 */
[C---:B0-----:R-:W-:Y:S02]  /*0190*/  IADD3 R4, P0, PT, R8.reuse, UR8, RZ ;  /* 0x0000000808047c10 */ /* 0x041fe4000ff1e0ff */
[----:B------:R-:W-:Y:S02]  /*01a0*/  IADD3 R6, P1, PT, R8, UR10, RZ ;  /* 0x0000000a08067c10 */ /* 0x000fe4000ff3e0ff */
[C---:B------:R-:W-:Y:S02]  /*01b0*/  IADD3.X R5, PT, PT, R10.reuse, UR9, RZ, P0, !PT ;  /* 0x000000090a057c10 */ /* 0x040fe400087fe4ff */
[----:B------:R-:W-:-:S03]  /*01c0*/  IADD3.X R7, PT, PT, R10, UR11, RZ, P1, !PT ;  /* 0x0000000b0a077c10 */ /* 0x000fc60008ffe4ff */
[----:B------:R0:W-:Y:S04]  /*01d0*/  STG.E desc[UR4][R4.64], R9 ;  /* 0x0000000904007986 */ /* 0x0001e8000c101904 */
[----:B------:R0:W-:Y:S01]  /*01e0*/  STG.E desc[UR4][R6.64], R11 ;  /* 0x0000000b06007986 */ /* 0x0001e2000c101904 */
[----:B------:R-:W-:Y:S05]  /*01f0*/  BRA `(.L_x_180) ;  /* 0x00000000001c7947 */ /* 0x000fea0003800000 */
.L_x_181:
[----:B------:R-:W0:Y:S02]  /*0200*/  LDCU.128 UR8, c[0x0][0x380] ;  /* 0x00007000ff0877ac */ /* 0x000e240008000c00 */
[C---:B0-----:R-:W-:Y:S02]  /*0210*/  IADD3 R4, P0, PT, R8.reuse, UR8, RZ ;  /* 0x0000000808047c10 */ /* 0x041fe4000ff1e0ff */
[----:B------:R-:W-:Y:S02]  /*0220*/  IADD3 R6, P1, PT, R8, UR10, RZ ;  /* 0x0000000a08067c10 */ /* 0x000fe4000ff3e0ff */
[C---:B------:R-:W-:Y:S02]  /*0230*/  IADD3.X R5, PT, PT, R10.reuse, UR9, RZ, P0, !PT ;  /* 0x000000090a057c10 */ /* 0x040fe400087fe4ff */
[----:B------:R-:W-:-:S03]  /*0240*/  IADD3.X R7, PT, PT, R10, UR11, RZ, P1, !PT ;  /* 0x0000000b0a077c10 */ /* 0x000fc60008ffe4ff */
[----:B------:R1:W-:Y:S04]  /*0250*/  STG.E desc[UR4][R4.64], R11 ;  /* 0x0000000b04007986 */ /* 0x0003e8000c101904 */
[----:B------:R1:W-:Y:S02]  /*0260*/  STG.E desc[UR4][R6.64], R9 ;  /* 0x0000000906007986 */ /* 0x0003e4000c101904 */
.L_x_180:
[----:B------:R-:W-:Y:S05]  /*0270*/  BSYNC.RECONVERGENT B0 ;  /* 0x0000000000007941 */ /* 0x000fea0003800200 */
.L_x_179:
[----:B01----:R-:W-:Y:S01]  /*0280*/  IADD3 R11, P0, PT, R2, R0, RZ ;  /* 0x00000000020b7210 */ /* 0x003fe20007f1e0ff */
        /* <DEDUP_REMOVED lines=24> */
.L_x_184:
[----:B------:R-:W0:Y:S02]  /*0410*/  LDCU.128 UR8, c[0x0][0x380] ;  /* 0x00007000ff0877ac */ /* 0x000e240008000c00 */
[C---:B0-----:R-:W-:Y:S02]  /*0420*/  IADD3 R2, P0, PT, R6.reuse, UR8, RZ ;  /* 0x0000000806027c10 */ /* 0x041fe4000ff1e0ff */
[----:B------:R-:W-:Y:S02]  /*0430*/  IADD3 R4, P1, PT, R6, UR10, RZ ;  /* 0x0000000a06047c10 */ /* 0x000fe4000ff3e0ff */
[C---:B------:R-:W-:Y:S02]  /*0440*/  IADD3.X R3, PT, PT, R10.reuse, UR9, RZ, P0, !PT ;  /* 0x000000090a037c10 */ /* 0x040fe400087fe4ff */
[----:B------:R-:W-:-:S03]  /*0450*/  IADD3.X R5, PT, PT, R10, UR11, RZ, P1, !PT ;  /* 0x0000000b0a057c10 */ /* 0x000fc60008ffe4ff */
[----:B------:R0:W-:Y:S04]  /*0460*/  STG.E desc[UR4][R2.64], R9 ;  /* 0x0000000902007986 */ /* 0x0001e8000c101904 */
[----:B------:R0:W-:Y:S02]  /*0470*/  STG.E desc[UR4][R4.64], R7 ;  /* 0x0000000704007986 */ /* 0x0001e4000c101904 */
.L_x_183:
[----:B------:R-:W-:Y:S05]  /*0480*/  BSYNC.RECONVERGENT B0 ;  /* 0x0000000000007941 */ /* 0x000fea0003800200 */
.L_x_182:
[----:B------:R-:W-:Y:S01]  /*0490*/  IADD3 R11, P0, PT, R0, R11, RZ ;  /* 0x0000000b000b7210 */ /* 0x000fe20007f1e0ff */
        /* <DEDUP_REMOVED lines=24> */
.L_x_187:
[----:B------:R-:W0:Y:S02]  /*0620*/  LDCU.128 UR8, c[0x0][0x380] ;  /* 0x00007000ff0877ac */ /* 0x000e240008000c00 */
[C---:B0-----:R-:W-:Y:S02]  /*0630*/  IADD3 R2, P0, PT, R6.reuse, UR8, RZ ;  /* 0x0000000806027c10 */ /* 0x041fe4000ff1e0ff */
[----:B------:R-:W-:Y:S02]  /*0640*/  IADD3 R4, P1, PT, R6, UR10, RZ ;  /* 0x0000000a06047c10 */ /* 0x000fe4000ff3e0ff */
[C---:B------:R-:W-:Y:S02]  /*0650*/  IADD3.X R3, PT, PT, R10.reuse, UR9, RZ, P0, !PT ;  /* 0x000000090a037c10 */ /* 0x040fe400087fe4ff */
[----:B------:R-:W-:-:S03]  /*0660*/  IADD3.X R5, PT, PT, R10, UR11, RZ, P1, !PT ;  /* 0x0000000b0a057c10 */ /* 0x000fc60008ffe4ff */
[----:B------:R3:W-:Y:S04]  /*0670*/  STG.E desc[UR4][R2.64], R9 ;  /* 0x0000000902007986 */ /* 0x0007e8000c101904 */
[----:B------:R3:W-:Y:S02]  /*0680*/  STG.E desc[UR4][R4.64], R7 ;  /* 0x0000000704007986 */ /* 0x0007e4000c101904 */
.L_x_186:
[----:B------:R-:W-:Y:S05]  /*0690*/  BSYNC.RECONVERGENT B0 ;  /* 0x0000000000007941 */ /* 0x000fea0003800200 */
.L_x_185:
[----:B------:R-:W-:-:S05]  /*06a0*/  IADD3 R6, P0, PT, R0, R11, RZ ;  /* 0x0000000b00067210 */ /* 0x000fca0007f1e0ff */
[----:B0123--:R-:W-:Y:S01]  /*06b0*/  IMAD.X R3, RZ, RZ, R8, P0 ;  /* 0x000000ffff037224 */ /* 0x00ffe200000e0608 */
[----:B------:R-:W-:-:S04]  /*06c0*/  ISETP.GE.U32.AND P0, PT, R6, UR6, PT ;  /* 0x0000000606007c0c */ /* 0x000fc8000bf06070 */
[----:B------:R-:W-:-:S13]  /*06d0*/  ISETP.GE.U32.AND.EX P0, PT, R3, UR7, PT, P0 ;  /* 0x0000000703007c0c */ /* 0x000fda000bf06100 */
[----:B------:R-:W-:Y:S05]  /*06e0*/  @P0 EXIT ;  /* 0x000000000000094d */ /* 0x000fea0003800000 */
        /* <DEDUP_REMOVED lines=16> */
[----:B------:R-:W-:Y:S04]  /*07f0*/  STG.E desc[UR4][R2.64], R7 ;  /* 0x0000000702007986 */ /* 0x000fe8000c101904 */
[----:B------:R-:W-:Y:S01]  /*0800*/  STG.E desc[UR4][R4.64], R9 ;  /* 0x0000000904007986 */ /* 0x000fe2000c101904 */
[----:B------:R-:W-:Y:S05]  /*0810*/  EXIT ;  /* 0x000000000000794d */ /* 0x000fea0003800000 */
.L_x_188:
        /* <DEDUP_REMOVED lines=8> */
.L_x_189:
        /* <DEDUP_REMOVED lines=14> */
.L_x_382:


//--------------------- .text.minmax_int32_kernel --------------------------
	.section	.text.minmax_int32_kernel,"ax",@progbits
	.align	128
        .global         minmax_int32_kernel
        .type           minmax_int32_kernel,@function
        .size           minmax_int32_kernel,(.L_x_383 - minmax_int32_kernel)
        .other          minmax_int32_kernel,@"STO_CUDA_ENTRY STV_DEFAULT"
minmax_int32_kernel:
.text.minmax_int32_kernel:
        /* <DEDUP_REMOVED lines=14> */
[----:B------:R-:W-:-:S03]  /*00e0*/  IMAD.X R19, RZ, RZ, R7, P0 ;  /* 0x000000ffff137224 */ /* 0x000fc600000e0607 */
[----:B------:R-:W-:Y:S01]  /*00f0*/  IADD3 R0, P4, PT, R5, R2, RZ ;  /* 0x0000000205007210 */ /* 0x000fe20007f9e0ff */
[----:B------:R-:W-:Y:S01]  /*0100*/  IMAD.X R5, RZ, RZ, R19, P2 ;  /* 0x000000ffff057224 */ /* 0x000fe200010e0613 */
[----:B------:R-:W-:Y:S02]  /*0110*/  ISETP.GE.U32.AND P2, PT, R4, UR6, PT ;  /* 0x0000000604007c0c */ /* 0x000fe4000bf46070 */
[----:B------:R-:W-:Y:S01]  /*0120*/  ISETP.GE.U32.AND P3, PT, R2, UR6, PT ;  /* 0x0000000602007c0c */ /* 0x000fe2000bf66070 */
[----:B------:R-:W-:Y:S01]  /*0130*/  IMAD.X R3, RZ, RZ, R5, P4 ;  /* 0x000000ffff037224 */ /* 0x000fe200020e0605 */
[----:B------:R-:W-:Y:S02]  /*0140*/  ISETP.GE.U32.AND P0, PT, R0, UR6, PT ;  /* 0x0000000600007c0c */ /* 0x000fe4000bf06070 */
[----:B------:R-:W-:Y:S02]  /*0150*/  ISETP.GE.U32.AND.EX P2, PT, R19, UR7, PT, P2 ;  /* 0x0000000713007c0c */ /* 0x000fe4000bf46120 */
[----:B------:R-:W-:-:S02]  /*0160*/  ISETP.GE.U32.AND.EX P3, PT, R5, UR7, PT, P3 ;  /* 0x0000000705007c0c */ /* 0x000fc4000bf66130 */
[----:B------:R-:W-:Y:S01]  /*0170*/  ISETP.GE.U32.AND.EX P0, PT, R3, UR7, PT, P0 ;  /* 0x0000000703007c0c */ /* 0x000fe2000bf06100 */
[----:B0-----:R-:W-:-:S12]  /*0180*/  @P1 BRA `(.L_x_191) ;  /* 0x0000000000481947 */ /* 0x001fd80003800000 */
[----:B------:R-:W0:Y:S01]  /*0190*/  LDCU.128 UR8, c[0x0][0x390] ;  /* 0x00007200ff0877ac */ /* 0x000e220008000c00 */
[C---:B------:R-:W-:Y:S01]  /*01a0*/  IMAD.SHL.U32 R12, R6.reuse, 0x4, RZ ;  /* 0x00000004060c7824 */ /* 0x040fe200078e00ff */
[----:B------:R-:W-:-:S04]  /*01b0*/  SHF.L.U64.HI R13, R6, 0x2, R7 ;  /* 0x00000002060d7819 */ /* 0x000fc80000010207 */
[C---:B0-----:R-:W-:Y:S02]  /*01c0*/  IADD3 R8, P4, PT, R12.reuse, UR10, RZ ;  /* 0x0000000a0c087c10 */ /* 0x041fe4000ff9e0ff */
[C---:B------:R-:W-:Y:S02]  /*01d0*/  IADD3 R6, P1, PT, R12.reuse, UR8, RZ ;  /* 0x000000080c067c10 */ /* 0x040fe4000ff3e0ff */
[C---:B------:R-:W-:Y:S02]  /*01e0*/  IADD3.X R9, PT, PT, R13.reuse, UR11, RZ, P4, !PT ;  /* 0x0000000b0d097c10 */ /* 0x040fe4000a7fe4ff */
[----:B------:R-:W-:Y:S01]  /*01f0*/  IADD3.X R7, PT, PT, R13, UR9, RZ, P1, !PT ;  /* 0x000000090d077c10 */ /* 0x000fe20008ffe4ff */
[----:B------:R-:W0:Y:S03]  /*0200*/  LDCU.128 UR8, c[0x0][0x380] ;  /* 0x00007000ff0877ac */ /* 0x000e260008000c00 */
[----:B------:R-:W2:Y:S04]  /*0210*/  LDG.E.CONSTANT R9, desc[UR4][R8.64] ;  /* 0x0000000408097981 */ /* 0x000ea8000c1e9900 */
[----:B------:R-:W2:Y:S01]  /*0220*/  LDG.E.CONSTANT R6, desc[UR4][R6.64] ;  /* 0x0000000406067981 */ /* 0x000ea2000c1e9900 */
[----:B0-----:R-:W-:-:S02]  /*0230*/  IADD3 R10, P1, PT, R12, UR8, RZ ;  /* 0x000000080c0a7c10 */ /* 0x001fc4000ff3e0ff */
[----:B------:R-:W-:Y:S02]  /*0240*/  IADD3 R12, P4, PT, R12, UR10, RZ ;  /* 0x0000000a0c0c7c10 */ /* 0x000fe4000ff9e0ff */
[C---:B------:R-:W-:Y:S02]  /*0250*/  IADD3.X R11, PT, PT, R13.reuse, UR9, RZ, P1, !PT ;  /* 0x000000090d0b7c10 */ /* 0x040fe40008ffe4ff */
[----:B------:R-:W-:Y:S02]  /*0260*/  IADD3.X R13, PT, PT, R13, UR11, RZ, P4, !PT ;  /* 0x0000000b0d0d7c10 */ /* 0x000fe4000a7fe4ff */
[CC--:B--2---:R-:W-:Y:S02]  /*0270*/  VIMNMX R15, PT, PT, R6.reuse, R9.reuse, PT ;  /* 0x00000009060f7248 */ /* 0x0c4fe40003fe0100 */
[----:B------:R-:W-:-:S03]  /*0280*/  VIMNMX R17, PT, PT, R6, R9, !PT ;  /* 0x0000000906117248 */ /* 0x000fc60007fe0100 */
[----:B------:R0:W-:Y:S04]  /*0290*/  STG.E desc[UR4][R10.64], R15 ;  /* 0x0000000f0a007986 */ /* 0x0001e8000c101904 */
[----:B------:R0:W-:Y:S02]  /*02a0*/  STG.E desc[UR4][R12.64], R17 ;  /* 0x000000110c007986 */ /* 0x0001e4000c101904 */
.L_x_191:
[----:B------:R-:W-:Y:S05]  /*02b0*/  BSYNC.RECONVERGENT B0 ;  /* 0x0000000000007941 */ /* 0x000fea0003800200 */
.L_x_190:
[----:B------:R-:W-:Y:S04]  /*02c0*/  BSSY.RECONVERGENT B0, `(.L_x_192) ;  /* 0x0000014000007945 */ /* 0x000fe80003800200 */
[----:B------:R-:W-:Y:S05]  /*02d0*/  @P2 BRA `(.L_x_193) ;  /* 0x0000000000482947 */ /* 0x000fea0003800000 */
[----:B------:R-:W1:Y:S01]  /*02e0*/  LDCU.128 UR8, c[0x0][0x390] ;  /* 0x00007200ff0877ac */ /* 0x000e620008000c00 */
[C---:B0-----:R-:W-:Y:S01]  /*02f0*/  IMAD.SHL.U32 R12, R4.reuse, 0x4, RZ ;  /* 0x00000004040c7824 */ /* 0x041fe200078e00ff */
[----:B------:R-:W-:-:S04]  /*0300*/  SHF.L.U64.HI R4, R4, 0x2, R19 ;  /* 0x0000000204047819 */ /* 0x000fc80000010213 */
[C---:B-1----:R-:W-:Y:S02]  /*0310*/  IADD3 R8, P2, PT, R12.reuse, UR10, RZ ;  /* 0x0000000a0c087c10 */ /* 0x042fe4000ff5e0ff */
[----:B------:R-:W-:Y:S02]  /*0320*/  IADD3 R6, P1, PT, R12, UR8, RZ ;  /* 0x000000080c067c10 */ /* 0x000fe4000ff3e0ff */
        /* <DEDUP_REMOVED lines=13> */
.L_x_193:
[----:B------:R-:W-:Y:S05]  /*0400*/  BSYNC.RECONVERGENT B0 ;  /* 0x0000000000007941 */ /* 0x000fea0003800200 */
.L_x_192:
[----:B------:R-:W-:Y:S04]  /*0410*/  BSSY.RECONVERGENT B0, `(.L_x_194) ;  /* 0x0000014000007945 */ /* 0x000fe80003800200 */
[----:B------:R-:W-:Y:S05]  /*0420*/  @P3 BRA `(.L_x_195) ;  /* 0x0000000000483947 */ /* 0x000fea0003800000 */
[----:B------:R-:W2:Y:S01]  /*0430*/  LDCU.128 UR8, c[0x0][0x390] ;  /* 0x00007200ff0877ac */ /* 0x000ea20008000c00 */
[C---:B01----:R-:W-:Y:S01]  /*0440*/  IMAD.SHL.U32 R10, R2.reuse, 0x4, RZ ;  /* 0x00000004020a7824 */ /* 0x043fe200078e00ff */
[----:B------:R-:W-:-:S04]  /*0450*/  SHF.L.U64.HI R2, R2, 0x2, R5 ;  /* 0x0000000202027819 */ /* 0x000fc80000010205 */
[C---:B--2---:R-:W-:Y:S02]  /*0460*/  IADD3 R6, P2, PT, R10.reuse, UR10, RZ ;  /* 0x0000000a0a067c10 */ /* 0x044fe4000ff5e0ff */
        /* <DEDUP_REMOVED lines=14> */
.L_x_195:
[----:B------:R-:W-:Y:S05]  /*0550*/  BSYNC.RECONVERGENT B0 ;  /* 0x0000000000007941 */ /* 0x000fea0003800200 */
.L_x_194:
[----:B------:R-:W-:Y:S05]  /*0560*/  @P0 EXIT ;  /* 0x000000000000094d */ /* 0x000fea0003800000 */
[----:B------:R-:W3:Y:S01]  /*0570*/  LDCU.128 UR8, c[0x0][0x390] ;  /* 0x00007200ff0877ac */ /* 0x000ee20008000c00 */
[C---:B--2---:R-:W-:Y:S01]  /*0580*/  IMAD.SHL.U32 R8, R0.reuse, 0x4, RZ ;  /* 0x0000000400087824 */ /* 0x044fe200078e00ff */
[----:B------:R-:W-:-:S04]  /*0590*/  SHF.L.U64.HI R0, R0, 0x2, R3 ;  /* 0x0000000200007819 */ /* 0x000fc80000010203 */
[C---:B---3--:R-:W-:Y:S02]  /*05a0*/  IADD3 R4, P1, PT, R8.reuse, UR10, RZ ;  /* 0x0000000a08047c10 */ /* 0x048fe4000ff3e0ff */
[----:B------:R-:W-:Y:S02]  /*05b0*/  IADD3 R2, P0, PT, R8, UR8, RZ ;  /* 0x0000000808027c10 */ /* 0x000fe4000ff1e0ff */
[C---:B------:R-:W-:Y:S02]  /*05c0*/  IADD3.X R5, PT, PT, R0.reuse, UR11, RZ, P1, !PT ;  /* 0x0000000b00057c10 */ /* 0x040fe40008ffe4ff */
[----:B------:R-:W-:Y:S01]  /*05d0*/  IADD3.X R3, PT, PT, R0, UR9, RZ, P0, !PT ;  /* 0x0000000900037c10 */ /* 0x000fe200087fe4ff */
[----:B------:R-:W2:Y:S03]  /*05e0*/  LDCU.128 UR8, c[0x0][0x380] ;  /* 0x00007000ff0877ac */ /* 0x000ea60008000c00 */
[----:B------:R-:W0:Y:S04]  /*05f0*/  LDG.E.CONSTANT R5, desc[UR4][R4.64] ;  /* 0x0000000404057981 */ /* 0x000e28000c1e9900 */
[----:B------:R-:W0:Y:S01]  /*0600*/  LDG.E.CONSTANT R2, desc[UR4][R2.64] ;  /* 0x0000000402027981 */ /* 0x000e22000c1e9900 */
[----:B--2---:R-:W-:-:S02]  /*0610*/  IADD3 R6, P0, PT, R8, UR8, RZ ;  /* 0x0000000808067c10 */ /* 0x004fc4000ff1e0ff */
[----:B------:R-:W-:Y:S02]  /*0620*/  IADD3 R8, P1, PT, R8, UR10, RZ ;  /* 0x0000000a08087c10 */ /* 0x000fe4000ff3e0ff */
[C---:B------:R-:W-:Y:S02]  /*0630*/  IADD3.X R7, PT, PT, R0.reuse, UR9, RZ, P0, !PT ;  /* 0x0000000900077c10 */ /* 0x040fe400087fe4ff */
[----:B------:R-:W-:Y:S02]  /*0640*/  IADD3.X R9, PT, PT, R0, UR11, RZ, P1, !PT ;  /* 0x0000000b00097c10 */ /* 0x000fe40008ffe4ff */
[CC--:B01----:R-:W-:Y:S02]  /*0650*/  VIMNMX R11, PT, PT, R2.reuse, R5.reuse, PT ;  /* 0x00000005020b7248 */ /* 0x0c3fe40003fe0100 */
[----:B------:R-:W-:-:S03]  /*0660*/  VIMNMX R13, PT, PT, R2, R5, !PT ;  /* 0x00000005020d7248 */ /* 0x000fc60007fe0100 */
[----:B------:R-:W-:Y:S04]  /*0670*/  STG.E desc[UR4][R6.64], R11 ;  /* 0x0000000b06007986 */ /* 0x000fe8000c101904 */
[----:B------:R-:W-:Y:S01]  /*0680*/  STG.E desc[UR4][R8.64], R13 ;  /* 0x0000000d08007986 */ /* 0x000fe2000c101904 */
[----:B------:R-:W-:Y:S05]  /*0690*/  EXIT ;  /* 0x000000000000794d */ /* 0x000fea0003800000 */
.L_x_196:
        /* <DEDUP_REMOVED lines=14> */
.L_x_383:


//--------------------- .text.minmax_float_kernel --------------------------
	.section	.text.minmax_float_kernel,"ax",@progbits
	.align	128
        .global         minmax_float_kernel
        .type           minmax_float_kernel,@function
        .size           minmax_float_kernel,(.L_x_384 - minmax_float_kernel)
        .other          minmax_float_kernel,@"STO_CUDA_ENTRY STV_DEFAULT"
minmax_float_kernel:
.text.minmax_float_kernel:
        /* <DEDUP_REMOVED lines=39> */
[CC--:B--2---:R-:W-:Y:S02]  /*0270*/  FMNMX R15, R6.reuse, R9.reuse, PT ;  /* 0x00000009060f7209 */ /* 0x0c4fe40003800000 */
[----:B------:R-:W-:-:S03]  /*0280*/  FMNMX R17, R6, R9, !PT ;  /* 0x0000000906117209 */ /* 0x000fc60007800000 */
[----:B------:R0:W-:Y:S04]  /*0290*/  STG.E desc[UR4][R10.64], R15 ;  /* 0x0000000f0a007986 */ /* 0x0001e8000c101904 */
[----:B------:R0:W-:Y:S02]  /*02a0*/  STG.E desc[UR4][R12.64], R17 ;  /* 0x000000110c007986 */ /* 0x0001e4000c101904 */
.L_x_198:
[----:B------:R-:W-:Y:S05]  /*02b0*/  BSYNC.RECONVERGENT B0 ;  /* 0x0000000000007941 */ /* 0x000fea0003800200 */
.L_x_197:
        /* <DEDUP_REMOVED lines=20> */
.L_x_200:
[----:B------:R-:W-:Y:S05]  /*0400*/  BSYNC.RECONVERGENT B0 ;  /* 0x0000000000007941 */ /* 0x000fea0003800200 */
.L_x_199:
        /* <DEDUP_REMOVED lines=20> */
.L_x_202:
[----:B------:R-:W-:Y:S05]  /*0550*/  BSYNC.RECONVERGENT B0 ;  /* 0x0000000000007941 */ /* 0x000fea0003800200 */
.L_x_201:
        /* <DEDUP_REMOVED lines=15> */
[CC--:B01----:R-:W-:Y:S02]  /*0650*/  FMNMX R11, R2.reuse, R5.reuse, PT ;  /* 0x00000005020b7209 */ /* 0x0c3fe40003800000 */
[----:B------:R-:W-:-:S03]  /*0660*/  FMNMX R13, R2, R5, !PT ;  /* 0x00000005020d7209 */ /* 0x000fc60007800000 */
[----:B------:R-:W-:Y:S04]  /*0670*/  STG.E desc[UR4][R6.64], R11 ;  /* 0x0000000b06007986 */ /* 0x000fe8000c101904 */
[----:B------:R-:W-:Y:S01]  /*0680*/  STG.E desc[UR4][R8.64], R13 ;  /* 0x0000000d08007986 */ /* 0x000fe2000c101904 */
[----:B------:R-:W-:Y:S05]  /*0690*/  EXIT ;  /* 0x000000000000794d */ /* 0x000fea0003800000 */
.L_x_203:
        /* <DEDUP_REMOVED lines=14> */
.L_x_384:


//--------------------- .text.remquo_float_kernel --------------------------
	.section	.text.remquo_float_kernel,"ax",@progbits
	.align	128
        .global         remquo_float_kernel
        .type           remquo_float_kernel,@function
        .size           remquo_float_kernel,(.L_x_385 - remquo_float_kernel)
        .other          remquo_float_kernel,@"STO_CUDA_ENTRY STV_DEFAULT"
remquo_float_kernel:
.text.remquo_float_kernel:
        /* <DEDUP_REMOVED lines=23> */
[----:B------:R-:W-:Y:S02]  /*0170*/  IMAD.MOV.U32 R8, RZ, RZ, RZ ;  /* 0x000000ffff087224 */ /* 0x000fe400078e00ff */
[C---:B--2---:R-:W-:Y:S01]  /*0180*/  FADD R9, |R5|.reuse, -RZ ;  /* 0x800000ff05097221 */ /* 0x044fe20000000200 */
[----:B---3--:R-:W-:-:S13]  /*0190*/  FSETP.GEU.AND P0, PT, |R5|, |R6|, PT ;  /* 0x400000060500720b */ /* 0x008fda0003f0e200 */
[----:B------:R-:W-:Y:S05]  /*01a0*/  @!P0 BRA `(.L_x_207) ;  /* 0x00000004002c8947 */ /* 0x000fea0003800000 */
[----:B------:R-:W-:-:S05]  /*01b0*/  FMUL R10, |R6|, 8388608 ;  /* 0x4b000000060a7820 */ /* 0x000fca0000400200 */
[----:B------:R-:W-:-:S13]  /*01c0*/  FSETP.GTU.AND P0, PT, R9, R10, PT ;  /* 0x0000000a0900720b */ /* 0x000fda0003f0c000 */
[----:B------:R-:W-:Y:S05]  /*01d0*/  @P0 BRA `(.L_x_208) ;  /* 0x00000000007c0947 */ /* 0x000fea0003800000 */
[C---:B------:R-:W-:Y:S01]  /*01e0*/  FMUL R7, |R6|.reuse, 16777216 ;  /* 0x4b80000006077820 */ /* 0x040fe20000400200 */
[C---:B------:R-:W-:Y:S01]  /*01f0*/  FSETP.GEU.AND P0, PT, |R6|.reuse, 1.175494350822287508e-38, PT ;  /* 0x008000000600780b */ /* 0x040fe20003f0e200 */
[----:B------:R-:W-:Y:S01]  /*0200*/  FMUL R8, R9, 16777216 ;  /* 0x4b80000009087820 */ /* 0x000fe20000400000 */
[----:B------:R-:W-:Y:S01]  /*0210*/  FADD R11, |R6|, -RZ ;  /* 0x800000ff060b7221 */ /* 0x000fe20000000200 */
[----:B------:R-:W-:Y:S01]  /*0220*/  BSSY.RECONVERGENT B2, `(.L_x_209) ;  /* 0x0000017000027945 */ /* 0x000fe20003800200 */
[----:B------:R-:W-:Y:S02]  /*0230*/  FSEL R7, R7, |R6|, !P0 ;  /* 0x4000000607077208 */ /* 0x000fe40004000000 */
[----:B------:R-:W-:-:S04]  /*0240*/  FSEL R8, R8, R9, !P0 ;  /* 0x0000000908087208 */ /* 0x000fc80004000000 */
[----:B------:R-:W0:Y:S02]  /*0250*/  MUFU.RCP R7, R7 ;  /* 0x0000000700077308 */ /* 0x000e240000001000 */
[----:B0-----:R-:W-:-:S06]  /*0260*/  FMUL R8, R7, R8 ;  /* 0x0000000807087220 */ /* 0x001fcc0000400000 */
[----:B------:R-:W0:Y:S02]  /*0270*/  FRND.TRUNC R10, R8 ;  /* 0x00000008000a7307 */ /* 0x000e24000020d000 */
[----:B0-----:R-:W-:-:S05]  /*0280*/  FFMA R13, -|R6|, R10, R9 ;  /* 0x0000000a060d7223 */ /* 0x001fca0000000309 */
[----:B------:R-:W-:-:S13]  /*0290*/  ISETP.GE.U32.AND P0, PT, R13, R11, PT ;  /* 0x0000000b0d00720c */ /* 0x000fda0003f06070 */
[----:B------:R-:W-:Y:S05]  /*02a0*/  @!P0 BRA `(.L_x_210) ;  /* 0x0000000000388947 */ /* 0x000fea0003800000 */
[----:B------:R-:W-:-:S04]  /*02b0*/  ISETP.GE.U32.AND P0, PT, R13, -0x7fffffff, PT ;  /* 0x800000010d00780c */ /* 0x000fc80003f06070 */
[----:B------:R-:W-:-:S09]  /*02c0*/  FSETP.GEU.OR P1, PT, R13, -|R6|, !P0 ;  /* 0xc00000060d00720b */ /* 0x000fd2000472e400 */
[----:B------:R-:W-:-:S04]  /*02d0*/  @P0 FADD R7, R10, -1 ;  /* 0xbf8000000a070421 */ /* 0x000fc80000000000 */
[----:B------:R-:W-:-:S04]  /*02e0*/  @!P1 FADD R7, R7, -1 ;  /* 0xbf80000007079421 */ /* 0x000fc80000000000 */
[----:B------:R-:W-:Y:S01]  /*02f0*/  @P0 IMAD.MOV.U32 R10, RZ, RZ, R7 ;  /* 0x000000ffff0a0224 */ /* 0x000fe200078e0007 */
[----:B------:R-:W-:Y:S06]  /*0300*/  @P0 BRA `(.L_x_210) ;  /* 0x0000000000200947 */ /* 0x000fec0003800000 */
[----:B------:R-:W-:Y:S01]  /*0310*/  FADD R7, |R6|, |R6| ;  /* 0x4000000606077221 */ /* 0x000fe20000000200 */
[----:B------:R-:W-:-:S04]  /*0320*/  FADD R10, R10, 1 ;  /* 0x3f8000000a0a7421 */ /* 0x000fc80000000000 */
[----:B------:R-:W-:-:S13]  /*0330*/  FSETP.GE.AND P0, PT, R13, R7, PT ;  /* 0x000000070d00720b */ /* 0x000fda0003f06000 */
[----:B------:R-:W-:-:S05]  /*0340*/  @P0 FFMA R7, |R6|, -3, R13 ;  /* 0xc040000006070823 */ /* 0x000fca000000020d */
[----:B------:R-:W-:Y:S01]  /*0350*/  FSETP.GE.AND P1, PT, R7, RZ, P0 ;  /* 0x000000ff0700720b */ /* 0x000fe20000726000 */
[----:B------:R-:W-:-:S12]  /*0360*/  @P0 FADD R7, R10, 1 ;  /* 0x3f8000000a070421 */ /* 0x000fd80000000000 */
[----:B------:R-:W-:-:S04]  /*0370*/  @P1 FADD R7, R7, 1 ;  /* 0x3f80000007071421 */ /* 0x000fc80000000000 */
[----:B------:R-:W-:-:S07]  /*0380*/  @P0 IMAD.MOV.U32 R10, RZ, RZ, R7 ;  /* 0x000000ffff0a0224 */ /* 0x000fce00078e0007 */
.L_x_210:
[----:B------:R-:W-:Y:S05]  /*0390*/  BSYNC.RECONVERGENT B2 ;  /* 0x0000000000027941 */ /* 0x000fea0003800200 */
.L_x_209:
[----:B------:R0:W1:Y:S01]  /*03a0*/  F2I.U32.TRUNC.NTZ R8, R10 ;  /* 0x0000000a00087305 */ /* 0x000062000020f000 */
[----:B------:R-:W-:Y:S01]  /*03b0*/  FFMA R9, -|R6|, R10, R9 ;  /* 0x0000000a06097223 */ /* 0x000fe20000000309 */
[----:B------:R-:W-:Y:S06]  /*03c0*/  BRA `(.L_x_207) ;  /* 0x0000000000a47947 */ /* 0x000fec0003800000 */
.L_x_208:
[----:B------:R-:W-:Y:S01]  /*03d0*/  LOP3.LUT R8, R10, 0xff800000, RZ, 0xc0, !PT ;  /* 0xff8000000a087812 */ /* 0x000fe200078ec0ff */
[----:B------:R-:W-:Y:S01]  /*03e0*/  BSSY.RECONVERGENT B2, `(.L_x_211) ;  /* 0x0000021000027945 */ /* 0x000fe20003800200 */
[C---:B------:R-:W-:Y:S02]  /*03f0*/  LOP3.LUT R7, R9.reuse, 0x7fffff, RZ, 0xc0, !PT ;  /* 0x007fffff09077812 */ /* 0x040fe400078ec0ff */
[C---:B------:R-:W-:Y:S02]  /*0400*/  IADD3 R11, PT, PT, R9.reuse, 0xb800000, -R8 ;  /* 0x0b800000090b7810 */ /* 0x040fe40007ffe808 */
[----:B------:R-:W-:Y:S02]  /*0410*/  ISETP.GT.U32.AND P1, PT, R9, 0x7f7fffff, PT ;  /* 0x7f7fffff0900780c */ /* 0x000fe40003f24070 */
[----:B------:R-:W-:Y:S01]  /*0420*/  LOP3.LUT P2, R14, R11, 0xff800000, RZ, 0xc0, !PT ;  /* 0xff8000000b0e7812 */ /* 0x000fe2000784c0ff */
[----:B------:R-:W-:Y:S01]  /*0430*/  IMAD.MOV.U32 R11, RZ, RZ, RZ ;  /* 0x000000ffff0b7224 */ /* 0x000fe200078e00ff */
[----:B------:R-:W-:Y:S01]  /*0440*/  LOP3.LUT R9, R7, 0x3f800000, RZ, 0xfc, !PT ;  /* 0x3f80000007097812 */ /* 0x000fe200078efcff */
[----:B------:R-:W-:Y:S01]  /*0450*/  IMAD.MOV.U32 R7, RZ, RZ, RZ ;  /* 0x000000ffff077224 */ /* 0x000fe200078e00ff */
[----:B------:R-:W-:-:S02]  /*0460*/  FSETP.GT.AND P0, PT, |R6|, RZ, PT ;  /* 0x000000ff0600720b */ /* 0x000fc40003f04200 */
[----:B------:R-:W-:-:S07]  /*0470*/  FSEL R8, R8, +QNAN , !P1 ;  /* 0x7fffffff08087808 */ /* 0x000fce0004800000 */
[----:B------:R-:W-:Y:S05]  /*0480*/  @!P2 BRA `(.L_x_212) ;  /* 0x000000000058a947 */ /* 0x000fea0003800000 */
[----:B------:R-:W-:Y:S01]  /*0490*/  LOP3.LUT R10, R10, 0x7fffff, RZ, 0xc0, !PT ;  /* 0x007fffff0a0a7812 */ /* 0x000fe200078ec0ff */
[----:B------:R-:W-:Y:S02]  /*04a0*/  IMAD.MOV.U32 R11, RZ, RZ, R14 ;  /* 0x000000ffff0b7224 */ /* 0x000fe400078e000e */
[----:B------:R-:W-:Y:S01]  /*04b0*/  IMAD.MOV.U32 R7, RZ, RZ, RZ ;  /* 0x000000ffff077224 */ /* 0x000fe200078e00ff */
[----:B------:R-:W-:-:S04]  /*04c0*/  LOP3.LUT R10, R10, 0x3f800000, RZ, 0xfc, !PT ;  /* 0x3f8000000a0a7812 */ /* 0x000fc800078efcff */
[----:B------:R0:W1:Y:S03]  /*04d0*/  MUFU.RCP R13, R10 ;  /* 0x0000000a000d7308 */ /* 0x0000660000001000 */
.L_x_213:
[----:B------:R-:W-:-:S05]  /*04e0*/  VIMNMX.U32 R14, PT, PT, R11, 0xb800000, PT ;  /* 0x0b8000000b0e7848 */ /* 0x000fca0003fe0000 */
[----:B------:R-:W-:Y:S02]  /*04f0*/  IMAD.IADD R9, R14, 0x1, R9 ;  /* 0x000000010e097824 */ /* 0x000fe400078e0209 */
[--C-:B------:R-:W-:Y:S01]  /*0500*/  IMAD.IADD R11, R11, 0x1, -R14.reuse ;  /* 0x000000010b0b7824 */ /* 0x100fe200078e0a0e */
[----:B------:R-:W-:Y:S01]  /*0510*/  SHF.R.U32.HI R14, RZ, 0x17, R14 ;  /* 0x00000017ff0e7819 */ /* 0x000fe2000001160e */
[----:B-1----:R-:W-:-:S03]  /*0520*/  FMUL R16, R13, R9 ;  /* 0x000000090d107220 */ /* 0x002fc60000400000 */
[----:B------:R-:W-:Y:S01]  /*0530*/  ISETP.NE.AND P2, PT, R11, RZ, PT ;  /* 0x000000ff0b00720c */ /* 0x000fe20003f45270 */
[----:B------:R-:W-:Y:S01]  /*0540*/  FFMA R15, -R10, R16, R9 ;  /* 0x000000100a0f7223 */ /* 0x000fe20000000109 */
[----:B------:R-:W-:-:S03]  /*0550*/  SHF.L.U32 R7, R7, R14, RZ ;  /* 0x0000000e07077219 */ /* 0x000fc600000006ff */
[----:B------:R-:W-:-:S04]  /*0560*/  FFMA R16, R13, R15, R16 ;  /* 0x0000000f0d107223 */ /* 0x000fc80000000010 */
[----:B------:R-:W-:-:S04]  /*0570*/  FFMA R15, -R10, R16, R9 ;  /* 0x000000100a0f7223 */ /* 0x000fc80000000109 */
[----:B------:R-:W-:-:S04]  /*0580*/  FFMA.RZ R15, R13, R15, R16 ;  /* 0x0000000f0d0f7223 */ /* 0x000fc8000000c010 */
[----:B------:R-:W1:Y:S08]  /*0590*/  FRND.TRUNC R16, R15 ;  /* 0x0000000f00107307 */ /* 0x000e70000020d000 */
[----:B------:R-:W2:Y:S01]  /*05a0*/  F2I.U32.TRUNC.NTZ R18, R15 ;  /* 0x0000000f00127305 */ /* 0x000ea2000020f000 */
[----:B-1----:R-:W-:-:S05]  /*05b0*/  FFMA R9, -R10, R16, R9 ;  /* 0x000000100a097223 */ /* 0x002fca0000000109 */
[----:B------:R-:W-:Y:S01]  /*05c0*/  ISETP.NE.AND P1, PT, R9, RZ, PT ;  /* 0x000000ff0900720c */ /* 0x000fe20003f25270 */
[----:B--2---:R-:W-:-:S12]  /*05d0*/  IMAD.IADD R7, R7, 0x1, R18 ;  /* 0x0000000107077824 */ /* 0x004fd800078e0212 */
[----:B------:R-:W-:Y:S05]  /*05e0*/  @P1 BRA P2, `(.L_x_213) ;  /* 0xfffffffc00bc1947 */ /* 0x000fea000103ffff */
.L_x_212:
[----:B------:R-:W-:Y:S05]  /*05f0*/  BSYNC.RECONVERGENT B2 ;  /* 0x0000000000027941 */ /* 0x000fea0003800200 */
.L_x_211:
[----:B------:R-:W-:Y:S01]  /*0600*/  VIMNMX.U32 R11, PT, PT, R11, 0x1ffffff, PT ;  /* 0x01ffffff0b0b7848 */ /* 0x000fe20003fe0000 */
[----:B------:R-:W-:Y:S01]  /*0610*/  FMUL R9, R9, 1.1920928955078125e-07 ;  /* 0x3400000009097820 */ /* 0x000fe20000400000 */
[----:B0-----:R-:W-:Y:S02]  /*0620*/  FSEL R10, R8, +QNAN , P0 ;  /* 0x7fffffff080a7808 */ /* 0x001fe40000000000 */
[----:B------:R-:W-:-:S03]  /*0630*/  SHF.R.U32.HI R8, RZ, 0x17, R11 ;  /* 0x00000017ff087819 */ /* 0x000fc6000001160b */
[----:B------:R-:W-:Y:S01]  /*0640*/  FMUL R9, R10, R9 ;  /* 0x000000090a097220 */ /* 0x000fe20000400000 */
[----:B------:R-:W-:-:S07]  /*0650*/  SHF.L.U32 R8, R7, R8, RZ ;  /* 0x0000000807087219 */ /* 0x000fce00000006ff */
.L_x_207:
[----:B------:R-:W-:Y:S05]  /*0660*/  BSYNC.RECONVERGENT B0 ;  /* 0x0000000000007941 */ /* 0x000fea0003800200 */
.L_x_206:
[----:B01----:R-:W-:Y:S01]  /*0670*/  LOP3.LUT R10, R8, 0x1, RZ, 0xc0, !PT ;  /* 0x00000001080a7812 */ /* 0x003fe200078ec0ff */
[----:B------:R-:W-:Y:S01]  /*0680*/  FADD R7, R9, R9 ;  /* 0x0000000909077221 */ /* 0x000fe20000000000 */
[----:B------:R-:W0:Y:S01]  /*0690*/  LDCU.128 UR8, c[0x0][0x380] ;  /* 0x00007000ff0877ac */ /* 0x000e220008000c00 */
[----:B------:R-:W-:Y:S02]  /*06a0*/  ISETP.GE.AND P1, PT, R5, RZ, PT ;  /* 0x000000ff0500720c */ /* 0x000fe40003f26270 */
[----:B------:R-:W-:Y:S02]  /*06b0*/  ISETP.NE.U32.AND P0, PT, R10, 0x1, PT ;  /* 0x000000010a00780c */ /* 0x000fe40003f05070 */
[----:B------:R-:W-:Y:S02]  /*06c0*/  LOP3.LUT R5, R6, R5, RZ, 0x3c, !PT ;  /* 0x0000000506057212 */ /* 0x000fe400078e3cff */
[----:B------:R-:W-:Y:S02]  /*06d0*/  FSETP.NEU.OR P0, PT, R7, |R6|, P0 ;  /* 0x400000060700720b */ /* 0x000fe4000070d400 */
[----:B------:R-:W-:-:S02]  /*06e0*/  SHF.R.S32.HI R5, RZ, 0x1f, R5 ;  /* 0x0000001fff057819 */ /* 0x000fc40000011405 */
[----:B------:R-:W-:-:S13]  /*06f0*/  FSETP.LEU.AND P0, PT, R7, |R6|, P0 ;  /* 0x400000060700720b */ /* 0x000fda000070b000 */
[----:B------:R-:W-:Y:S01]  /*0700*/  @!P0 FADD R9, -|R6|, R9 ;  /* 0x0000000906098221 */ /* 0x000fe20000000300 */
[----:B------:R-:W-:-:S03]  /*0710*/  @!P0 VIADD R8, R8, 0x1 ;  /* 0x0000000108088836 */ /* 0x000fc60000000000 */
[----:B------:R-:W-:Y:S02]  /*0720*/  IMAD.MOV.U32 R11, RZ, RZ, R9 ;  /* 0x000000ffff0b7224 */ /* 0x000fe400078e0009 */
[----:B------:R-:W-:-:S03]  /*0730*/  LOP3.LUT R8, R5, 0x7, R8, 0x78, !PT ;  /* 0x0000000705087812 */ /* 0x000fc600078e7808 */
[CC--:B------:R-:W-:Y:S02]  /*0740*/  FSETP.NAN.AND P0, PT, |R11|.reuse, |R11|.reuse, PT ;  /* 0x4000000b0b00720b */ /* 0x0c0fe40003f08200 */
[----:B------:R-:W-:Y:S02]  /*0750*/  IMAD.IADD R8, R8, 0x1, -R5 ;  /* 0x0000000108087824 */ /* 0x000fe400078e0a05 */
[----:B------:R-:W-:Y:S02]  /*0760*/  @!P1 FSEL R11, -R11, R11, !P0 ;  /* 0x0000000b0b0b9208 */ /* 0x000fe40004000100 */
[C---:B0-----:R-:W-:Y:S02]  /*0770*/  IADD3 R6, P1, PT, R4.reuse, UR8, RZ ;  /* 0x0000000804067c10 */ /* 0x041fe4000ff3e0ff */
[----:B------:R-:W-:Y:S02]  /*0780*/  IADD3 R4, P2, PT, R4, UR10, RZ ;  /* 0x0000000a04047c10 */ /* 0x000fe4000ff5e0ff */
[----:B------:R-:W-:-:S02]  /*0790*/  FSETP.NAN.AND P0, PT, |R11|, |R11|, PT ;  /* 0x4000000b0b00720b */ /* 0x000fc40003f08200 */
[C---:B------:R-:W-:Y:S02]  /*07a0*/  IADD3.X R7, PT, PT, R12.reuse, UR9, RZ, P1, !PT ;  /* 0x000000090c077c10 */ /* 0x040fe40008ffe4ff */
[----:B------:R-:W-:Y:S02]  /*07b0*/  IADD3.X R5, PT, PT, R12, UR11, RZ, P2, !PT ;  /* 0x0000000b0c057c10 */ /* 0x000fe400097fe4ff */
[----:B------:R-:W-:Y:S01]  /*07c0*/  SEL R9, R8, RZ, !P0 ;  /* 0x000000ff08097207 */ /* 0x000fe20004000000 */
[----:B------:R0:W-:Y:S04]  /*07d0*/  STG.E desc[UR4][R6.64], R11 ;  /* 0x0000000b06007986 */ /* 0x0001e8000c101904 */
[----:B------:R0:W-:Y:S02]  /*07e0*/  STG.E desc[UR4][R4.64], R9 ;  /* 0x0000000904007986 */ /* 0x0001e4000c101904 */
.L_x_205:
[----:B------:R-:W-:Y:S05]  /*07f0*/  BSYNC.RECONVERGENT B1 ;  /* 0x0000000000017941 */ /* 0x000fea0003800200 */
.L_x_204:
        /* <DEDUP_REMOVED lines=12> */
[----:B------:R-:W-:-:S04]  /*08c0*/  IADD3.X R11, PT, PT, R12, UR9, RZ, P0, !PT ;  /* 0x000000090c0b7c10 */ /* 0x000fc800087fe4ff */
[----:B------:R-:W2:Y:S04]  /*08d0*/  LDG.E.CONSTANT R7, desc[UR4][R6.64] ;  /* 0x0000000406077981 */ /* 0x000ea8000c1e9900 */
[----:B------:R-:W2:Y:S01]  /*08e0*/  LDG.E.CONSTANT R4, desc[UR4][R10.64] ;  /* 0x000000040a047981 */ /* 0x000ea2000c1e9900 */
[----:B------:R-:W-:Y:S01]  /*08f0*/  BSSY.RECONVERGENT B0, `(.L_x_216) ;  /* 0x0000050000007945 */ /* 0x000fe20003800200 */
[----:B------:R-:W-:Y:S01]  /*0900*/  IMAD.MOV.U32 R9, RZ, RZ, RZ ;  /* 0x000000ffff097224 */ /* 0x000fe200078e00ff */
[C---:B--2---:R-:W-:Y:S01]  /*0910*/  FSETP.GEU.AND P0, PT, |R4|.reuse, |R7|, PT ;  /* 0x400000070400720b */ /* 0x044fe20003f0e200 */
[----:B------:R-:W-:-:S12]  /*0920*/  FADD R8, |R4|, -RZ ;  /* 0x800000ff04087221 */ /* 0x000fd80000000200 */
        /* <DEDUP_REMOVED lines=17> */
[----:B------:R-:W-:-:S13]  /*0a40*/  ISETP.GT.U32.AND P0, PT, R14, -0x80000000, PT ;  /* 0x800000000e00780c */ /* 0x000fda0003f04070 */
[----:B------:R-:W-:Y:S05]  /*0a50*/  @P0 BRA `(.L_x_221) ;  /* 0x0000000000240947 */ /* 0x000fea0003800000 */
[----:B------:R-:W-:Y:S01]  /*0a60*/  FADD R6, |R7|, |R7| ;  /* 0x4000000707067221 */ /* 0x000fe20000000200 */
[----:B------:R-:W-:-:S04]  /*0a70*/  FADD R10, R10, 1 ;  /* 0x3f8000000a0a7421 */ /* 0x000fc80000000000 */
[----:B------:R-:W-:-:S13]  /*0a80*/  FSETP.GE.AND P0, PT, R14, R6, PT ;  /* 0x000000060e00720b */ /* 0x000fda0003f06000 */
[----:B------:R-:W-:Y:S05]  /*0a90*/  @!P0 BRA `(.L_x_220) ;  /* 0x0000000000208947 */ /* 0x000fea0003800000 */
[----:B------:R-:W-:Y:S01]  /*0aa0*/  FFMA R6, |R7|, -3, R14 ;  /* 0xc040000007067823 */ /* 0x000fe2000000020e */
[----:B------:R-:W-:-:S04]  /*0ab0*/  FADD R10, R10, 1 ;  /* 0x3f8000000a0a7421 */ /* 0x000fc80000000000 */
[----:B------:R-:W-:-:S13]  /*0ac0*/  FSETP.GE.AND P0, PT, R6, RZ, PT ;  /* 0x000000ff0600720b */ /* 0x000fda0003f06000 */
[----:B------:R-:W-:Y:S01]  /*0ad0*/  @P0 FADD R10, R10, 1 ;  /* 0x3f8000000a0a0421 */ /* 0x000fe20000000000 */
[----:B------:R-:W-:Y:S06]  /*0ae0*/  BRA `(.L_x_220) ;  /* 0x00000000000c7947 */ /* 0x000fec0003800000 */
.L_x_221:
[----:B------:R-:W-:Y:S01]  /*0af0*/  FSETP.GEU.AND P0, PT, R14, -|R7|, PT ;  /* 0xc00000070e00720b */ /* 0x000fe20003f0e000 */
[----:B------:R-:W-:-:S12]  /*0b00*/  FADD R10, R10, -1 ;  /* 0xbf8000000a0a7421 */ /* 0x000fd80000000000 */
[----:B------:R-:W-:-:S07]  /*0b10*/  @!P0 FADD R10, R10, -1 ;  /* 0xbf8000000a0a8421 */ /* 0x000fce0000000000 */
.L_x_220:
[----:B------:R-:W-:Y:S05]  /*0b20*/  BSYNC.RECONVERGENT B2 ;  /* 0x0000000000027941 */ /* 0x000fea0003800200 */
.L_x_219:
[----:B------:R0:W1:Y:S01]  /*0b30*/  F2I.U32.TRUNC.NTZ R9, R10 ;  /* 0x0000000a00097305 */ /* 0x000062000020f000 */
[----:B------:R-:W-:Y:S01]  /*0b40*/  FFMA R8, -|R7|, R10, R8 ;  /* 0x0000000a07087223 */ /* 0x000fe20000000308 */
[----:B------:R-:W-:Y:S06]  /*0b50*/  BRA `(.L_x_217) ;  /* 0x0000000000a47947 */ /* 0x000fec0003800000 */
.L_x_218:
[----:B------:R-:W-:Y:S01]  /*0b60*/  LOP3.LUT R11, R9, 0xff800000, RZ, 0xc0, !PT ;  /* 0xff800000090b7812 */ /* 0x000fe200078ec0ff */
[----:B------:R-:W-:Y:S01]  /*0b70*/  BSSY.RECONVERGENT B2, `(.L_x_222) ;  /* 0x0000021000027945 */ /* 0x000fe20003800200 */
[C---:B------:R-:W-:Y:S01]  /*0b80*/  LOP3.LUT R6, R8.reuse, 0x7fffff, RZ, 0xc0, !PT ;  /* 0x007fffff08067812 */ /* 0x040fe200078ec0ff */
[----:B------:R-:W-:Y:S01]  /*0b90*/  IMAD.MOV.U32 R13, RZ, RZ, RZ ;  /* 0x000000ffff0d7224 */ /* 0x000fe200078e00ff */
[C---:B------:R-:W-:Y:S02]  /*0ba0*/  IADD3 R10, PT, PT, R8.reuse, 0xb800000, -R11 ;  /* 0x0b800000080a7810 */ /* 0x040fe40007ffe80b */
[----:B------:R-:W-:Y:S02]  /*0bb0*/  ISETP.GT.U32.AND P1, PT, R8, 0x7f7fffff, PT ;  /* 0x7f7fffff0800780c */ /* 0x000fe40003f24070 */
[----:B------:R-:W-:Y:S02]  /*0bc0*/  LOP3.LUT P2, R14, R10, 0xff800000, RZ, 0xc0, !PT ;  /* 0xff8000000a0e7812 */ /* 0x000fe4000784c0ff */
        /* <DEDUP_REMOVED lines=10> */
.L_x_224:
[----:B------:R-:W-:-:S05]  /*0c70*/  VIMNMX.U32 R14, PT, PT, R13, 0xb800000, PT ;  /* 0x0b8000000d0e7848 */ /* 0x000fca0003fe0000 */
[----:B------:R-:W-:Y:S02]  /*0c80*/  IMAD.IADD R10, R14, 0x1, R10 ;  /* 0x000000010e0a7824 */ /* 0x000fe400078e020a */
[----:B------:R-:W-:Y:S02]  /*0c90*/  IMAD.IADD R13, R13, 0x1, -R14 ;  /* 0x000000010d0d7824 */ /* 0x000fe400078e0a0e */
[----:B-1----:R-:W-:-:S03]  /*0ca0*/  FMUL R16, R11, R10 ;  /* 0x0000000a0b107220 */ /* 0x002fc60000400000 */
[----:B------:R-:W-:Y:S01]  /*0cb0*/  ISETP.NE.AND P2, PT, R13, RZ, PT ;  /* 0x000000ff0d00720c */ /* 0x000fe20003f45270 */
[----:B------:R-:W-:-:S04]  /*0cc0*/  FFMA R15, -R9, R16, R10 ;  /* 0x00000010090f7223 */ /* 0x000fc8000000010a */
[----:B------:R-:W-:-:S04]  /*0cd0*/  FFMA R15, R11, R15, R16 ;  /* 0x0000000f0b0f7223 */ /* 0x000fc80000000010 */
[----:B------:R-:W-:-:S04]  /*0ce0*/  FFMA R16, -R9, R15, R10 ;  /* 0x0000000f09107223 */ /* 0x000fc8000000010a */
[----:B------:R-:W-:-:S04]  /*0cf0*/  FFMA.RZ R16, R11, R16, R15 ;  /* 0x000000100b107223 */ /* 0x000fc8000000c00f */
[----:B------:R-:W1:Y:S08]  /*0d00*/  FRND.TRUNC R15, R16 ;  /* 0x00000010000f7307 */ /* 0x000e70000020d000 */
[----:B------:R-:W2:Y:S01]  /*0d10*/  F2I.U32.TRUNC.NTZ R17, R16 ;  /* 0x0000001000117305 */ /* 0x000ea2000020f000 */
[----:B-1----:R-:W-:Y:S01]  /*0d20*/  FFMA R10, -R9, R15, R10 ;  /* 0x0000000f090a7223 */ /* 0x002fe2000000010a */
[----:B------:R-:W-:-:S04]  /*0d30*/  SHF.R.U32.HI R15, RZ, 0x17, R14 ;  /* 0x00000017ff0f7819 */ /* 0x000fc8000001160e */
[----:B------:R-:W-:Y:S02]  /*0d40*/  ISETP.NE.AND P1, PT, R10, RZ, PT ;  /* 0x000000ff0a00720c */ /* 0x000fe40003f25270 */
[----:B------:R-:W-:-:S05]  /*0d50*/  SHF.L.U32 R6, R6, R15, RZ ;  /* 0x0000000f06067219 */ /* 0x000fca00000006ff */
[----:B--2---:R-:W-:-:S06]  /*0d60*/  IMAD.IADD R6, R6, 0x1, R17 ;  /* 0x0000000106067824 */ /* 0x004fcc00078e0211 */
[----:B------:R-:W-:Y:S05]  /*0d70*/  @P1 BRA P2, `(.L_x_224) ;  /* 0xfffffffc00bc1947 */ /* 0x000fea000103ffff */
.L_x_223:
[----:B------:R-:W-:Y:S05]  /*0d80*/  BSYNC.RECONVERGENT B2 ;  /* 0x0000000000027941 */ /* 0x000fea0003800200 */
.L_x_222:
[----:B------:R-:W-:Y:S01]  /*0d90*/  VIMNMX.U32 R13, PT, PT, R13, 0x1ffffff, PT ;  /* 0x01ffffff0d0d7848 */ /* 0x000fe20003fe0000 */
[----:B0-----:R-:W-:Y:S01]  /*0da0*/  FMUL R9, R10, 1.1920928955078125e-07 ;  /* 0x340000000a097820 */ /* 0x001fe20000400000 */
[----:B------:R-:W-:Y:S02]  /*0db0*/  FSEL R8, R8, +QNAN , P0 ;  /* 0x7fffffff08087808 */ /* 0x000fe40000000000 */
[----:B------:R-:W-:-:S03]  /*0dc0*/  SHF.R.U32.HI R13, RZ, 0x17, R13 ;  /* 0x00000017ff0d7819 */ /* 0x000fc6000001160d */
[----:B------:R-:W-:Y:S01]  /*0dd0*/  FMUL R8, R8, R9 ;  /* 0x0000000908087220 */ /* 0x000fe20000400000 */
[----:B------:R-:W-:-:S07]  /*0de0*/  SHF.L.U32 R9, R6, R13, RZ ;  /* 0x0000000d06097219 */ /* 0x000fce00000006ff */
.L_x_217:
[----:B------:R-:W-:Y:S05]  /*0df0*/  BSYNC.RECONVERGENT B0 ;  /* 0x0000000000007941 */ /* 0x000fea0003800200 */
.L_x_216:
        /* <DEDUP_REMOVED lines=11> */
[----:B------:R-:W-:Y:S01]  /*0eb0*/  IMAD.MOV.U32 R11, RZ, RZ, R8 ;  /* 0x000000ffff0b7224 */ /* 0x000fe200078e0008 */
[----:B0-----:R-:W-:Y:S02]  /*0ec0*/  IADD3 R8, P2, PT, R3, UR10, RZ ;  /* 0x0000000a03087c10 */ /* 0x001fe4000ff5e0ff */
[----:B------:R-:W-:Y:S02]  /*0ed0*/  LOP3.LUT R9, R4, 0x7, R9, 0x78, !PT ;  /* 0x0000000704097812 */ /* 0x000fe400078e7809 */
[----:B------:R-:W-:-:S03]  /*0ee0*/  FSETP.NAN.AND P0, PT, |R11|, |R11|, PT ;  /* 0x4000000b0b00720b */ /* 0x000fc60003f08200 */
[----:B------:R-:W-:Y:S01]  /*0ef0*/  IMAD.IADD R4, R9, 0x1, -R4 ;  /* 0x0000000109047824 */ /* 0x000fe200078e0a04 */
[----:B------:R-:W-:Y:S02]  /*0f00*/  @!P1 FSEL R11, -R11, R11, !P0 ;  /* 0x0000000b0b0b9208 */ /* 0x000fe40004000100 */
[----:B------:R-:W-:Y:S02]  /*0f10*/  IADD3 R6, P1, PT, R3, UR8, RZ ;  /* 0x0000000803067c10 */ /* 0x000fe4000ff3e0ff */
[----:B------:R-:W-:Y:S02]  /*0f20*/  FSETP.NAN.AND P0, PT, |R11|, |R11|, PT ;  /* 0x4000000b0b00720b */ /* 0x000fe40003f08200 */
[C---:B------:R-:W-:Y:S02]  /*0f30*/  IADD3.X R7, PT, PT, R12.reuse, UR9, RZ, P1, !PT ;  /* 0x000000090c077c10 */ /* 0x040fe40008ffe4ff */
[----:B------:R-:W-:Y:S02]  /*0f40*/  IADD3.X R9, PT, PT, R12, UR11, RZ, P2, !PT ;  /* 0x0000000b0c097c10 */ /* 0x000fe400097fe4ff */
[----:B------:R-:W-:Y:S01]  /*0f50*/  SEL R3, R4, RZ, !P0 ;  /* 0x000000ff04037207 */ /* 0x000fe20004000000 */
[----:B------:R0:W-:Y:S04]  /*0f60*/  STG.E desc[UR4][R6.64], R11 ;  /* 0x0000000b06007986 */ /* 0x0001e8000c101904 */
[----:B------:R0:W-:Y:S02]  /*0f70*/  STG.E desc[UR4][R8.64], R3 ;  /* 0x0000000308007986 */ /* 0x0001e4000c101904 */
.L_x_215:
[----:B------:R-:W-:Y:S05]  /*0f80*/  BSYNC.RECONVERGENT B1 ;  /* 0x0000000000017941 */ /* 0x000fea0003800200 */
.L_x_214:
[----:B------:R-:W-:Y:S01]  /*0f90*/  IADD3 R5, P0, PT, R0, R5, RZ ;  /* 0x0000000500057210 */ /* 0x000fe20007f1e0ff */
[----:B------:R-:W-:Y:S04]  /*0fa0*/  BSSY.RECONVERGENT B1, `(.L_x_225) ;  /* 0x0000077000017945 */ /* 0x000fe80003800200 */
[----:B------:R-:W-:Y:S01]  /*0fb0*/  IMAD.X R2, RZ, RZ, R2, P0 ;  /* 0x000000ffff027224 */ /* 0x000fe200000e0602 */
[----:B------:R-:W-:-:S04]  /*0fc0*/  ISETP.GE.U32.AND P0, PT, R5, UR6, PT ;  /* 0x0000000605007c0c */ /* 0x000fc8000bf06070 */
[----:B------:R-:W-:-:S13]  /*0fd0*/  ISETP.GE.U32.AND.EX P0, PT, R2, UR7, PT, P0 ;  /* 0x0000000702007c0c */ /* 0x000fda000bf06100 */
[----:B------:R-:W-:Y:S05]  /*0fe0*/  @P0 BRA `(.L_x_226) ;  /* 0x0000000400c80947 */ /* 0x000fea0003800000 */
[----:B------:R-:W1:Y:S01]  /*0ff0*/  LDCU.128 UR8, c[0x0][0x390] ;  /* 0x00007200ff0877ac */ /* 0x000e620008000c00 */
[C---:B0-----:R-:W-:Y:S01]  /*1000*/  IMAD.SHL.U32 R3, R5.reuse, 0x4, RZ ;  /* 0x0000000405037824 */ /* 0x041fe200078e00ff */
[----:B------:R-:W-:-:S04]  /*1010*/  SHF.L.U64.HI R12, R5, 0x2, R2 ;  /* 0x00000002050c7819 */ /* 0x000fc80000010202 */
[C---:B-1----:R-:W-:Y:S02]  /*1020*/  IADD3 R6, P1, PT, R3.reuse, UR10, RZ ;  /* 0x0000000a03067c10 */ /* 0x042fe4000ff3e0ff */
        /* <DEDUP_REMOVED lines=37> */
.L_x_232:
[----:B------:R-:W-:Y:S01]  /*1280*/  FSETP.GEU.AND P0, PT, R14, -|R7|, PT ;  /* 0xc00000070e00720b */ /* 0x000fe20003f0e000 */
[----:B------:R-:W-:-:S12]  /*1290*/  FADD R10, R10, -1 ;  /* 0xbf8000000a0a7421 */ /* 0x000fd80000000000 */
[----:B------:R-:W-:-:S07]  /*12a0*/  @!P0 FADD R10, R10, -1 ;  /* 0xbf8000000a0a8421 */ /* 0x000fce0000000000 */
.L_x_231:
[----:B------:R-:W-:Y:S05]  /*12b0*/  BSYNC.RECONVERGENT B2 ;  /* 0x0000000000027941 */ /* 0x000fea0003800200 */
.L_x_230:
[----:B------:R0:W1:Y:S01]  /*12c0*/  F2I.U32.TRUNC.NTZ R9, R10 ;  /* 0x0000000a00097305 */ /* 0x000062000020f000 */
[----:B------:R-:W-:Y:S01]  /*12d0*/  FFMA R8, -|R7|, R10, R8 ;  /* 0x0000000a07087223 */ /* 0x000fe20000000308 */
[----:B------:R-:W-:Y:S06]  /*12e0*/  BRA `(.L_x_228) ;  /* 0x0000000000a47947 */ /* 0x000fec0003800000 */
.L_x_229:
        /* <DEDUP_REMOVED lines=17> */
.L_x_235:
        /* <DEDUP_REMOVED lines=17> */
.L_x_234:
[----:B------:R-:W-:Y:S05]  /*1510*/  BSYNC.RECONVERGENT B2 ;  /* 0x0000000000027941 */ /* 0x000fea0003800200 */
.L_x_233:
[----:B------:R-:W-:Y:S01]  /*1520*/  VIMNMX.U32 R13, PT, PT, R13, 0x1ffffff, PT ;  /* 0x01ffffff0d0d7848 */ /* 0x000fe20003fe0000 */
[----:B0-----:R-:W-:Y:S01]  /*1530*/  FMUL R9, R10, 1.1920928955078125e-07 ;  /* 0x340000000a097820 */ /* 0x001fe20000400000 */
[----:B------:R-:W-:Y:S02]  /*1540*/  FSEL R8, R8, +QNAN , P0 ;  /* 0x7fffffff08087808 */ /* 0x000fe40000000000 */
[----:B------:R-:W-:-:S03]  /*1550*/  SHF.R.U32.HI R13, RZ, 0x17, R13 ;  /* 0x00000017ff0d7819 */ /* 0x000fc6000001160d */
[----:B------:R-:W-:Y:S01]  /*1560*/  FMUL R8, R8, R9 ;  /* 0x0000000908087220 */ /* 0x000fe20000400000 */
[----:B------:R-:W-:-:S07]  /*1570*/  SHF.L.U32 R9, R6, R13, RZ ;  /* 0x0000000d06097219 */ /* 0x000fce00000006ff */
.L_x_228:
[----:B------:R-:W-:Y:S05]  /*1580*/  BSYNC.RECONVERGENT B0 ;  /* 0x0000000000007941 */ /* 0x000fea0003800200 */
.L_x_227:
        /* <DEDUP_REMOVED lines=24> */
.L_x_226:
[----:B------:R-:W-:Y:S05]  /*1710*/  BSYNC.RECONVERGENT B1 ;  /* 0x0000000000017941 */ /* 0x000fea0003800200 */
.L_x_225:
[----:B------:R-:W-:-:S05]  /*1720*/  IADD3 R0, P0, PT, R0, R5, RZ ;  /* 0x0000000500007210 */ /* 0x000fca0007f1e0ff */
[----:B01----:R-:W-:Y:S01]  /*1730*/  IMAD.X R3, RZ, RZ, R2, P0 ;  /* 0x000000ffff037224 */ /* 0x003fe200000e0602 */
        /* <DEDUP_REMOVED lines=44> */
.L_x_241:
[----:B------:R-:W-:Y:S01]  /*1a00*/  FSETP.GEU.AND P0, PT, R11, -|R4|, PT ;  /* 0xc00000040b00720b */ /* 0x000fe20003f0e000 */
[----:B------:R-:W-:-:S12]  /*1a10*/  FADD R6, R6, -1 ;  /* 0xbf80000006067421 */ /* 0x000fd80000000000 */
[----:B------:R-:W-:-:S07]  /*1a20*/  @!P0 FADD R6, R6, -1 ;  /* 0xbf80000006068421 */ /* 0x000fce0000000000 */
.L_x_240:
[----:B------:R-:W-:Y:S05]  /*1a30*/  BSYNC.RECONVERGENT B1 ;  /* 0x0000000000017941 */ /* 0x000fea0003800200 */
.L_x_239:
[----:B------:R0:W1:Y:S01]  /*1a40*/  F2I.U32.TRUNC.NTZ R8, R6 ;  /* 0x0000000600087305 */ /* 0x000062000020f000 */
[----:B------:R-:W-:Y:S01]  /*1a50*/  FFMA R9, -|R4|, R6, R9 ;  /* 0x0000000604097223 */ /* 0x000fe20000000309 */
[----:B------:R-:W-:Y:S06]  /*1a60*/  BRA `(.L_x_237) ;  /* 0x0000000000a47947 */ /* 0x000fec0003800000 */
.L_x_238:
[----:B------:R-:W-:Y:S01]  /*1a70*/  LOP3.LUT R8, R6, 0xff800000, RZ, 0xc0, !PT ;  /* 0xff80000006087812 */ /* 0x000fe200078ec0ff */
[----:B------:R-:W-:Y:S01]  /*1a80*/  BSSY.RECONVERGENT B1, `(.L_x_242) ;  /* 0x0000021000017945 */ /* 0x000fe20003800200 */
[C---:B------:R-:W-:Y:S02]  /*1a90*/  LOP3.LUT R5, R9.reuse, 0x7fffff, RZ, 0xc0, !PT ;  /* 0x007fffff09057812 */ /* 0x040fe400078ec0ff */
[C---:B------:R-:W-:Y:S02]  /*1aa0*/  IADD3 R7, PT, PT, R9.reuse, 0xb800000, -R8 ;  /* 0x0b80000009077810 */ /* 0x040fe40007ffe808 */
[----:B------:R-:W-:Y:S01]  /*1ab0*/  ISETP.GT.U32.AND P1, PT, R9, 0x7f7fffff, PT ;  /* 0x7f7fffff0900780c */ /* 0x000fe20003f24070 */
[----:B------:R-:W-:Y:S01]  /*1ac0*/  IMAD.MOV.U32 R9, RZ, RZ, RZ ;  /* 0x000000ffff097224 */ /* 0x000fe200078e00ff */
        /* <DEDUP_REMOVED lines=11> */
.L_x_244:
        /* <DEDUP_REMOVED lines=17> */
.L_x_243:
[----:B------:R-:W-:Y:S05]  /*1c90*/  BSYNC.RECONVERGENT B1 ;  /* 0x0000000000017941 */ /* 0x000fea0003800200 */
.L_x_242:
[----:B------:R-:W-:Y:S01]  /*1ca0*/  VIMNMX.U32 R9, PT, PT, R9, 0x1ffffff, PT ;  /* 0x01ffffff09097848 */ /* 0x000fe20003fe0000 */
[----:B0-----:R-:W-:Y:S01]  /*1cb0*/  FMUL R6, R7, 1.1920928955078125e-07 ;  /* 0x3400000007067820 */ /* 0x001fe20000400000 */
[----:B------:R-:W-:Y:S02]  /*1cc0*/  FSEL R13, R13, +QNAN , P0 ;  /* 0x7fffffff0d0d7808 */ /* 0x000fe40000000000 */
[----:B------:R-:W-:-:S03]  /*1cd0*/  SHF.R.U32.HI R8, RZ, 0x17, R9 ;  /* 0x00000017ff087819 */ /* 0x000fc60000011609 */
[----:B------:R-:W-:Y:S01]  /*1ce0*/  FMUL R9, R13, R6 ;  /* 0x000000060d097220 */ /* 0x000fe20000400000 */
[----:B------:R-:W-:-:S07]  /*1cf0*/  SHF.L.U32 R8, R5, R8, RZ ;  /* 0x0000000805087219 */ /* 0x000fce00000006ff */
.L_x_237:
[----:B------:R-:W-:Y:S05]  /*1d00*/  BSYNC.RECONVERGENT B0 ;  /* 0x0000000000007941 */ /* 0x000fea0003800200 */
.L_x_236:
        /* <DEDUP_REMOVED lines=10> */
[----:B------:R-:W-:-:S04]  /*1db0*/  @!P0 VIADD R8, R8, 0x1 ;  /* 0x0000000108088836 */ /* 0x000fc80000000000 */
[-C--:B------:R-:W-:Y:S02]  /*1dc0*/  FSETP.NAN.AND P0, PT, |R9|, |R9|.reuse, PT ;  /* 0x400000090900720b */ /* 0x080fe40003f08200 */
[----:B------:R-:W-:Y:S02]  /*1dd0*/  LOP3.LUT R8, R3, 0x7, R8, 0x78, !PT ;  /* 0x0000000703087812 */ /* 0x000fe400078e7808 */
[----:B------:R-:W-:Y:S02]  /*1de0*/  @!P1 FSEL R9, -R9, R9, !P0 ;  /* 0x0000000909099208 */ /* 0x000fe40004000100 */
[----:B0-----:R-:W-:Y:S01]  /*1df0*/  IADD3 R4, P1, PT, R2, UR8, RZ ;  /* 0x0000000802047c10 */ /* 0x001fe2000ff3e0ff */
[----:B------:R-:W-:Y:S01]  /*1e00*/  IMAD.IADD R8, R8, 0x1, -R3 ;  /* 0x0000000108087824 */ /* 0x000fe200078e0a03 */
[----:B------:R-:W-:Y:S02]  /*1e10*/  IADD3 R2, P2, PT, R2, UR10, RZ ;  /* 0x0000000a02027c10 */ /* 0x000fe4000ff5e0ff */
[----:B------:R-:W-:-:S02]  /*1e20*/  FSETP.NAN.AND P0, PT, |R9|, |R9|, PT ;  /* 0x400000090900720b */ /* 0x000fc40003f08200 */
[C---:B------:R-:W-:Y:S02]  /*1e30*/  IADD3.X R5, PT, PT, R0.reuse, UR9, RZ, P1, !PT ;  /* 0x0000000900057c10 */ /* 0x040fe40008ffe4ff */
[----:B------:R-:W-:Y:S02]  /*1e40*/  IADD3.X R3, PT, PT, R0, UR11, RZ, P2, !PT ;  /* 0x0000000b00037c10 */ /* 0x000fe400097fe4ff */
[----:B------:R-:W-:Y:S01]  /*1e50*/  SEL R7, R8, RZ, !P0 ;  /* 0x000000ff08077207 */ /* 0x000fe20004000000 */
[----:B------:R-:W-:Y:S04]  /*1e60*/  STG.E desc[UR4][R4.64], R9 ;  /* 0x0000000904007986 */ /* 0x000fe8000c101904 */
[----:B------:R-:W-:Y:S01]  /*1e70*/  STG.E desc[UR4][R2.64], R7 ;  /* 0x0000000702007986 */ /* 0x000fe2000c101904 */
[----:B------:R-:W-:Y:S05]  /*1e80*/  EXIT ;  /* 0x000000000000794d */ /* 0x000fea0003800000 */
.L_x_245:
        /* <DEDUP_REMOVED lines=15> */
.L_x_385:


//--------------------- .text.frexp_float_kernel  --------------------------
	.section	.text.frexp_float_kernel,"ax",@progbits
	.align	128
        .global         frexp_float_kernel
        .type           frexp_float_kernel,@function
        .size           frexp_float_kernel,(.L_x_386 - frexp_float_kernel)
        .other          frexp_float_kernel,@"STO_CUDA_ENTRY STV_DEFAULT"
frexp_float_kernel:
.text.frexp_float_kernel:
        /* <DEDUP_REMOVED lines=25> */
[----:B------:R-:W0:Y:S01]  /*0190*/  LDCU.64 UR8, c[0x0][0x390] ;  /* 0x00007200ff0877ac */ /* 0x000e220008000a00 */
[C---:B------:R-:W-:Y:S01]  /*01a0*/  IMAD.SHL.U32 R8, R6.reuse, 0x4, RZ ;  /* 0x0000000406087824 */ /* 0x040fe200078e00ff */
[----:B------:R-:W-:-:S04]  /*01b0*/  SHF.L.U64.HI R14, R6, 0x2, R7 ;  /* 0x00000002060e7819 */ /* 0x000fc80000010207 */
[----:B0-----:R-:W-:-:S04]  /*01c0*/  IADD3 R6, P3, PT, R8, UR8, RZ ;  /* 0x0000000808067c10 */ /* 0x001fc8000ff7e0ff */
[----:B------:R-:W-:Y:S01]  /*01d0*/  IADD3.X R7, PT, PT, R14, UR9, RZ, P3, !PT ;  /* 0x000000090e077c10 */ /* 0x000fe20009ffe4ff */
[----:B------:R-:W0:Y:S04]  /*01e0*/  LDCU.128 UR8, c[0x0][0x380] ;  /* 0x00007000ff0877ac */ /* 0x000e280008000c00 */
[----:B------:R-:W2:Y:S02]  /*01f0*/  LDG.E.CONSTANT R6, desc[UR4][R6.64] ;  /* 0x0000000406067981 */ /* 0x000ea4000c1e9900 */
[C---:B--2---:R-:W-:Y:S01]  /*0200*/  FMUL R9, R6.reuse, 16777216 ;  /* 0x4b80000006097820 */ /* 0x044fe20000400000 */
[----:B------:R-:W-:-:S04]  /*0210*/  FSETP.GEU.AND P3, PT, |R6|, 1.175494350822287508e-38, PT ;  /* 0x008000000600780b */ /* 0x000fc80003f6e200 */
[----:B------:R-:W-:-:S04]  /*0220*/  FSEL R9, R9, R6, !P3 ;  /* 0x0000000609097208 */ /* 0x000fc80005800000 */
[----:B------:R-:W-:-:S04]  /*0230*/  SHF.R.U32.HI R4, RZ, 0x17, R9 ;  /* 0x00000017ff047819 */ /* 0x000fc80000011609 */
[----:B------:R-:W-:-:S04]  /*0240*/  LOP3.LUT R4, R4, 0xff, RZ, 0xc0, !PT ;  /* 0x000000ff04047812 */ /* 0x000fc800078ec0ff */
[----:B------:R-:W-:-:S04]  /*0250*/  ISETP.NE.AND P3, PT, R4, 0xff, PT ;  /* 0x000000ff0400780c */ /* 0x000fc80003f65270 */
[----:B------:R-:W-:-:S04]  /*0260*/  FSETP.NEU.AND P3, PT, |R6|, RZ, P3 ;  /* 0x000000ff0600720b */ /* 0x000fc80001f6d200 */
[----:B------:R-:W-:Y:S02]  /*0270*/  FSETP.GEU.AND P6, PT, |R6|, 1.175494350822287508e-38, P3 ;  /* 0x008000000600780b */ /* 0x000fe40001fce200 */
[C---:B0-----:R-:W-:Y:S02]  /*0280*/  IADD3 R6, P4, PT, R8.reuse, UR8, RZ ;  /* 0x0000000808067c10 */ /* 0x041fe4000ff9e0ff */
[----:B------:R-:W-:Y:S02]  /*0290*/  IADD3 R8, P5, PT, R8, UR10, RZ ;  /* 0x0000000a08087c10 */ /* 0x000fe4000ffbe0ff */
[----:B------:R-:W-:-:S03]  /*02a0*/  IADD3.X R7, PT, PT, R14, UR9, RZ, P4, !PT ;  /* 0x000000090e077c10 */ /* 0x000fc6000a7fe4ff */
[C---:B------:R-:W-:Y:S02]  /*02b0*/  @P3 VIADD R10, R4.reuse, 0xffffff6a ;  /* 0xffffff6a040a3836 */ /* 0x040fe40000000000 */
[C---:B------:R-:W-:Y:S01]  /*02c0*/  @!P3 FADD R11, R9.reuse, R9 ;  /* 0x00000009090bb221 */ /* 0x040fe20000000000 */
[----:B------:R-:W-:Y:S02]  /*02d0*/  @!P3 IMAD.MOV.U32 R13, RZ, RZ, RZ ;  /* 0x000000ffff0db224 */ /* 0x000fe400078e00ff */
[----:B------:R-:W-:Y:S01]  /*02e0*/  @P6 VIADD R10, R4, 0xffffff82 ;  /* 0xffffff82040a6836 */ /* 0x000fe20000000000 */
[----:B------:R-:W-:Y:S02]  /*02f0*/  @P3 LOP3.LUT R4, R9, 0x807fffff, RZ, 0xc0, !PT ;  /* 0x807fffff09043812 */ /* 0x000fe400078ec0ff */
[----:B------:R-:W-:Y:S01]  /*0300*/  IADD3.X R9, PT, PT, R14, UR11, RZ, P5, !PT ;  /* 0x0000000b0e097c10 */ /* 0x000fe2000affe4ff */
[----:B------:R-:W-:Y:S01]  /*0310*/  @P3 IMAD.MOV.U32 R13, RZ, RZ, R10 ;  /* 0x000000ffff0d3224 */ /* 0x000fe200078e000a */
[----:B------:R-:W-:-:S05]  /*0320*/  @P3 LOP3.LUT R11, R4, 0x3f000000, RZ, 0xfc, !PT ;  /* 0x3f000000040b3812 */ /* 0x000fca00078efcff */
[----:B------:R0:W-:Y:S04]  /*0330*/  STG.E desc[UR4][R6.64], R11 ;  /* 0x0000000b06007986 */ /* 0x0001e8000c101904 */
[----:B------:R0:W-:Y:S02]  /*0340*/  STG.E desc[UR4][R8.64], R13 ;  /* 0x0000000d08007986 */ /* 0x0001e4000c101904 */
.L_x_247:
[----:B------:R-:W-:Y:S05]  /*0350*/  BSYNC.RECONVERGENT B0 ;  /* 0x0000000000007941 */ /* 0x000fea0003800200 */
.L_x_246:
[----:B------:R-:W-:Y:S04]  /*0360*/  BSSY.RECONVERGENT B0, `(.L_x_248) ;  /* 0x000001e000007945 */ /* 0x000fe80003800200 */
[----:B------:R-:W-:Y:S05]  /*0370*/  @P2 BRA `(.L_x_249) ;  /* 0x0000000000702947 */ /* 0x000fea0003800000 */
        /* <DEDUP_REMOVED lines=13> */
[----:B------:R-:W-:-:S04]  /*0450*/  FSETP.EQ.OR P2, PT, |R6|, RZ, !P2 ;  /* 0x000000ff0600720b */ /* 0x000fc80005742600 */
[----:B------:R-:W-:Y:S02]  /*0460*/  FSETP.GEU.AND P4, PT, |R6|, 1.175494350822287508e-38, !P2 ;  /* 0x008000000600780b */ /* 0x000fe4000578e200 */
[----:B0-----:R-:W-:-:S07]  /*0470*/  IADD3 R6, P3, PT, R10, UR8, RZ ;  /* 0x000000080a067c10 */ /* 0x001fce000ff7e0ff */
[----:B------:R-:W-:Y:S01]  /*0480*/  @!P2 VIADD R9, R8, 0xffffff6a ;  /* 0xffffff6a0809a836 */ /* 0x000fe20000000000 */
[----:B------:R-:W-:-:S03]  /*0490*/  @!P2 LOP3.LUT R7, R4, 0x807fffff, RZ, 0xc0, !PT ;  /* 0x807fffff0407a812 */ /* 0x000fc600078ec0ff */
[----:B------:R-:W-:Y:S01]  /*04a0*/  @P4 VIADD R9, R8, 0xffffff82 ;  /* 0xffffff8208094836 */ /* 0x000fe20000000000 */
[----:B------:R-:W-:Y:S02]  /*04b0*/  IADD3 R8, P4, PT, R10, UR10, RZ ;  /* 0x0000000a0a087c10 */ /* 0x000fe4000ff9e0ff */
[----:B------:R-:W-:Y:S01]  /*04c0*/  @!P2 LOP3.LUT R13, R7, 0x3f000000, RZ, 0xfc, !PT ;  /* 0x3f000000070da812 */ /* 0x000fe200078efcff */
[----:B------:R-:W-:Y:S01]  /*04d0*/  @!P2 IMAD.MOV.U32 R11, RZ, RZ, R9 ;  /* 0x000000ffff0ba224 */ /* 0x000fe200078e0009 */
[----:B------:R-:W-:Y:S01]  /*04e0*/  IADD3.X R7, PT, PT, R12, UR9, RZ, P3, !PT ;  /* 0x000000090c077c10 */ /* 0x000fe20009ffe4ff */
[----:B------:R-:W-:Y:S01]  /*04f0*/  @P2 FADD R13, R4, R4 ;  /* 0x00000004040d2221 */ /* 0x000fe20000000000 */
[----:B------:R-:W-:Y:S01]  /*0500*/  IADD3.X R9, PT, PT, R12, UR11, RZ, P4, !PT ;  /* 0x0000000b0c097c10 */ /* 0x000fe2000a7fe4ff */
[----:B------:R-:W-:-:S03]  /*0510*/  @P2 IMAD.MOV.U32 R11, RZ, RZ, RZ ;  /* 0x000000ffff0b2224 */ /* 0x000fc600078e00ff */
[----:B------:R1:W-:Y:S04]  /*0520*/  STG.E desc[UR4][R6.64], R13 ;  /* 0x0000000d06007986 */ /* 0x0003e8000c101904 */
[----:B------:R1:W-:Y:S02]  /*0530*/  STG.E desc[UR4][R8.64], R11 ;  /* 0x0000000b08007986 */ /* 0x0003e4000c101904 */
.L_x_249:
[----:B------:R-:W-:Y:S05]  /*0540*/  BSYNC.RECONVERGENT B0 ;  /* 0x0000000000007941 */ /* 0x000fea0003800200 */
.L_x_248:
[----:B------:R-:W-:Y:S04]  /*0550*/  BSSY.RECONVERGENT B0, `(.L_x_250) ;  /* 0x000001e000007945 */ /* 0x000fe80003800200 */
[----:B------:R-:W-:Y:S05]  /*0560*/  @P1 BRA `(.L_x_251) ;  /* 0x0000000000701947 */ /* 0x000fea0003800000 */
[----:B------:R-:W2:Y:S01]  /*0570*/  LDCU.64 UR8, c[0x0][0x390] ;  /* 0x00007200ff0877ac */ /* 0x000ea20008000a00 */
[C---:B01----:R-:W-:Y:S01]  /*0580*/  IMAD.SHL.U32 R8, R2.reuse, 0x4, RZ ;  /* 0x0000000402087824 */ /* 0x043fe200078e00ff */
[----:B------:R-:W-:-:S04]  /*0590*/  SHF.L.U64.HI R10, R2, 0x2, R5 ;  /* 0x00000002020a7819 */ /* 0x000fc80000010205 */
[----:B--2---:R-:W-:-:S04]  /*05a0*/  IADD3 R4, P1, PT, R8, UR8, RZ ;  /* 0x0000000808047c10 */ /* 0x004fc8000ff3e0ff */
        /* <DEDUP_REMOVED lines=24> */
.L_x_251:
[----:B------:R-:W-:Y:S05]  /*0730*/  BSYNC.RECONVERGENT B0 ;  /* 0x0000000000007941 */ /* 0x000fea0003800200 */
.L_x_250:
[----:B------:R-:W-:Y:S05]  /*0740*/  @P0 EXIT ;  /* 0x000000000000094d */ /* 0x000fea0003800000 */
[----:B------:R-:W3:Y:S01]  /*0750*/  LDCU.64 UR6, c[0x0][0x390] ;  /* 0x00007200ff0677ac */ /* 0x000ee20008000a00 */
[C---:B012---:R-:W-:Y:S01]  /*0760*/  IMAD.SHL.U32 R6, R0.reuse, 0x4, RZ ;  /* 0x0000000400067824 */ /* 0x047fe200078e00ff */
[----:B------:R-:W-:Y:S01]  /*0770*/  SHF.L.U64.HI R8, R0, 0x2, R3 ;  /* 0x0000000200087819 */ /* 0x000fe20000010203 */
[----:B------:R-:W0:Y:S03]  /*0780*/  LDCU.128 UR8, c[0x0][0x380] ;  /* 0x00007000ff0877ac */ /* 0x000e260008000c00 */
[----:B---3--:R-:W-:-:S04]  /*0790*/  IADD3 R2, P0, PT, R6, UR6, RZ ;  /* 0x0000000606027c10 */ /* 0x008fc8000ff1e0ff */
[----:B------:R-:W-:-:S05]  /*07a0*/  IADD3.X R3, PT, PT, R8, UR7, RZ, P0, !PT ;  /* 0x0000000708037c10 */ /* 0x000fca00087fe4ff */
        /* <DEDUP_REMOVED lines=20> */
[----:B------:R-:W-:Y:S04]  /*08f0*/  STG.E desc[UR4][R2.64], R9 ;  /* 0x0000000902007986 */ /* 0x000fe8000c101904 */
[----:B------:R-:W-:Y:S01]  /*0900*/  STG.E desc[UR4][R4.64], R7 ;  /* 0x0000000704007986 */ /* 0x000fe2000c101904 */
[----:B------:R-:W-:Y:S05]  /*0910*/  EXIT ;  /* 0x000000000000794d */ /* 0x000fea0003800000 */
.L_x_252:
        /* <DEDUP_REMOVED lines=14> */
.L_x_386:


//--------------------- .text.modf_half_kernel    --------------------------
	.section	.text.modf_half_kernel,"ax",@progbits
	.align	128
        .global         modf_half_kernel
        .type           modf_half_kernel,@function
        .size           modf_half_kernel,(.L_x_387 - modf_half_kernel)
        .other          modf_half_kernel,@"STO_CUDA_ENTRY STV_DEFAULT"
modf_half_kernel:
.text.modf_half_kernel:
        /* <DEDUP_REMOVED lines=31> */
[----:B------:R-:W2:Y:S02]  /*01f0*/  LDG.E.U16.CONSTANT R10, desc[UR4][R10.64] ;  /* 0x000000040a0a7981 */ /* 0x000ea4000c1e9500 */
[----:B--2---:R-:W-:-:S04]  /*0200*/  HADD2.F32 R4, -RZ, R10.H0_H0 ;  /* 0x2000000aff047230 */ /* 0x004fc80000004100 */
[----:B------:R-:W1:Y:S01]  /*0210*/  FRND.TRUNC R7, R4 ;  /* 0x0000000400077307 */ /* 0x000e62000020d000 */
[C---:B------:R-:W-:Y:S02]  /*0220*/  LOP3.LUT R9, R4.reuse, 0x80000000, RZ, 0xc0, !PT ;  /* 0x8000000004097812 */ /* 0x040fe400078ec0ff */
[-C--:B-1----:R-:W-:Y:S02]  /*0230*/  FSETP.NEU.AND P1, PT, R4, R7.reuse, PT ;  /* 0x000000070400720b */ /* 0x082fe40003f2d000 */
[----:B------:R-:W-:-:S11]  /*0240*/  F2FP.F16.F32.PACK_AB R12, RZ, R7 ;  /* 0x00000007ff0c723e */ /* 0x000fd600000000ff */
[----:B------:R-:W-:Y:S01]  /*0250*/  @P1 FADD R9, R4, -R7 ;  /* 0x8000000704091221 */ /* 0x000fe20000000000 */
[C---:B0-----:R-:W-:Y:S02]  /*0260*/  IADD3 R6, P1, PT, R8.reuse, UR8, RZ ;  /* 0x0000000808067c10 */ /* 0x041fe4000ff3e0ff */
[----:B------:R-:W-:Y:S02]  /*0270*/  IADD3 R8, P4, PT, R8, UR10, RZ ;  /* 0x0000000a08087c10 */ /* 0x000fe4000ff9e0ff */
[----:B------:R-:W-:Y:S02]  /*0280*/  F2FP.F16.F32.PACK_AB R11, RZ, R9 ;  /* 0x00000009ff0b723e */ /* 0x000fe400000000ff */
[C---:B------:R-:W-:Y:S02]  /*0290*/  IADD3.X R7, PT, PT, R15.reuse, UR9, RZ, P1, !PT ;  /* 0x000000090f077c10 */ /* 0x040fe40008ffe4ff */
[----:B------:R-:W-:-:S03]  /*02a0*/  IADD3.X R9, PT, PT, R15, UR11, RZ, P4, !PT ;  /* 0x0000000b0f097c10 */ /* 0x000fc6000a7fe4ff */
[----:B------:R0:W-:Y:S04]  /*02b0*/  STG.E.U16 desc[UR4][R6.64], R11 ;  /* 0x0000000b06007986 */ /* 0x0001e8000c101504 */
[----:B------:R0:W-:Y:S02]  /*02c0*/  STG.E.U16 desc[UR4][R8.64], R12 ;  /* 0x0000000c08007986 */ /* 0x0001e4000c101504 */
.L_x_254:
[----:B------:R-:W-:Y:S05]  /*02d0*/  BSYNC.RECONVERGENT B0 ;  /* 0x0000000000007941 */ /* 0x000fea0003800200 */
.L_x_253:
        /* <DEDUP_REMOVED lines=22> */
.L_x_256:
[----:B------:R-:W-:Y:S05]  /*0440*/  BSYNC.RECONVERGENT B0 ;  /* 0x0000000000007941 */ /* 0x000fea0003800200 */
.L_x_255:
        /* <DEDUP_REMOVED lines=22> */
.L_x_258:
[----:B------:R-:W-:Y:S05]  /*05b0*/  BSYNC.RECONVERGENT B0 ;  /* 0x0000000000007941 */ /* 0x000fea0003800200 */
.L_x_257:
[----:B------:R-:W-:Y:S05]  /*05c0*/  @P0 EXIT ;  /* 0x000000000000094d */ /* 0x000fea0003800000 */
[----:B------:R-:W3:Y:S01]  /*05d0*/  LDCU.64 UR6, c[0x0][0x390] ;  /* 0x00007200ff0677ac */ /* 0x000ee20008000a00 */
[C---:B0-2---:R-:W-:Y:S01]  /*05e0*/  IMAD.SHL.U32 R6, R0.reuse, 0x2, RZ ;  /* 0x0000000200067824 */ /* 0x045fe200078e00ff */
[----:B-1----:R-:W-:Y:S01]  /*05f0*/  SHF.L.U64.HI R9, R0, 0x1, R3 ;  /* 0x0000000100097819 */ /* 0x002fe20000010203 */
[----:B------:R-:W0:Y:S03]  /*0600*/  LDCU.128 UR8, c[0x0][0x380] ;  /* 0x00007000ff0877ac */ /* 0x000e260008000c00 */
[----:B---3--:R-:W-:-:S04]  /*0610*/  IADD3 R2, P0, PT, R6, UR6, RZ ;  /* 0x0000000606027c10 */ /* 0x008fc8000ff1e0ff */
[----:B------:R-:W-:-:S05]  /*0620*/  IADD3.X R3, PT, PT, R9, UR7, RZ, P0, !PT ;  /* 0x0000000709037c10 */ /* 0x000fca00087fe4ff */
        /* <DEDUP_REMOVED lines=12> */
[----:B------:R-:W-:Y:S04]  /*06f0*/  STG.E.U16 desc[UR4][R4.64], R3 ;  /* 0x0000000304007986 */ /* 0x000fe8000c101504 */
[----:B------:R-:W-:Y:S01]  /*0700*/  STG.E.U16 desc[UR4][R6.64], R8 ;  /* 0x0000000806007986 */ /* 0x000fe2000c101504 */
[----:B------:R-:W-:Y:S05]  /*0710*/  EXIT ;  /* 0x000000000000794d */ /* 0x000fea0003800000 */
.L_x_259:
        /* <DEDUP_REMOVED lines=14> */
.L_x_387:


//--------------------- .text.modf_float_kernel   --------------------------
	.section	.text.modf_float_kernel,"ax",@progbits
	.align	128
        .global         modf_float_kernel
        .type           modf_float_kernel,@function
        .size           modf_float_kernel,(.L_x_388 - modf_float_kernel)
        .other          modf_float_kernel,@"STO_CUDA_ENTRY STV_DEFAULT"
modf_float_kernel:
.text.modf_float_kernel:
[----:B------:R-:W-:Y:S01]  /*0000*/  LDC R1, c[0x0][0x37c] ;  /* 0x0000df00ff017b82 */ /* 0x000fe20000000800 */
[----:B------:R-:W0:Y:S07]  /*0010*/  S2R R2, SR_TID.X ;  /* 0x0000000000027919 */ /* 0x000e2e0000002100 */
[----:B------:R-:W1:Y:S01]  /*0020*/  LDC R22, c[0x0][0x360] ;  /* 0x0000d800ff167b82 */ /* 0x000e620000000800 */
[----:B------:R-:W2:Y:S01]  /*0030*/  LDCU.64 UR6, c[0x0][0x398] ;  /* 0x00007300ff0677ac */ /* 0x000ea20008000a00 */
[----:B------:R-:W-:-:S06]  /*0040*/  IMAD.MOV.U32 R3, RZ, RZ, RZ ;  /* 0x000000ffff037224 */ /* 0x000fcc00078e00ff */
[----:B------:R-:W0:Y:S08]  /*0050*/  S2UR UR4, SR_CTAID.X ;  /* 0x00000000000479c3 */ /* 0x000e300000002500 */
[----:B------:R-:W3:Y:S01]  /*0060*/  LDC.64 R8, c[0x0][0x388] ;  /* 0x0000e200ff087b82 */ /* 0x000ee20000000a00 */
[----:B-1----:R-:W-:-:S07]  /*0070*/  IMAD.SHL.U32 R5, R22, 0x4, RZ ;  /* 0x0000000416057824 */ /* 0x002fce00078e00ff */
[----:B------:R-:W1:Y:S01]  /*0080*/  LDC.64 R10, c[0x0][0x380] ;  /* 0x0000e000ff0a7b82 */ /* 0x000e620000000a00 */
[----:B0-----:R-:W-:Y:S01]  /*0090*/  IMAD.WIDE.U32 R2, R5, UR4, R2 ;  /* 0x0000000405027c25 */ /* 0x001fe2000f8e0002 */
[----:B------:R-:W0:Y:S02]  /*00a0*/  LDCU.64 UR4, c[0x0][0x358] ;  /* 0x00006b00ff0477ac */ /* 0x000e240008000a00 */
[C---:B--2---:R-:W-:Y:S02]  /*00b0*/  ISETP.GE.U32.AND P2, PT, R2.reuse, UR6, PT ;  /* 0x0000000602007c0c */ /* 0x044fe4000bf46070 */
[----:B------:R-:W-:Y:S02]  /*00c0*/  IADD3 R7, P0, PT, R2, R22, RZ ;  /* 0x0000001602077210 */ /* 0x000fe40007f1e0ff */
[----:B------:R-:W-:Y:S02]  /*00d0*/  ISETP.GE.U32.AND.EX P2, PT, R3, UR7, PT, P2 ;  /* 0x0000000703007c0c */ /* 0x000fe4000bf46120 */
[----:B------:R-:W-:Y:S01]  /*00e0*/  ISETP.GE.U32.AND P1, PT, R7, UR6, PT ;  /* 0x0000000607007c0c */ /* 0x000fe2000bf26070 */
[----:B------:R-:W-:Y:S01]  /*00f0*/  IMAD.X R20, RZ, RZ, R3, P0 ;  /* 0x000000ffff147224 */ /* 0x000fe200000e0603 */
[----:B------:R-:W-:-:S04]  /*0100*/  IADD3 R25, P3, PT, R22, R7, RZ ;  /* 0x0000000716197210 */ /* 0x000fc80007f7e0ff */
[----:B------:R-:W-:Y:S01]  /*0110*/  ISETP.GE.U32.AND.EX P1, PT, R20, UR7, PT, P1 ;  /* 0x0000000714007c0c */ /* 0x000fe2000bf26110 */
[----:B------:R-:W-:Y:S01]  /*0120*/  IMAD.X R0, RZ, RZ, R20, P3 ;  /* 0x000000ffff007224 */ /* 0x000fe200018e0614 */
[----:B------:R-:W-:-:S03]  /*0130*/  ISETP.GE.U32.AND P0, PT, R25, UR6, PT ;  /* 0x0000000619007c0c */ /* 0x000fc6000bf06070 */
[----:B------:R-:W2:Y:S01]  /*0140*/  @!P2 LDC.64 R12, c[0x0][0x390] ;  /* 0x0000e400ff0cab82 */ /* 0x000ea20000000a00 */
[----:B------:R-:W-:Y:S01]  /*0150*/  ISETP.GE.U32.AND.EX P0, PT, R0, UR7, PT, P0 ;  /* 0x0000000700007c0c */ /* 0x000fe2000bf06100 */
[C---:B------:R-:W-:Y:S01]  /*0160*/  @!P2 IMAD.SHL.U32 R27, R2.reuse, 0x4, RZ ;  /* 0x00000004021ba824 */ /* 0x040fe200078e00ff */
[----:B------:R-:W-:-:S05]  /*0170*/  @!P2 SHF.L.U64.HI R24, R2, 0x2, R3 ;  /* 0x000000020218a819 */ /* 0x000fca0000010203 */
[----:B------:R-:W4:Y:S01]  /*0180*/  @!P1 LDC.64 R4, c[0x0][0x390] ;  /* 0x0000e400ff049b82 */ /* 0x000f220000000a00 */
[----:B------:R-:W-:-:S07]  /*0190*/  @!P1 IMAD.SHL.U32 R19, R7, 0x4, RZ ;  /* 0x0000000407139824 */ /* 0x000fce00078e00ff */
[----:B------:R-:W5:Y:S01]  /*01a0*/  @!P0 LDC.64 R2, c[0x0][0x390] ;  /* 0x0000e400ff028b82 */ /* 0x000f620000000a00 */
[----:B--2---:R-:W-:-:S05]  /*01b0*/  @!P2 IADD3 R12, P3, PT, R27, R12, RZ ;  /* 0x0000000c1b0ca210 */ /* 0x004fca0007f7e0ff */
[----:B------:R-:W-:-:S05]  /*01c0*/  @!P2 IMAD.X R13, R24, 0x1, R13, P3 ;  /* 0x00000001180da824 */ /* 0x000fca00018e060d */
[----:B0-----:R-:W2:Y:S01]  /*01d0*/  @!P2 LDG.E.CONSTANT R12, desc[UR4][R12.64] ;  /* 0x000000040c0ca981 */ /* 0x001ea2000c1e9900 */
[----:B------:R-:W-:Y:S02]  /*01e0*/  @!P1 SHF.L.U64.HI R20, R7, 0x2, R20 ;  /* 0x0000000207149819 */ /* 0x000fe40000010214 */
[----:B----4-:R-:W-:Y:S01]  /*01f0*/  @!P1 IADD3 R6, P3, PT, R19, R4, RZ ;  /* 0x0000000413069210 */ /* 0x010fe20007f7e0ff */
[----:B------:R-:W-:-:S04]  /*0200*/  @!P0 IMAD.SHL.U32 R17, R25, 0x4, RZ ;  /* 0x0000000419118824 */ /* 0x000fc800078e00ff */
[----:B------:R-:W-:Y:S01]  /*0210*/  @!P1 IMAD.X R7, R20, 0x1, R5, P3 ;  /* 0x0000000114079824 */ /* 0x000fe200018e0605 */
[----:B------:R-:W-:Y:S01]  /*0220*/  @!P0 SHF.L.U64.HI R18, R25, 0x2, R0 ;  /* 0x0000000219128819 */ /* 0x000fe20000010200 */
[----:B------:R-:W0:Y:S03]  /*0230*/  LDC.64 R4, c[0x0][0x388] ;  /* 0x0000e200ff047b82 */ /* 0x000e260000000a00 */
[----:B------:R4:W3:Y:S01]  /*0240*/  @!P1 LDG.E.CONSTANT R15, desc[UR4][R6.64] ;  /* 0x00000004060f9981 */ /* 0x0008e2000c1e9900 */
[----:B-----5:R-:W-:-:S05]  /*0250*/  @!P0 IADD3 R28, P3, PT, R17, R2, RZ ;  /* 0x00000002111c8210 */ /* 0x020fca0007f7e0ff */
[----:B------:R-:W-:Y:S02]  /*0260*/  @!P0 IMAD.X R29, R18, 0x1, R3, P3 ;  /* 0x00000001121d8824 */ /* 0x000fe400018e0603 */
[----:B------:R-:W5:Y:S03]  /*0270*/  LDC.64 R2, c[0x0][0x380] ;  /* 0x0000e000ff027b82 */ /* 0x000f660000000a00 */
[----:B------:R-:W5:Y:S05]  /*0280*/  @!P0 LDG.E.CONSTANT R16, desc[UR4][R28.64] ;  /* 0x000000041c108981 */ /* 0x000f6a000c1e9900 */
[----:B----4-:R-:W4:Y:S01]  /*0290*/  LDC.64 R6, c[0x0][0x380] ;  /* 0x0000e000ff067b82 */ /* 0x010f220000000a00 */
[----:B0-----:R-:W-:-:S05]  /*02a0*/  @!P2 IADD3 R4, P5, PT, R27, R4, RZ ;  /* 0x000000041b04a210 */ /* 0x001fca0007fbe0ff */
[----:B------:R-:W-:Y:S01]  /*02b0*/  @!P2 IMAD.X R5, R24, 0x1, R5, P5 ;  /* 0x000000011805a824 */ /* 0x000fe200028e0605 */
[----:B----4-:R-:W-:-:S05]  /*02c0*/  @!P1 IADD3 R6, P5, PT, R19, R6, RZ ;  /* 0x0000000613069210 */ /* 0x010fca0007fbe0ff */
[----:B------:R-:W-:Y:S01]  /*02d0*/  @!P1 IMAD.X R7, R20, 0x1, R7, P5 ;  /* 0x0000000114079824 */ /* 0x000fe200028e0607 */
[----:B-1----:R-:W-:-:S05]  /*02e0*/  @!P0 IADD3 R10, P5, PT, R17, R10, RZ ;  /* 0x0000000a110a8210 */ /* 0x002fca0007fbe0ff */
[----:B------:R-:W-:Y:S01]  /*02f0*/  @!P0 IMAD.X R11, R18, 0x1, R11, P5 ;  /* 0x00000001120b8824 */ /* 0x000fe200028e060b */
[----:B--2---:R-:W0:Y:S01]  /*0300*/  @!P2 FRND.TRUNC R21, R12 ;  /* 0x0000000c0015a307 */ /* 0x004e22000020d000 */
[----:B------:R-:W-:-:S07]  /*0310*/  @!P2 LOP3.LUT R23, R12, 0x80000000, RZ, 0xc0, !PT ;  /* 0x800000000c17a812 */ /* 0x000fce00078ec0ff */
[----:B---3--:R-:W1:Y:S01]  /*0320*/  @!P1 FRND.TRUNC R14, R15 ;  /* 0x0000000f000e9307 */ /* 0x008e62000020d000 */
[----:B0-----:R-:W-:-:S13]  /*0330*/  FSETP.NEU.AND P3, PT, R12, R21, !P2 ;  /* 0x000000150c00720b */ /* 0x001fda000576d000 */
[----:B------:R-:W-:Y:S01]  /*0340*/  @P3 FADD R23, R12, -R21 ;  /* 0x800000150c173221 */ /* 0x000fe20000000000 */
[----:B-----5:R-:W-:Y:S01]  /*0350*/  @!P2 IADD3 R2, P3, PT, R27, R2, RZ ;  /* 0x000000021b02a210 */ /* 0x020fe20007f7e0ff */
[----:B------:R-:W0:Y:S01]  /*0360*/  LDC.64 R12, c[0x0][0x388] ;  /* 0x0000e200ff0c7b82 */ /* 0x000e220000000a00 */
[----:B------:R-:W2:Y:S01]  /*0370*/  @!P0 FRND.TRUNC R27, R16 ;  /* 0x00000010001b8307 */ /* 0x000ea2000020d000 */
[C---:B-1----:R-:W-:Y:S02]  /*0380*/  FSETP.NEU.AND P4, PT, R15.reuse, R14, !P1 ;  /* 0x0000000e0f00720b */ /* 0x042fe40004f8d000 */
[----:B------:R-:W-:Y:S01]  /*0390*/  @!P2 IMAD.X R3, R24, 0x1, R3, P3 ;  /* 0x000000011803a824 */ /* 0x000fe200018e0603 */
[----:B------:R-:W-:Y:S02]  /*03a0*/  IADD3 R22, P3, PT, R22, R25, RZ ;  /* 0x0000001916167210 */ /* 0x000fe40007f7e0ff */
[----:B------:R-:W-:Y:S02]  /*03b0*/  @!P1 LOP3.LUT R25, R15, 0x80000000, RZ, 0xc0, !PT ;  /* 0x800000000f199812 */ /* 0x000fe400078ec0ff */
[----:B------:R1:W-:Y:S04]  /*03c0*/  @!P2 STG.E desc[UR4][R2.64], R23 ;  /* 0x000000170200a986 */ /* 0x0003e8000c101904 */
[----:B------:R3:W-:Y:S01]  /*03d0*/  @!P2 STG.E desc[UR4][R4.64], R21 ;  /* 0x000000150400a986 */ /* 0x0007e2000c101904 */
[----:B------:R-:W-:Y:S01]  /*03e0*/  @!P1 IADD3 R8, P2, PT, R19, R8, RZ ;  /* 0x0000000813089210 */ /* 0x000fe20007f5e0ff */
[----:B------:R-:W-:Y:S01]  /*03f0*/  @P4 FADD R25, R15, -R14 ;  /* 0x8000000e0f194221 */ /* 0x000fe20000000000 */
[----:B--2---:R-:W-:Y:S01]  /*0400*/  FSETP.NEU.AND P4, PT, R16, R27, !P0 ;  /* 0x0000001b1000720b */ /* 0x004fe2000478d000 */
[----:B------:R-:W-:Y:S01]  /*0410*/  IMAD.X R15, RZ, RZ, R0, P3 ;  /* 0x000000ffff0f7224 */ /* 0x000fe200018e0600 */
[----:B------:R-:W-:Y:S01]  /*0420*/  ISETP.GE.U32.AND P3, PT, R22, UR6, PT ;  /* 0x0000000616007c0c */ /* 0x000fe2000bf66070 */
[----:B------:R-:W-:Y:S01]  /*0430*/  @!P1 IMAD.X R9, R20, 0x1, R9, P2 ;  /* 0x0000000114099824 */ /* 0x000fe200010e0609 */
[----:B------:R3:W-:Y:S01]  /*0440*/  @!P1 STG.E desc[UR4][R6.64], R25 ;  /* 0x0000001906009986 */ /* 0x0007e2000c101904 */
[----:B-1----:R-:W-:-:S02]  /*0450*/  @!P0 LOP3.LUT R3, R16, 0x80000000, RZ, 0xc0, !PT ;  /* 0x8000000010038812 */ /* 0x002fc400078ec0ff */
[----:B------:R-:W-:Y:S01]  /*0460*/  ISETP.GE.U32.AND.EX P3, PT, R15, UR7, PT, P3 ;  /* 0x000000070f007c0c */ /* 0x000fe2000bf66130 */
[----:B------:R3:W-:Y:S01]  /*0470*/  @!P1 STG.E desc[UR4][R8.64], R14 ;  /* 0x0000000e08009986 */ /* 0x0007e2000c101904 */
[----:B0-----:R-:W-:-:S04]  /*0480*/  @!P0 IADD3 R12, P2, PT, R17, R12, RZ ;  /* 0x0000000c110c8210 */ /* 0x001fc80007f5e0ff */
[----:B------:R-:W-:Y:S01]  /*0490*/  @P4 FADD R3, R16, -R27 ;  /* 0x8000001b10034221 */ /* 0x000fe20000000000 */
[----:B------:R-:W-:-:S04]  /*04a0*/  @!P0 IMAD.X R13, R18, 0x1, R13, P2 ;  /* 0x00000001120d8824 */ /* 0x000fc800010e060d */
[----:B------:R3:W-:Y:S04]  /*04b0*/  @!P0 STG.E desc[UR4][R10.64], R3 ;  /* 0x000000030a008986 */ /* 0x0007e8000c101904 */
[----:B------:R3:W-:Y:S01]  /*04c0*/  @!P0 STG.E desc[UR4][R12.64], R27 ;  /* 0x0000001b0c008986 */ /* 0x0007e2000c101904 */
[----:B------:R-:W-:Y:S05]  /*04d0*/  @P3 EXIT ;  /* 0x000000000000394d */ /* 0x000fea0003800000 */
[----:B------:R-:W0:Y:S01]  /*04e0*/  LDCU.64 UR6, c[0x0][0x390] ;  /* 0x00007200ff0677ac */ /* 0x000e220008000a00 */
[C---:B---3--:R-:W-:Y:S01]  /*04f0*/  IMAD.SHL.U32 R6, R22.reuse, 0x4, RZ ;  /* 0x0000000416067824 */ /* 0x048fe200078e00ff */
[----:B------:R-:W-:Y:S01]  /*0500*/  SHF.L.U64.HI R22, R22, 0x2, R15 ;  /* 0x0000000216167819 */ /* 0x000fe2000001020f */
[----:B------:R-:W1:Y:S03]  /*0510*/  LDCU.128 UR8, c[0x0][0x380] ;  /* 0x00007000ff0877ac */ /* 0x000e660008000c00 */
[----:B0-----:R-:W-:-:S04]  /*0520*/  IADD3 R2, P0, PT, R6, UR6, RZ ;  /* 0x0000000606027c10 */ /* 0x001fc8000ff1e0ff */
[----:B------:R-:W-:-:S05]  /*0530*/  IADD3.X R3, PT, PT, R22, UR7, RZ, P0, !PT ;  /* 0x0000000716037c10 */ /* 0x000fca00087fe4ff */
[----:B------:R-:W2:Y:S01]  /*0540*/  LDG.E.CONSTANT R2, desc[UR4][R2.64] ;  /* 0x0000000402027981 */ /* 0x000ea2000c1e9900 */
[C---:B-1----:R-:W-:Y:S02]  /*0550*/  IADD3 R4, P1, PT, R6.reuse, UR8, RZ ;  /* 0x0000000806047c10 */ /* 0x042fe4000ff3e0ff */
[----:B------:R-:W-:Y:S02]  /*0560*/  IADD3 R6, P2, PT, R6, UR10, RZ ;  /* 0x0000000a06067c10 */ /* 0x000fe4000ff5e0ff */
[C---:B------:R-:W-:Y:S02]  /*0570*/  IADD3.X R5, PT, PT, R22.reuse, UR9, RZ, P1, !PT ;  /* 0x0000000916057c10 */ /* 0x040fe40008ffe4ff */
[----:B------:R-:W-:Y:S01]  /*0580*/  IADD3.X R7, PT, PT, R22, UR11, RZ, P2, !PT ;  /* 0x0000000b16077c10 */ /* 0x000fe200097fe4ff */
[----:B--2---:R-:W0:Y:S01]  /*0590*/  FRND.TRUNC R9, R2 ;  /* 0x0000000200097307 */ /* 0x004e22000020d000 */
[C---:B------:R-:W-:Y:S02]  /*05a0*/  LOP3.LUT R11, R2.reuse, 0x80000000, RZ, 0xc0, !PT ;  /* 0x80000000020b7812 */ /* 0x040fe400078ec0ff */
[----:B0-----:R-:W-:-:S13]  /*05b0*/  FSETP.NEU.AND P0, PT, R2, R9, PT ;  /* 0x000000090200720b */ /* 0x001fda0003f0d000 */
[----:B------:R-:W-:-:S05]  /*05c0*/  @P0 FADD R11, R2, -R9 ;  /* 0x80000009020b0221 */ /* 0x000fca0000000000 */
[----:B------:R-:W-:Y:S04]  /*05d0*/  STG.E desc[UR4][R4.64], R11 ;  /* 0x0000000b04007986 */ /* 0x000fe8000c101904 */
[----:B------:R-:W-:Y:S01]  /*05e0*/  STG.E desc[UR4][R6.64], R9 ;  /* 0x0000000906007986 */ /* 0x000fe2000c101904 */
[----:B------:R-:W-:Y:S05]  /*05f0*/  EXIT ;  /* 0x000000000000794d */ /* 0x000fea0003800000 */
.L_x_260:
        /* <DEDUP_REMOVED lines=16> */
.L_x_388:


//--------------------- .text.sincos_half_kernel  --------------------------
	.section	.text.sincos_half_kernel,"ax",@progbits
	.align	128
        .global         sincos_half_kernel
        .type           sincos_half_kernel,@function
        .size           sincos_half_kernel,(.L_x_389 - sincos_half_kernel)
        .other          sincos_half_kernel,@"STO_CUDA_ENTRY STV_DEFAULT"
sincos_half_kernel:
.text.sincos_half_kernel:
        /* <DEDUP_REMOVED lines=13> */
[----:B------:R-:W0:Y:S01]  /*00d0*/  LDCU.64 UR4, c[0x0][0x390] ;  /* 0x00007200ff0477ac */ /* 0x000e220008000a00 */
[C---:B------:R-:W-:Y:S01]  /*00e0*/  IMAD.SHL.U32 R6, R2.reuse, 0x2, RZ ;  /* 0x0000000202067824 */ /* 0x040fe200078e00ff */
[----:B------:R-:W-:-:S04]  /*00f0*/  SHF.L.U64.HI R18, R2, 0x1, R3 ;  /* 0x0000000102127819 */ /* 0x000fc80000010203 */
[----:B0-----:R-:W-:-:S04]  /*0100*/  IADD3 R8, P0, PT, R6, UR4, RZ ;  /* 0x0000000406087c10 */ /* 0x001fc8000ff1e0ff */
[----:B------:R-:W-:-:S05]  /*0110*/  IADD3.X R9, PT, PT, R18, UR5, RZ, P0, !PT ;  /* 0x0000000512097c10 */ /* 0x000fca00087fe4ff */
[----:B------:R-:W2:Y:S01]  /*0120*/  LDG.E.U16.CONSTANT R7, desc[UR6][R8.64] ;  /* 0x0000000608077981 */ /* 0x000ea2000c1e9500 */
[----:B------:R-:W-:Y:S01]  /*0130*/  BSSY.RECONVERGENT B1, `(.L_x_263) ;  /* 0x0000069000017945 */ /* 0x000fe20003800200 */
[----:B--2---:R-:W-:-:S05]  /*0140*/  HADD2.F32 R7, -RZ, R7.H0_H0 ;  /* 0x20000007ff077230 */ /* 0x004fca0000004100 */
[C---:B------:R-:W-:Y:S01]  /*0150*/  FMUL R15, R7.reuse, 0.63661974668502807617 ;  /* 0x3f22f983070f7820 */ /* 0x040fe20000400000 */
[----:B------:R-:W-:-:S05]  /*0160*/  FSETP.GE.AND P0, PT, |R7|, 105615, PT ;  /* 0x47ce47800700780b */ /* 0x000fca0003f06200 */
[----:B------:R-:W0:Y:S02]  /*0170*/  F2I.NTZ R15, R15 ;  /* 0x0000000f000f7305 */ /* 0x000e240000203100 */
[----:B0-----:R-:W-:-:S05]  /*0180*/  I2FP.F32.S32 R0, R15 ;  /* 0x0000000f00007245 */ /* 0x001fca0000201400 */
[----:B------:R-:W-:-:S04]  /*0190*/  FFMA R11, R0, -1.5707962512969970703, R7 ;  /* 0xbfc90fda000b7823 */ /* 0x000fc80000000007 */
[----:B------:R-:W-:-:S04]  /*01a0*/  FFMA R11, R0, -7.5497894158615963534e-08, R11 ;  /* 0xb3a22168000b7823 */ /* 0x000fc8000000000b */
[----:B------:R-:W-:Y:S01]  /*01b0*/  FFMA R0, R0, -5.3903029534742383927e-15, R11 ;  /* 0xa7c234c500007823 */ /* 0x000fe2000000000b */
[----:B------:R-:W-:Y:S06]  /*01c0*/  @!P0 BRA `(.L_x_264) ;  /* 0x00000004007c8947 */ /* 0x000fec0003800000 */
        /* <DEDUP_REMOVED lines=11> */
.L_x_265:
        /* <DEDUP_REMOVED lines=42> */
[----:B------:R-:W-:Y:S01]  /*0520*/  @P2 IMAD.MOV.U32 R9, RZ, RZ, R10 ;  /* 0x000000ffff092224 */ /* 0x000fe200078e000a */
[----:B------:R-:W-:Y:S01]  /*0530*/  @P2 MOV R15, R11 ;  /* 0x0000000b000f2202 */ /* 0x000fe20000000f00 */
[----:B------:R-:W-:Y:S02]  /*0540*/  @P1 IMAD.MOV.U32 R9, RZ, RZ, R11 ;  /* 0x000000ffff091224 */ /* 0x000fe400078e000b */
[----:B------:R-:W-:-:S02]  /*0550*/  @P1 IMAD.MOV.U32 R15, RZ, RZ, R12 ;  /* 0x000000ffff0f1224 */ /* 0x000fc400078e000c */
[----:B------:R-:W-:Y:S02]  /*0560*/  @P0 IMAD.MOV.U32 R9, RZ, RZ, R12 ;  /* 0x000000ffff090224 */ /* 0x000fe400078e000c */
[--C-:B------:R-:W-:Y:S02]  /*0570*/  @P0 IMAD.MOV.U32 R15, RZ, RZ, R13.reuse ;  /* 0x000000ffff0f0224 */ /* 0x100fe400078e000d */
[----:B------:R-:W-:Y:S02]  /*0580*/  @P3 IMAD.MOV.U32 R9, RZ, RZ, R13 ;  /* 0x000000ffff093224 */ /* 0x000fe400078e000d */
[--C-:B------:R-:W-:Y:S02]  /*0590*/  @P3 IMAD.MOV.U32 R15, RZ, RZ, R14.reuse ;  /* 0x000000ffff0f3224 */ /* 0x100fe400078e000e */
[----:B------:R-:W-:Y:S02]  /*05a0*/  @P5 IMAD.MOV.U32 R9, RZ, RZ, R14 ;  /* 0x000000ffff095224 */ /* 0x000fe400078e000e */
[----:B------:R-:W-:-:S02]  /*05b0*/  @P5 IMAD.MOV.U32 R15, RZ, RZ, R0 ;  /* 0x000000ffff0f5224 */ /* 0x000fc400078e0000 */
[----:B------:R-:W-:Y:S01]  /*05c0*/  @P4 IMAD.MOV.U32 R9, RZ, RZ, R0 ;  /* 0x000000ffff094224 */ /* 0x000fe200078e0000 */
        /* <DEDUP_REMOVED lines=12> */
.L_x_267:
[----:B------:R-:W-:Y:S05]  /*0690*/  BSYNC.RECONVERGENT B2 ;  /* 0x0000000000027941 */ /* 0x000fea0003800200 */
.L_x_266:
        /* <DEDUP_REMOVED lines=18> */
.L_x_264:
[----:B------:R-:W-:Y:S05]  /*07c0*/  BSYNC.RECONVERGENT B1 ;  /* 0x0000000000017941 */ /* 0x000fea0003800200 */
.L_x_263:
        /* <DEDUP_REMOVED lines=20> */
[----:B------:R-:W-:Y:S02]  /*0910*/  FSEL R7, R8, -R8, !P2 ;  /* 0x8000000808077208 */ /* 0x000fe40005000000 */
[----:B0-----:R-:W-:-:S02]  /*0920*/  IADD3 R8, P0, PT, R6, UR12, RZ ;  /* 0x0000000c06087c10 */ /* 0x001fc4000ff1e0ff */
[----:B------:R-:W-:Y:S02]  /*0930*/  IADD3 R6, P1, PT, R6, UR14, RZ ;  /* 0x0000000e06067c10 */ /* 0x000fe4000ff3e0ff */
[----:B------:R-:W-:Y:S02]  /*0940*/  F2FP.F16.F32.PACK_AB R0, R7, R0 ;  /* 0x000000000700723e */ /* 0x000fe400000000ff */
[C---:B------:R-:W-:Y:S02]  /*0950*/  IADD3.X R9, PT, PT, R18.reuse, UR13, RZ, P0, !PT ;  /* 0x0000000d12097c10 */ /* 0x040fe400087fe4ff */
[----:B------:R-:W-:Y:S02]  /*0960*/  IADD3.X R7, PT, PT, R18, UR15, RZ, P1, !PT ;  /* 0x0000000f12077c10 */ /* 0x000fe40008ffe4ff */
[----:B------:R-:W-:Y:S01]  /*0970*/  PRMT R15, R0, 0x7632, R15 ;  /* 0x00007632000f7816 */ /* 0x000fe2000000000f */
[----:B------:R0:W-:Y:S04]  /*0980*/  STG.E.U16 desc[UR6][R8.64], R0 ;  /* 0x0000000008007986 */ /* 0x0001e8000c101506 */
[----:B------:R0:W-:Y:S02]  /*0990*/  STG.E.U16 desc[UR6][R6.64], R15 ;  /* 0x0000000f06007986 */ /* 0x0001e4000c101506 */
.L_x_262:
[----:B------:R-:W-:Y:S05]  /*09a0*/  BSYNC.RECONVERGENT B0 ;  /* 0x0000000000007941 */ /* 0x000fea0003800200 */
.L_x_261:
[----:B------:R-:W-:Y:S01]  /*09b0*/  IADD3 R2, P0, PT, R2, R5, RZ ;  /* 0x0000000502027210 */ /* 0x000fe20007f1e0ff */
[----:B------:R-:W-:Y:S04]  /*09c0*/  BSSY.RECONVERGENT B0, `(.L_x_268) ;  /* 0x0000094000007945 */ /* 0x000fe80003800200 */
[----:B------:R-:W-:Y:S01]  /*09d0*/  IMAD.X R3, RZ, RZ, R3, P0 ;  /* 0x000000ffff037224 */ /* 0x000fe200000e0603 */
[----:B------:R-:W-:-:S04]  /*09e0*/  ISETP.GE.U32.AND P0, PT, R2, UR10, PT ;  /* 0x0000000a02007c0c */ /* 0x000fc8000bf06070 */
[----:B------:R-:W-:-:S13]  /*09f0*/  ISETP.GE.U32.AND.EX P0, PT, R3, UR11, PT, P0 ;  /* 0x0000000b03007c0c */ /* 0x000fda000bf06100 */
[----:B------:R-:W-:Y:S05]  /*0a00*/  @P0 BRA `(.L_x_269) ;  /* 0x00000008003c0947 */ /* 0x000fea0003800000 */
[----:B------:R-:W1:Y:S01]  /*0a10*/  LDCU.64 UR4, c[0x0][0x390] ;  /* 0x00007200ff0477ac */ /* 0x000e620008000a00 */
[C---:B0-----:R-:W-:Y:S01]  /*0a20*/  IMAD.SHL.U32 R6, R2.reuse, 0x2, RZ ;  /* 0x0000000202067824 */ /* 0x041fe200078e00ff */
[----:B------:R-:W-:-:S04]  /*0a30*/  SHF.L.U64.HI R18, R2, 0x1, R3 ;  /* 0x0000000102127819 */ /* 0x000fc80000010203 */
[----:B-1----:R-:W-:-:S04]  /*0a40*/  IADD3 R8, P0, PT, R6, UR4, RZ ;  /* 0x0000000406087c10 */ /* 0x002fc8000ff1e0ff */
        /* <DEDUP_REMOVED lines=21> */
.L_x_273:
        /* <DEDUP_REMOVED lines=37> */
[----:B------:R-:W-:Y:S01]  /*0df0*/  @P3 IMAD.MOV.U32 R0, RZ, RZ, R4 ;  /* 0x000000ffff003224 */ /* 0x000fe200078e0004 */
[C---:B------:R-:W-:Y:S01]  /*0e00*/  ISETP.EQ.AND P3, PT, R19.reuse, -0x4, PT ;  /* 0xfffffffc1300780c */ /* 0x040fe20003f62270 */
[--C-:B------:R-:W-:Y:S01]  /*0e10*/  @P4 IMAD.MOV.U32 R0, RZ, RZ, R10.reuse ;  /* 0x000000ffff004224 */ /* 0x100fe200078e000a */
[----:B------:R-:W-:Y:S01]  /*0e20*/  @P4 MOV R9, R4 ;  /* 0x0000000400094202 */ /* 0x000fe20000000f00 */
[----:B------:R-:W-:Y:S01]  /*0e30*/  @P2 IMAD.MOV.U32 R9, RZ, RZ, R10 ;  /* 0x000000ffff092224 */ /* 0x000fe200078e000a */
[----:B------:R-:W-:Y:S01]  /*0e40*/  ISETP.EQ.AND P4, PT, R19, 0x4, PT ;  /* 0x000000041300780c */ /* 0x000fe20003f82270 */
[--C-:B------:R-:W-:Y:S02]  /*0e50*/  @P1 IMAD.MOV.U32 R9, RZ, RZ, R11.reuse ;  /* 0x000000ffff091224 */ /* 0x100fe400078e000b */
[----:B------:R-:W-:Y:S02]  /*0e60*/  @P0 IMAD.MOV.U32 R9, RZ, RZ, R12 ;  /* 0x000000ffff090224 */ /* 0x000fe400078e000c */
[----:B------:R-:W-:-:S02]  /*0e70*/  @P2 IMAD.MOV.U32 R0, RZ, RZ, R11 ;  /* 0x000000ffff002224 */ /* 0x000fc400078e000b */
[----:B------:R-:W-:Y:S02]  /*0e80*/  @P1 IMAD.MOV.U32 R0, RZ, RZ, R12 ;  /* 0x000000ffff001224 */ /* 0x000fe400078e000c */
[----:B------:R-:W-:Y:S02]  /*0e90*/  @P3 IMAD.MOV.U32 R9, RZ, RZ, R13 ;  /* 0x000000ffff093224 */ /* 0x000fe400078e000d */
[--C-:B------:R-:W-:Y:S02]  /*0ea0*/  @P5 IMAD.MOV.U32 R9, RZ, RZ, R14.reuse ;  /* 0x000000ffff095224 */ /* 0x100fe400078e000e */
        /* <DEDUP_REMOVED lines=15> */
[----:B------:R-:W-:-:S04]  /*0fa0*/  @P0 MOV R17, R15 ;  /* 0x0000000f00110202 */ /* 0x000fc80000000f00 */
[----:B------:R-:W-:-:S07]  /*0fb0*/  SHF.L.W.U32.HI R16, R17, R9, R16 ;  /* 0x0000000911107219 */ /* 0x000fce0000010e10 */
.L_x_275:
[----:B------:R-:W-:Y:S05]  /*0fc0*/  BSYNC.RECONVERGENT B2 ;  /* 0x0000000000027941 */ /* 0x000fea0003800200 */
.L_x_274:
        /* <DEDUP_REMOVED lines=19> */
.L_x_272:
[----:B------:R-:W-:Y:S01]  /*1100*/  FMUL R0, RZ, R7 ;  /* 0x00000007ff007220 */ /* 0x000fe20000400000 */
[----:B------:R-:W-:-:S07]  /*1110*/  IMAD.MOV.U32 R15, RZ, RZ, RZ ;  /* 0x000000ffff0f7224 */ /* 0x000fce00078e00ff */
.L_x_271:
[----:B------:R-:W-:Y:S05]  /*1120*/  BSYNC.RECONVERGENT B1 ;  /* 0x0000000000017941 */ /* 0x000fea0003800200 */
.L_x_270:
        /* <DEDUP_REMOVED lines=29> */
.L_x_269:
[----:B------:R-:W-:Y:S05]  /*1300*/  BSYNC.RECONVERGENT B0 ;  /* 0x0000000000007941 */ /* 0x000fea0003800200 */
.L_x_268:
[----:B------:R-:W-:Y:S01]  /*1310*/  IADD3 R2, P0, PT, R5, R2, RZ ;  /* 0x0000000205027210 */ /* 0x000fe20007f1e0ff */
[----:B------:R-:W-:Y:S04]  /*1320*/  BSSY.RECONVERGENT B0, `(.L_x_276) ;  /* 0x0000094000007945 */ /* 0x000fe80003800200 */
[----:B------:R-:W-:Y:S01]  /*1330*/  IMAD.X R3, RZ, RZ, R3, P0 ;  /* 0x000000ffff037224 */ /* 0x000fe200000e0603 */
[----:B------:R-:W-:-:S04]  /*1340*/  ISETP.GE.U32.AND P0, PT, R2, UR10, PT ;  /* 0x0000000a02007c0c */ /* 0x000fc8000bf06070 */
[----:B------:R-:W-:-:S13]  /*1350*/  ISETP.GE.U32.AND.EX P0, PT, R3, UR11, PT, P0 ;  /* 0x0000000b03007c0c */ /* 0x000fda000bf06100 */
[----:B------:R-:W-:Y:S05]  /*1360*/  @P0 BRA `(.L_x_277) ;  /* 0x00000008003c0947 */ /* 0x000fea0003800000 */
[----:B------:R-:W2:Y:S01]  /*1370*/  LDCU.64 UR4, c[0x0][0x390] ;  /* 0x00007200ff0477ac */ /* 0x000ea20008000a00 */
[C---:B01----:R-:W-:Y:S01]  /*1380*/  IMAD.SHL.U32 R6, R2.reuse, 0x2, RZ ;  /* 0x0000000202067824 */ /* 0x043fe200078e00ff */
[----:B------:R-:W-:-:S04]  /*1390*/  SHF.L.U64.HI R18, R2, 0x1, R3 ;  /* 0x0000000102127819 */ /* 0x000fc80000010203 */
[----:B--2---:R-:W-:-:S04]  /*13a0*/  IADD3 R8, P0, PT, R6, UR4, RZ ;  /* 0x0000000406087c10 */ /* 0x004fc8000ff1e0ff */
        /* <DEDUP_REMOVED lines=21> */
.L_x_281:
        /* <DEDUP_REMOVED lines=56> */
[----:B------:R-:W-:Y:S01]  /*1880*/  @P1 MOV R17, R10 ;  /* 0x0000000a00111202 */ /* 0x000fe20000000f00 */
[----:B------:R-:W-:Y:S01]  /*1890*/  @P0 IMAD.MOV.U32 R17, RZ, RZ, R11 ;  /* 0x000000ffff110224 */ /* 0x000fe200078e000b */
[----:B------:R-:W-:Y:S01]  /*18a0*/  ISETP.EQ.AND P0, PT, R19, 0x8, PT ;  /* 0x000000081300780c */ /* 0x000fe20003f02270 */
[----:B------:R-:W-:Y:S01]  /*18b0*/  @P3 IMAD.MOV.U32 R17, RZ, RZ, R12 ;  /* 0x000000ffff113224 */ /* 0x000fe200078e000c */
[----:B------:R-:W-:Y:S01]  /*18c0*/  LOP3.LUT R9, R8, 0x1f, RZ, 0xc0, !PT ;  /* 0x0000001f08097812 */ /* 0x000fe200078ec0ff */
[----:B------:R-:W-:Y:S02]  /*18d0*/  @P5 IMAD.MOV.U32 R17, RZ, RZ, R13 ;  /* 0x000000ffff115224 */ /* 0x000fe400078e000d */
[----:B------:R-:W-:Y:S01]  /*18e0*/  @P4 IMAD.MOV.U32 R17, RZ, RZ, R14 ;  /* 0x000000ffff114224 */ /* 0x000fe200078e000e */
[----:B------:R-:W-:-:S07]  /*18f0*/  SHF.L.W.U32.HI R0, R16, R9, R0 ;  /* 0x0000000910007219 */ /* 0x000fce0000010e00 */
[----:B------:R-:W-:-:S05]  /*1900*/  @P0 IMAD.MOV.U32 R17, RZ, RZ, R15 ;  /* 0x000000ffff110224 */ /* 0x000fca00078e000f */
[----:B------:R-:W-:-:S07]  /*1910*/  SHF.L.W.U32.HI R16, R17, R9, R16 ;  /* 0x0000000911107219 */ /* 0x000fce0000010e10 */
.L_x_283:
[----:B------:R-:W-:Y:S05]  /*1920*/  BSYNC.RECONVERGENT B2 ;  /* 0x0000000000027941 */ /* 0x000fea0003800200 */
.L_x_282:
        /* <DEDUP_REMOVED lines=19> */
.L_x_280:
[----:B------:R-:W-:Y:S01]  /*1a60*/  FMUL R0, RZ, R7 ;  /* 0x00000007ff007220 */ /* 0x000fe20000400000 */
[----:B------:R-:W-:-:S07]  /*1a70*/  IMAD.MOV.U32 R15, RZ, RZ, RZ ;  /* 0x000000ffff0f7224 */ /* 0x000fce00078e00ff */
.L_x_279:
[----:B------:R-:W-:Y:S05]  /*1a80*/  BSYNC.RECONVERGENT B1 ;  /* 0x0000000000017941 */ /* 0x000fea0003800200 */
.L_x_278:
        /* <DEDUP_REMOVED lines=29> */
.L_x_277:
[----:B------:R-:W-:Y:S05]  /*1c60*/  BSYNC.RECONVERGENT B0 ;  /* 0x0000000000007941 */ /* 0x000fea0003800200 */
.L_x_276:
[----:B------:R-:W-:-:S05]  /*1c70*/  IADD3 R2, P0, PT, R5, R2, RZ ;  /* 0x0000000205027210 */ /* 0x000fca0007f1e0ff */
[----:B------:R-:W-:Y:S01]  /*1c80*/  IMAD.X R5, RZ, RZ, R3, P0 ;  /* 0x000000ffff057224 */ /* 0x000fe200000e0603 */
[----:B------:R-:W-:-:S04]  /*1c90*/  ISETP.GE.U32.AND P0, PT, R2, UR10, PT ;  /* 0x0000000a02007c0c */ /* 0x000fc8000bf06070 */
[----:B------:R-:W-:-:S13]  /*1ca0*/  ISETP.GE.U32.AND.EX P0, PT, R5, UR11, PT, P0 ;  /* 0x0000000b05007c0c */ /* 0x000fda000bf06100 */
[----:B------:R-:W-:Y:S05]  /*1cb0*/  @P0 EXIT ;  /* 0x000000000000094d */ /* 0x000fea0003800000 */
[----:B------:R-:W0:Y:S01]  /*1cc0*/  LDCU.64 UR4, c[0x0][0x390] ;  /* 0x00007200ff0477ac */ /* 0x000e220008000a00 */
[C---:B------:R-:W-:Y:S01]  /*1cd0*/  IMAD.SHL.U32 R3, R2.reuse, 0x2, RZ ;  /* 0x0000000202037824 */ /* 0x040fe200078e00ff */
[----:B------:R-:W-:-:S04]  /*1ce0*/  SHF.L.U64.HI R2, R2, 0x1, R5 ;  /* 0x0000000102027819 */ /* 0x000fc80000010205 */
[----:B012---:R-:W-:-:S04]  /*1cf0*/  IADD3 R8, P0, PT, R3, UR4, RZ ;  /* 0x0000000403087c10 */ /* 0x007fc8000ff1e0ff */
        /* <DEDUP_REMOVED lines=21> */
.L_x_287:
        /* <DEDUP_REMOVED lines=46> */
[----:B------:R-:W-:Y:S01]  /*2130*/  @P3 MOV R7, R14 ;  /* 0x0000000e00073202 */ /* 0x000fe20000000f00 */
[----:B------:R-:W-:Y:S02]  /*2140*/  @P1 IMAD.MOV.U32 R8, RZ, RZ, R11 ;  /* 0x000000ffff081224 */ /* 0x000fe400078e000b */
        /* <DEDUP_REMOVED lines=17> */
.L_x_289:
[----:B------:R-:W-:Y:S05]  /*2260*/  BSYNC.RECONVERGENT B1 ;  /* 0x0000000000017941 */ /* 0x000fea0003800200 */
.L_x_288:
        /* <DEDUP_REMOVED lines=8> */
[----:B------:R-:W-:Y:S02]  /*22f0*/  LOP3.LUT R5, R0, R5, RZ, 0x3c, !PT ;  /* 0x0000000500057212 */ /* 0x000fe400078e3cff */
[----:B------:R-:W0:Y:S02]  /*2300*/  I2F.F64.S64 R6, R10 ;  /* 0x0000000a00067312 */ /* 0x000e240000301c00 */
[----:B------:R-:W-:Y:S01]  /*2310*/  ISETP.GE.AND P1, PT, R5, RZ, PT ;  /* 0x000000ff0500720c */ /* 0x000fe20003f26270 */
[----:B0-----:R-:W-:Y:S01]  /*2320*/  DMUL R8, R6, UR4 ;  /* 0x0000000406087c28 */ /* 0x001fe20008000000 */
[----:B------:R-:W-:-:S04]  /*2330*/  SHF.R.U32.HI R6, RZ, 0x1e, R15 ;  /* 0x0000001eff067819 */ /* 0x000fc8000001160f */
[----:B------:R-:W-:-:S05]  /*2340*/  LEA.HI R6, R0, R6, RZ, 0x1 ;  /* 0x0000000600067211 */ /* 0x000fca00078f08ff */
[----:B------:R-:W0:Y:S01]  /*2350*/  F2F.F32.F64 R8, R8 ;  /* 0x0000000800087310 */ /* 0x000e220000301000 */
[----:B------:R-:W-:-:S04]  /*2360*/  IMAD.MOV R0, RZ, RZ, -R6 ;  /* 0x000000ffff007224 */ /* 0x000fc800078e0a06 */
[----:B------:R-:W-:Y:S01]  /*2370*/  @!P0 IMAD.MOV.U32 R6, RZ, RZ, R0 ;  /* 0x000000ffff068224 */ /* 0x000fe200078e0000 */
[----:B0-----:R-:W-:Y:S01]  /*2380*/  FSEL R0, -R8, R8, !P1 ;  /* 0x0000000808007208 */ /* 0x001fe20004800100 */
[----:B------:R-:W-:Y:S06]  /*2390*/  BRA `(.L_x_285) ;  /* 0x0000000000087947 */ /* 0x000fec0003800000 */
.L_x_286:
[----:B------:R-:W-:Y:S01]  /*23a0*/  FMUL R0, RZ, R5 ;  /* 0x00000005ff007220 */ /* 0x000fe20000400000 */
[----:B------:R-:W-:-:S07]  /*23b0*/  IMAD.MOV.U32 R6, RZ, RZ, RZ ;  /* 0x000000ffff067224 */ /* 0x000fce00078e00ff */
.L_x_285:
[----:B------:R-:W-:Y:S05]  /*23c0*/  BSYNC.RECONVERGENT B0 ;  /* 0x0000000000007941 */ /* 0x000fea0003800200 */
.L_x_284:
[----:B------:R-:W-:Y:S02]  /*23d0*/  IMAD.MOV.U32 R4, RZ, RZ, 0x37cbac00 ;  /* 0x37cbac00ff047424 */ /* 0x000fe400078e00ff */
[----:B------:R-:W-:Y:S01]  /*23e0*/  FMUL R5, R0, R0 ;  /* 0x0000000000057220 */ /* 0x000fe20000400000 */
[----:B------:R-:W-:Y:S01]  /*23f0*/  IMAD.MOV.U32 R8, RZ, RZ, 0x394d4153 ;  /* 0x394d4153ff087424 */ /* 0x000fe200078e00ff */
[----:B------:R-:W0:Y:S01]  /*2400*/  LDCU.128 UR8, c[0x0][0x380] ;  /* 0x00007000ff0877ac */ /* 0x000e220008000c00 */
[C---:B------:R-:W-:Y:S01]  /*2410*/  LOP3.LUT R9, R6.reuse, 0x1, RZ, 0xc0, !PT ;  /* 0x0000000106097812 */ /* 0x040fe200078ec0ff */
        /* <DEDUP_REMOVED lines=22> */
[----:B------:R-:W-:Y:S04]  /*2580*/  STG.E.U16 desc[UR6][R4.64], R0 ;  /* 0x0000000004007986 */ /* 0x000fe8000c101506 */
[----:B------:R-:W-:Y:S01]  /*2590*/  STG.E.U16 desc[UR6][R6.64], R3 ;  /* 0x0000000306007986 */ /* 0x000fe2000c101506 */
[----:B------:R-:W-:Y:S05]  /*25a0*/  EXIT ;  /* 0x000000000000794d */ /* 0x000fea0003800000 */
.L_x_290:
        /* <DEDUP_REMOVED lines=13> */
.L_x_389:


//--------------------- .text.sincos_float_kernel --------------------------
	.section	.text.sincos_float_kernel,"ax",@progbits
	.align	128
        .global         sincos_float_kernel
        .type           sincos_float_kernel,@function
        .size           sincos_float_kernel,(.L_x_390 - sincos_float_kernel)
        .other          sincos_float_kernel,@"STO_CUDA_ENTRY STV_DEFAULT"
sincos_float_kernel:
.text.sincos_float_kernel:
        /* <DEDUP_REMOVED lines=18> */
[----:B------:R-:W2:Y:S01]  /*0120*/  LDG.E.CONSTANT R7, desc[UR6][R8.64] ;  /* 0x0000000608077981 */ /* 0x000ea2000c1e9900 */
[----:B------:R-:W-:Y:S01]  /*0130*/  BSSY.RECONVERGENT B1, `(.L_x_293) ;  /* 0x0000068000017945 */ /* 0x000fe20003800200 */
[C---:B--2---:R-:W-:Y:S01]  /*0140*/  FMUL R15, R7.reuse, 0.63661974668502807617 ;  /* 0x3f22f983070f7820 */ /* 0x044fe20000400000 */
        /* <DEDUP_REMOVED lines=18> */
.L_x_295:
        /* <DEDUP_REMOVED lines=29> */
[----:B------:R-:W-:-:S04]  /*0440*/  SHF.R.U32.HI R9, RZ, 0x5, R9 ;  /* 0x00000005ff097819 */ /* 0x000fc80000011609 */
[----:B------:R-:W-:-:S04]  /*0450*/  LEA R17, -R9, RZ, 0x2 ;  /* 0x000000ff09117211 */ /* 0x000fc800078e11ff */
        /* <DEDUP_REMOVED lines=12> */
[--C-:B------:R-:W-:Y:S02]  /*0520*/  @P2 IMAD.MOV.U32 R15, RZ, RZ, R11.reuse ;  /* 0x000000ffff0f2224 */ /* 0x100fe400078e000b */
[----:B------:R-:W-:-:S02]  /*0530*/  @P1 IMAD.MOV.U32 R9, RZ, RZ, R11 ;  /* 0x000000ffff091224 */ /* 0x000fc400078e000b */
[--C-:B------:R-:W-:Y:S02]  /*0540*/  @P1 IMAD.MOV.U32 R15, RZ, RZ, R12.reuse ;  /* 0x000000ffff0f1224 */ /* 0x100fe400078e000c */
[----:B------:R-:W-:Y:S02]  /*0550*/  @P0 IMAD.MOV.U32 R9, RZ, RZ, R12 ;  /* 0x000000ffff090224 */ /* 0x000fe400078e000c */
[--C-:B------:R-:W-:Y:S02]  /*0560*/  @P0 IMAD.MOV.U32 R15, RZ, RZ, R13.reuse ;  /* 0x000000ffff0f0224 */ /* 0x100fe400078e000d */
[----:B------:R-:W-:Y:S02]  /*0570*/  @P3 IMAD.MOV.U32 R9, RZ, RZ, R13 ;  /* 0x000000ffff093224 */ /* 0x000fe400078e000d */
[--C-:B------:R-:W-:Y:S02]  /*0580*/  @P3 IMAD.MOV.U32 R15, RZ, RZ, R14.reuse ;  /* 0x000000ffff0f3224 */ /* 0x100fe400078e000e */
[----:B------:R-:W-:-:S02]  /*0590*/  @P5 IMAD.MOV.U32 R9, RZ, RZ, R14 ;  /* 0x000000ffff095224 */ /* 0x000fc400078e000e */
[--C-:B------:R-:W-:Y:S02]  /*05a0*/  @P5 IMAD.MOV.U32 R15, RZ, RZ, R0.reuse ;  /* 0x000000ffff0f5224 */ /* 0x100fe400078e0000 */
[----:B------:R-:W-:Y:S01]  /*05b0*/  @P4 IMAD.MOV.U32 R9, RZ, RZ, R0 ;  /* 0x000000ffff094224 */ /* 0x000fe200078e0000 */
        /* <DEDUP_REMOVED lines=12> */
.L_x_297:
[----:B------:R-:W-:Y:S05]  /*0680*/  BSYNC.RECONVERGENT B2 ;  /* 0x0000000000027941 */ /* 0x000fea0003800200 */
.L_x_296:
        /* <DEDUP_REMOVED lines=18> */
.L_x_294:
[----:B------:R-:W-:Y:S05]  /*07b0*/  BSYNC.RECONVERGENT B1 ;  /* 0x0000000000017941 */ /* 0x000fea0003800200 */
.L_x_293:
[----:B------:R-:W-:Y:S02]  /*07c0*/  IMAD.MOV.U32 R8, RZ, RZ, 0x37cbac00 ;  /* 0x37cbac00ff087424 */ /* 0x000fe400078e00ff */
[----:B------:R-:W-:Y:S01]  /*07d0*/  FMUL R7, R0, R0 ;  /* 0x0000000000077220 */ /* 0x000fe20000400000 */
[----:B------:R-:W0:Y:S01]  /*07e0*/  LDCU.128 UR12, c[0x0][0x380] ;  /* 0x00007000ff0c77ac */ /* 0x000e220008000c00 */
[----:B------:R-:W-:Y:S01]  /*07f0*/  IMAD.MOV.U32 R16, RZ, RZ, 0x394d4153 ;  /* 0x394d4153ff107424 */ /* 0x000fe200078e00ff */
[----:B------:R-:W-:Y:S01]  /*0800*/  LOP3.LUT R17, R15, 0x1, RZ, 0xc0, !PT ;  /* 0x000000010f117812 */ /* 0x000fe200078ec0ff */
[C---:B------:R-:W-:Y:S01]  /*0810*/  FFMA R8, R7.reuse, R8, -0.0013887860113754868507 ;  /* 0xbab607ed07087423 */ /* 0x040fe20000000008 */
[C---:B------:R-:W-:Y:S01]  /*0820*/  FFMA R9, R7.reuse, R0, RZ ;  /* 0x0000000007097223 */ /* 0x040fe200000000ff */
[----:B------:R-:W-:Y:S01]  /*0830*/  FFMA R16, R7, -R16, 0.0083327032625675201416 ;  /* 0x3c0885e407107423 */ /* 0x000fe20000000810 */
[----:B------:R-:W-:Y:S01]  /*0840*/  LOP3.LUT P1, RZ, R15, 0x2, RZ, 0xc0, !PT ;  /* 0x000000020fff7812 */ /* 0x000fe2000782c0ff */
[----:B------:R-:W-:Y:S01]  /*0850*/  FFMA R8, R7, R8, 0.041666727513074874878 ;  /* 0x3d2aaabb07087423 */ /* 0x000fe20000000008 */
[----:B------:R-:W-:-:S02]  /*0860*/  VIADD R15, R15, 0x1 ;  /* 0x000000010f0f7836 */ /* 0x000fc40000000000 */
[----:B------:R-:W-:Y:S01]  /*0870*/  FFMA R16, R7, R16, -0.16666662693023681641 ;  /* 0xbe2aaaa807107423 */ /* 0x000fe20000000010 */
[----:B------:R-:W-:Y:S01]  /*0880*/  ISETP.NE.U32.AND P0, PT, R17, 0x1, PT ;  /* 0x000000011100780c */ /* 0x000fe20003f05070 */
[----:B------:R-:W-:Y:S02]  /*0890*/  FFMA R8, R7, R8, -0.4999999701976776123 ;  /* 0xbeffffff07087423 */ /* 0x000fe40000000008 */
[----:B------:R-:W-:Y:S01]  /*08a0*/  FFMA R16, R9, R16, R0 ;  /* 0x0000001009107223 */ /* 0x000fe20000000000 */
[----:B------:R-:W-:Y:S01]  /*08b0*/  LOP3.LUT P2, RZ, R15, 0x2, RZ, 0xc0, !PT ;  /* 0x000000020fff7812 */ /* 0x000fe2000784c0ff */
[----:B------:R-:W-:Y:S01]  /*08c0*/  FFMA R7, R7, R8, 1 ;  /* 0x3f80000007077423 */ /* 0x000fe20000000008 */
[----:B0-----:R-:W-:-:S04]  /*08d0*/  IADD3 R8, P3, PT, R6, UR12, RZ ;  /* 0x0000000c06087c10 */ /* 0x001fc8000ff7e0ff */
[----:B------:R-:W-:Y:S02]  /*08e0*/  FSEL R0, R7, R16, !P0 ;  /* 0x0000001007007208 */ /* 0x000fe40004000000 */
[----:B------:R-:W-:Y:S02]  /*08f0*/  IADD3 R6, P4, PT, R6, UR14, RZ ;  /* 0x0000000e06067c10 */ /* 0x000fe4000ff9e0ff */
[----:B------:R-:W-:Y:S02]  /*0900*/  FSEL R16, R16, R7, !P0 ;  /* 0x0000000710107208 */ /* 0x000fe40004000000 */
[----:B------:R-:W-:Y:S02]  /*0910*/  IADD3.X R9, PT, PT, R18, UR13, RZ, P3, !PT ;  /* 0x0000000d12097c10 */ /* 0x000fe40009ffe4ff */
[----:B------:R-:W-:Y:S02]  /*0920*/  FSEL R15, R0, -R0, !P1 ;  /* 0x80000000000f7208 */ /* 0x000fe40004800000 */
[----:B------:R-:W-:-:S02]  /*0930*/  IADD3.X R7, PT, PT, R18, UR15, RZ, P4, !PT ;  /* 0x0000000f12077c10 */ /* 0x000fc4000a7fe4ff */
[----:B------:R-:W-:Y:S01]  /*0940*/  FSEL R17, R16, -R16, !P2 ;  /* 0x8000001010117208 */ /* 0x000fe20005000000 */
[----:B------:R0:W-:Y:S04]  /*0950*/  STG.E desc[UR6][R8.64], R15 ;  /* 0x0000000f08007986 */ /* 0x0001e8000c101906 */
[----:B------:R0:W-:Y:S02]  /*0960*/  STG.E desc[UR6][R6.64], R17 ;  /* 0x0000001106007986 */ /* 0x0001e4000c101906 */
.L_x_292:
[----:B------:R-:W-:Y:S05]  /*0970*/  BSYNC.RECONVERGENT B0 ;  /* 0x0000000000007941 */ /* 0x000fea0003800200 */
.L_x_291:
        /* <DEDUP_REMOVED lines=30> */
.L_x_303:
        /* <DEDUP_REMOVED lines=66> */
.L_x_305:
[----:B------:R-:W-:Y:S05]  /*0f80*/  BSYNC.RECONVERGENT B2 ;  /* 0x0000000000027941 */ /* 0x000fea0003800200 */
.L_x_304:
        /* <DEDUP_REMOVED lines=19> */
.L_x_302:
[----:B------:R-:W-:Y:S01]  /*10c0*/  FMUL R0, RZ, R7 ;  /* 0x00000007ff007220 */ /* 0x000fe20000400000 */
[----:B------:R-:W-:-:S07]  /*10d0*/  IMAD.MOV.U32 R15, RZ, RZ, RZ ;  /* 0x000000ffff0f7224 */ /* 0x000fce00078e00ff */
.L_x_301:
[----:B------:R-:W-:Y:S05]  /*10e0*/  BSYNC.RECONVERGENT B1 ;  /* 0x0000000000017941 */ /* 0x000fea0003800200 */
.L_x_300:
        /* <DEDUP_REMOVED lines=27> */
.L_x_299:
[----:B------:R-:W-:Y:S05]  /*12a0*/  BSYNC.RECONVERGENT B0 ;  /* 0x0000000000007941 */ /* 0x000fea0003800200 */
.L_x_298:
        /* <DEDUP_REMOVED lines=30> */
.L_x_311:
        /* <DEDUP_REMOVED lines=66> */
.L_x_313:
[----:B------:R-:W-:Y:S05]  /*18b0*/  BSYNC.RECONVERGENT B2 ;  /* 0x0000000000027941 */ /* 0x000fea0003800200 */
.L_x_312:
        /* <DEDUP_REMOVED lines=19> */
.L_x_310:
[----:B------:R-:W-:Y:S01]  /*19f0*/  FMUL R0, RZ, R7 ;  /* 0x00000007ff007220 */ /* 0x000fe20000400000 */
[----:B------:R-:W-:-:S07]  /*1a00*/  IMAD.MOV.U32 R15, RZ, RZ, RZ ;  /* 0x000000ffff0f7224 */ /* 0x000fce00078e00ff */
.L_x_309:
[----:B------:R-:W-:Y:S05]  /*1a10*/  BSYNC.RECONVERGENT B1 ;  /* 0x0000000000017941 */ /* 0x000fea0003800200 */
.L_x_308:
[----:B------:R-:W-:Y:S01]  /*1a20*/  MOV R8, 0x37cbac00 ;  /* 0x37cbac0000087802 */ /* 0x000fe20000000f00 */
        /* <DEDUP_REMOVED lines=26> */
.L_x_307:
[----:B------:R-:W-:Y:S05]  /*1bd0*/  BSYNC.RECONVERGENT B0 ;  /* 0x0000000000007941 */ /* 0x000fea0003800200 */
.L_x_306:
        /* <DEDUP_REMOVED lines=10> */
[----:B------:R-:W2:Y:S01]  /*1c80*/  LDG.E.CONSTANT R5, desc[UR6][R6.64] ;  /* 0x0000000606057981 */ /* 0x000ea2000c1e9900 */
[----:B------:R-:W-:Y:S01]  /*1c90*/  BSSY.RECONVERGENT B0, `(.L_x_314) ;  /* 0x0000069000007945 */ /* 0x000fe20003800200 */
[C---:B--2---:R-:W-:Y:S01]  /*1ca0*/  FMUL R8, R5.reuse, 0.63661974668502807617 ;  /* 0x3f22f98305087820 */ /* 0x044fe20000400000 */
[----:B------:R-:W-:-:S03]  /*1cb0*/  FSETP.GE.AND P0, PT, |R5|, 105615, PT ;  /* 0x47ce47800500780b */ /* 0x000fc60003f06200 */
        /* <DEDUP_REMOVED lines=15> */
.L_x_317:
        /* <DEDUP_REMOVED lines=65> */
.L_x_319:
[----:B------:R-:W-:Y:S05]  /*21c0*/  BSYNC.RECONVERGENT B1 ;  /* 0x0000000000017941 */ /* 0x000fea0003800200 */
.L_x_318:
        /* <DEDUP_REMOVED lines=19> */
.L_x_316:
[----:B------:R-:W-:Y:S01]  /*2300*/  FMUL R0, RZ, R5 ;  /* 0x00000005ff007220 */ /* 0x000fe20000400000 */
[----:B------:R-:W-:-:S07]  /*2310*/  IMAD.MOV.U32 R15, RZ, RZ, RZ ;  /* 0x000000ffff0f7224 */ /* 0x000fce00078e00ff */
.L_x_315:
[----:B------:R-:W-:Y:S05]  /*2320*/  BSYNC.RECONVERGENT B0 ;  /* 0x0000000000007941 */ /* 0x000fea0003800200 */
.L_x_314:
        /* <DEDUP_REMOVED lines=11> */
[C---:B------:R-:W-:Y:S01]  /*23e0*/  FFMA R6, R5.reuse, R6, -0.16666662693023681641 ;  /* 0xbe2aaaa805067423 */ /* 0x040fe20000000006 */
[----:B------:R-:W-:Y:S01]  /*23f0*/  ISETP.NE.U32.AND P0, PT, R8, 0x1, PT ;  /* 0x000000010800780c */ /* 0x000fe20003f05070 */
[----:B------:R-:W-:Y:S02]  /*2400*/  FFMA R4, R5, R4, -0.4999999701976776123 ;  /* 0xbeffffff05047423 */ /* 0x000fe40000000004 */
[----:B------:R-:W-:Y:S01]  /*2410*/  FFMA R0, R7, R6, R0 ;  /* 0x0000000607007223 */ /* 0x000fe20000000000 */
[----:B------:R-:W-:Y:S01]  /*2420*/  LOP3.LUT P2, RZ, R15, 0x2, RZ, 0xc0, !PT ;  /* 0x000000020fff7812 */ /* 0x000fe2000784c0ff */
[----:B------:R-:W-:Y:S01]  /*2430*/  FFMA R5, R5, R4, 1 ;  /* 0x3f80000005057423 */ /* 0x000fe20000000004 */
[C---:B0-----:R-:W-:Y:S02]  /*2440*/  IADD3 R4, P3, PT, R3.reuse, UR8, RZ ;  /* 0x0000000803047c10 */ /* 0x041fe4000ff7e0ff */
[----:B------:R-:W-:Y:S02]  /*2450*/  IADD3 R6, P4, PT, R3, UR10, RZ ;  /* 0x0000000a03067c10 */ /* 0x000fe4000ff9e0ff */
[----:B------:R-:W-:-:S02]  /*2460*/  FSEL R3, R5, R0, !P0 ;  /* 0x0000000005037208 */ /* 0x000fc40004000000 */
[----:B------:R-:W-:Y:S02]  /*2470*/  FSEL R0, R0, R5, !P0 ;  /* 0x0000000500007208 */ /* 0x000fe40004000000 */
[C---:B------:R-:W-:Y:S02]  /*2480*/  IADD3.X R5, PT, PT, R2.reuse, UR9, RZ, P3, !PT ;  /* 0x0000000902057c10 */ /* 0x040fe40009ffe4ff */
[----:B------:R-:W-:Y:S02]  /*2490*/  FSEL R3, R3, -R3, !P1 ;  /* 0x8000000303037208 */ /* 0x000fe40004800000 */
[----:B------:R-:W-:Y:S02]  /*24a0*/  IADD3.X R7, PT, PT, R2, UR11, RZ, P4, !PT ;  /* 0x0000000b02077c10 */ /* 0x000fe4000a7fe4ff */
[----:B------:R-:W-:Y:S01]  /*24b0*/  FSEL R9, R0, -R0, !P2 ;  /* 0x8000000000097208 */ /* 0x000fe20005000000 */
[----:B------:R-:W-:Y:S04]  /*24c0*/  STG.E desc[UR6][R4.64], R3 ;  /* 0x0000000304007986 */ /* 0x000fe8000c101906 */
[----:B------:R-:W-:Y:S01]  /*24d0*/  STG.E desc[UR6][R6.64], R9 ;  /* 0x0000000906007986 */ /* 0x000fe2000c101906 */
[----:B------:R-:W-:Y:S05]  /*24e0*/  EXIT ;  /* 0x000000000000794d */ /* 0x000fea0003800000 */
.L_x_320:
        /* <DEDUP_REMOVED lines=9> */
.L_x_390:


//--------------------- .text.divmod_scalar_int32_kernel --------------------------
	.section	.text.divmod_scalar_int32_kernel,"ax",@progbits
	.align	128
        .global         divmod_scalar_int32_kernel
        .type           divmod_scalar_int32_kernel,@function
        .size           divmod_scalar_int32_kernel,(.L_x_391 - divmod_scalar_int32_kernel)
        .other          divmod_scalar_int32_kernel,@"STO_CUDA_ENTRY STV_DEFAULT"
divmod_scalar_int32_kernel:
.text.divmod_scalar_int32_kernel:
[----:B------:R-:W-:Y:S08]  /*0000*/  LDC R1, c[0x0][0x37c] ;  /* 0x0000df00ff017b82 */ /* 0x000ff00000000800 */
[----:B------:R-:W0:Y:S01]  /*0010*/  LDC R0, c[0x0][0x398] ;  /* 0x0000e600ff007b82 */ /* 0x000e220000000800 */
[----:B------:R-:W1:Y:S01]  /*0020*/  S2R R8, SR_TID.X ;  /* 0x0000000000087919 */ /* 0x000e620000002100 */
[----:B------:R-:W-:Y:S01]  /*0030*/  IMAD.MOV.U32 R9, RZ, RZ, RZ ;  /* 0x000000ffff097224 */ /* 0x000fe200078e00ff */
[----:B------:R-:W2:Y:S05]  /*0040*/  LDCU.64 UR4, c[0x0][0x358] ;  /* 0x00006b00ff0477ac */ /* 0x000eaa0008000a00 */
[----:B------:R-:W3:Y:S08]  /*0050*/  LDC R5, c[0x0][0x360] ;  /* 0x0000d800ff057b82 */ /* 0x000ef00000000800 */
[----:B------:R-:W1:Y:S01]  /*0060*/  S2UR UR6, SR_CTAID.X ;  /* 0x00000000000679c3 */ /* 0x000e620000002500 */
[----:B0-----:R-:W-:Y:S01]  /*0070*/  ISETP.NE.AND P0, PT, R0, RZ, PT ;  /* 0x000000ff0000720c */ /* 0x001fe20003f05270 */
[----:B---3--:R-:W-:-:S04]  /*0080*/  IMAD.SHL.U32 R3, R5, 0x4, RZ ;  /* 0x0000000405037824 */ /* 0x008fc800078e00ff */
[----:B-1----:R-:W-:-:S08]  /*0090*/  IMAD.WIDE.U32 R8, R3, UR6, R8 ;  /* 0x0000000603087c25 */ /* 0x002fd0000f8e0008 */
[----:B--2---:R-:W-:Y:S05]  /*00a0*/  @P0 BRA `(.L_x_321) ;  /* 0x0000000000f80947 */ /* 0x004fea0003800000 */
[----:B------:R-:W0:Y:S01]  /*00b0*/  LDCU.64 UR6, c[0x0][0x3a0] ;  /* 0x00007400ff0677ac */ /* 0x000e220008000a00 */
[----:B------:R-:W-:Y:S01]  /*00c0*/  IADD3 R6, P0, PT, R8, R5, RZ ;  /* 0x0000000508067210 */ /* 0x000fe20007f1e0ff */
[----:B------:R-:W-:Y:S03]  /*00d0*/  BSSY.RECONVERGENT B0, `(.L_x_322) ;  /* 0x0000018000007945 */ /* 0x000fe60003800200 */
[----:B------:R-:W-:Y:S01]  /*00e0*/  IADD3 R4, P2, PT, R5, R6, RZ ;  /* 0x0000000605047210 */ /* 0x000fe20007f5e0ff */
[----:B------:R-:W-:-:S03]  /*00f0*/  IMAD.X R11, RZ, RZ, R9, P0 ;  /* 0x000000ffff0b7224 */ /* 0x000fc600000e0609 */
[----:B------:R-:W-:Y:S01]  /*0100*/  IADD3 R0, P4, PT, R5, R4, RZ ;  /* 0x0000000405007210 */ /* 0x000fe20007f9e0ff */
[----:B------:R-:W-:-:S04]  /*0110*/  IMAD.X R7, RZ, RZ, R11, P2 ;  /* 0x000000ffff077224 */ /* 0x000fc800010e060b */
[----:B------:R-:W-:Y:S01]  /*0120*/  IMAD.X R5, RZ, RZ, R7, P4 ;  /* 0x000000ffff057224 */ /* 0x000fe200020e0607 */
[----:B0-----:R-:W-:Y:S02]  /*0130*/  ISETP.GE.U32.AND P1, PT, R8, UR6, PT ;  /* 0x0000000608007c0c */ /* 0x001fe4000bf26070 */
[----:B------:R-:W-:Y:S02]  /*0140*/  ISETP.GE.U32.AND P2, PT, R6, UR6, PT ;  /* 0x0000000606007c0c */ /* 0x000fe4000bf46070 */
[----:B------:R-:W-:Y:S02]  /*0150*/  ISETP.GE.U32.AND.EX P1, PT, R9, UR7, PT, P1 ;  /* 0x0000000709007c0c */ /* 0x000fe4000bf26110 */
[----:B------:R-:W-:Y:S02]  /*0160*/  ISETP.GE.U32.AND P3, PT, R4, UR6, PT ;  /* 0x0000000604007c0c */ /* 0x000fe4000bf66070 */
[----:B------:R-:W-:Y:S02]  /*0170*/  ISETP.GE.U32.AND P0, PT, R0, UR6, PT ;  /* 0x0000000600007c0c */ /* 0x000fe4000bf06070 */
[----:B------:R-:W-:-:S02]  /*0180*/  ISETP.GE.U32.AND.EX P2, PT, R11, UR7, PT, P2 ;  /* 0x000000070b007c0c */ /* 0x000fc4000bf46120 */
[----:B------:R-:W-:Y:S02]  /*0190*/  ISETP.GE.U32.AND.EX P3, PT, R7, UR7, PT, P3 ;  /* 0x0000000707007c0c */ /* 0x000fe4000bf66130 */
[----:B------:R-:W-:-:S03]  /*01a0*/  ISETP.GE.U32.AND.EX P0, PT, R5, UR7, PT, P0 ;  /* 0x0000000705007c0c */ /* 0x000fc6000bf06100 */
[----:B------:R-:W-:Y:S10]  /*01b0*/  @P1 BRA `(.L_x_323) ;  /* 0x0000000000241947 */ /* 0x000ff40003800000 */
[----:B------:R-:W0:Y:S01]  /*01c0*/  LDCU.128 UR8, c[0x0][0x380] ;  /* 0x00007000ff0877ac */ /* 0x000e220008000c00 */
[C---:B------:R-:W-:Y:S01]  /*01d0*/  IMAD.SHL.U32 R2, R8.reuse, 0x4, RZ ;  /* 0x0000000408027824 */ /* 0x040fe200078e00ff */
[----:B------:R-:W-:-:S04]  /*01e0*/  SHF.L.U64.HI R8, R8, 0x2, R9 ;  /* 0x0000000208087819 */ /* 0x000fc80000010209 */
[C---:B0-----:R-:W-:Y:S02]  /*01f0*/  IADD3 R12, P1, PT, R2.reuse, UR8, RZ ;  /* 0x00000008020c7c10 */ /* 0x041fe4000ff3e0ff */
[----:B------:R-:W-:Y:S02]  /*0200*/  IADD3 R2, P4, PT, R2, UR10, RZ ;  /* 0x0000000a02027c10 */ /* 0x000fe4000ff9e0ff */
[C---:B------:R-:W-:Y:S02]  /*0210*/  IADD3.X R13, PT, PT, R8.reuse, UR9, RZ, P1, !PT ;  /* 0x00000009080d7c10 */ /* 0x040fe40008ffe4ff */
[----:B------:R-:W-:-:S03]  /*0220*/  IADD3.X R3, PT, PT, R8, UR11, RZ, P4, !PT ;  /* 0x0000000b08037c10 */ /* 0x000fc6000a7fe4ff */
[----:B------:R0:W-:Y:S04]  /*0230*/  STG.E desc[UR4][R12.64], RZ ;  /* 0x000000ff0c007986 */ /* 0x0001e8000c101904 */
[----:B------:R0:W-:Y:S02]  /*0240*/  STG.E desc[UR4][R2.64], RZ ;  /* 0x000000ff02007986 */ /* 0x0001e4000c101904 */
.L_x_323:
[----:B------:R-:W-:Y:S05]  /*0250*/  BSYNC.RECONVERGENT B0 ;  /* 0x0000000000007941 */ /* 0x000fea0003800200 */
.L_x_322:
        /* <DEDUP_REMOVED lines=8> */
[----:B------:R-:W-:-:S03]  /*02e0*/  IADD3.X R3, PT, PT, R3, UR11, RZ, P2, !PT ;  /* 0x0000000b03037c10 */ /* 0x000fc600097fe4ff */
[----:B------:R1:W-:Y:S04]  /*02f0*/  STG.E desc[UR4][R8.64], RZ ;  /* 0x000000ff08007986 */ /* 0x0003e8000c101904 */
[----:B------:R1:W-:Y:S02]  /*0300*/  STG.E desc[UR4][R2.64], RZ ;  /* 0x000000ff02007986 */ /* 0x0003e4000c101904 */
.L_x_325:
[----:B------:R-:W-:Y:S05]  /*0310*/  BSYNC.RECONVERGENT B0 ;  /* 0x0000000000007941 */ /* 0x000fea0003800200 */
.L_x_324:
        /* <DEDUP_REMOVED lines=8> */
[----:B------:R-:W-:-:S03]  /*03a0*/  IADD3.X R3, PT, PT, R3, UR11, RZ, P2, !PT ;  /* 0x0000000b03037c10 */ /* 0x000fc600097fe4ff */
[----:B------:R2:W-:Y:S04]  /*03b0*/  STG.E desc[UR4][R6.64], RZ ;  /* 0x000000ff06007986 */ /* 0x0005e8000c101904 */
[----:B------:R2:W-:Y:S02]  /*03c0*/  STG.E desc[UR4][R2.64], RZ ;  /* 0x000000ff02007986 */ /* 0x0005e4000c101904 */
.L_x_327:
[----:B------:R-:W-:Y:S05]  /*03d0*/  BSYNC.RECONVERGENT B0 ;  /* 0x0000000000007941 */ /* 0x000fea0003800200 */
.L_x_326:
[----:B------:R-:W-:Y:S05]  /*03e0*/  @P0 EXIT ;  /* 0x000000000000094d */ /* 0x000fea0003800000 */
[----:B------:R-:W3:Y:S01]  /*03f0*/  LDCU.128 UR8, c[0x0][0x380] ;  /* 0x00007000ff0877ac */ /* 0x000ee20008000c00 */
[C---:B012---:R-:W-:Y:S01]  /*0400*/  IMAD.SHL.U32 R2, R0.reuse, 0x4, RZ ;  /* 0x0000000400027824 */ /* 0x047fe200078e00ff */
[----:B------:R-:W-:-:S04]  /*0410*/  SHF.L.U64.HI R0, R0, 0x2, R5 ;  /* 0x0000000200007819 */ /* 0x000fc80000010205 */
[C---:B---3--:R-:W-:Y:S02]  /*0420*/  IADD3 R4, P0, PT, R2.reuse, UR8, RZ ;  /* 0x0000000802047c10 */ /* 0x048fe4000ff1e0ff */
[----:B------:R-:W-:Y:S02]  /*0430*/  IADD3 R2, P1, PT, R2, UR10, RZ ;  /* 0x0000000a02027c10 */ /* 0x000fe4000ff3e0ff */
[C---:B------:R-:W-:Y:S02]  /*0440*/  IADD3.X R5, PT, PT, R0.reuse, UR9, RZ, P0, !PT ;  /* 0x0000000900057c10 */ /* 0x040fe400087fe4ff */
[----:B------:R-:W-:-:S03]  /*0450*/  IADD3.X R3, PT, PT, R0, UR11, RZ, P1, !PT ;  /* 0x0000000b00037c10 */ /* 0x000fc60008ffe4ff */
[----:B------:R-:W-:Y:S04]  /*0460*/  STG.E desc[UR4][R4.64], RZ ;  /* 0x000000ff04007986 */ /* 0x000fe8000c101904 */
[----:B------:R-:W-:Y:S01]  /*0470*/  STG.E desc[UR4][R2.64], RZ ;  /* 0x000000ff02007986 */ /* 0x000fe2000c101904 */
[----:B------:R-:W-:Y:S05]  /*0480*/  EXIT ;  /* 0x000000000000794d */ /* 0x000fea0003800000 */
.L_x_321:
        /* <DEDUP_REMOVED lines=17> */
[----:B------:R-:W0:Y:S01]  /*05a0*/  LDCU.64 UR6, c[0x0][0x390] ;  /* 0x00007200ff0677ac */ /* 0x000e220008000a00 */
[C---:B------:R-:W-:Y:S01]  /*05b0*/  IMAD.SHL.U32 R11, R8.reuse, 0x4, RZ ;  /* 0x00000004080b7824 */ /* 0x040fe200078e00ff */
[----:B------:R-:W-:Y:S02]  /*05c0*/  SHF.L.U64.HI R10, R8, 0x2, R9 ;  /* 0x00000002080a7819 */ /* 0x000fe40000010209 */
[----:B------:R-:W-:Y:S01]  /*05d0*/  IABS R15, R0 ;  /* 0x00000000000f7213 */ /* 0x000fe20000000000 */
[----:B------:R-:W1:Y:S01]  /*05e0*/  LDCU.128 UR12, c[0x0][0x380] ;  /* 0x00007000ff0c77ac */ /* 0x000e620008000c00 */
[----:B0-----:R-:W-:-:S04]  /*05f0*/  IADD3 R12, P1, PT, R11, UR6, RZ ;  /* 0x000000060b0c7c10 */ /* 0x001fc8000ff3e0ff */
[----:B------:R-:W-:-:S06]  /*0600*/  IADD3.X R13, PT, PT, R10, UR7, RZ, P1, !PT ;  /* 0x000000070a0d7c10 */ /* 0x000fcc0008ffe4ff */
[----:B------:R-:W2:Y:S01]  /*0610*/  LDG.E.CONSTANT R13, desc[UR4][R12.64] ;  /* 0x000000040c0d7981 */ /* 0x000ea2000c1e9900 */
[----:B------:R-:W0:Y:S08]  /*0620*/  I2F.RP R14, R15 ;  /* 0x0000000f000e7306 */ /* 0x000e300000209400 */
[----:B0-----:R-:W0:Y:S02]  /*0630*/  MUFU.RCP R14, R14 ;  /* 0x0000000e000e7308 */ /* 0x001e240000001000 */
[----:B0-----:R-:W-:-:S06]  /*0640*/  VIADD R8, R14, 0xffffffe ;  /* 0x0ffffffe0e087836 */ /* 0x001fcc0000000000 */
[----:B------:R0:W3:Y:S02]  /*0650*/  F2I.FTZ.U32.TRUNC.NTZ R9, R8 ;  /* 0x0000000800097305 */ /* 0x0000e4000021f000 */
[----:B0-----:R-:W-:Y:S02]  /*0660*/  IMAD.MOV.U32 R8, RZ, RZ, RZ ;  /* 0x000000ffff087224 */ /* 0x001fe400078e00ff */
[----:B---3--:R-:W-:-:S04]  /*0670*/  IMAD.MOV R16, RZ, RZ, -R9 ;  /* 0x000000ffff107224 */ /* 0x008fc800078e0a09 */
[----:B------:R-:W-:-:S04]  /*0680*/  IMAD R17, R16, R15, RZ ;  /* 0x0000000f10117224 */ /* 0x000fc800078e02ff */
[----:B------:R-:W-:Y:S01]  /*0690*/  IMAD.HI.U32 R9, R9, R17, R8 ;  /* 0x0000001109097227 */ /* 0x000fe200078e0008 */
[----:B--2---:R-:W-:Y:S02]  /*06a0*/  IABS R12, R13 ;  /* 0x0000000d000c7213 */ /* 0x004fe40000000000 */
[----:B------:R-:W-:-:S03]  /*06b0*/  LOP3.LUT R8, R13, R0, RZ, 0x3c, !PT ;  /* 0x000000000d087212 */ /* 0x000fc600078e3cff */
[----:B------:R-:W-:Y:S01]  /*06c0*/  IMAD.HI.U32 R9, R9, R12, RZ ;  /* 0x0000000c09097227 */ /* 0x000fe200078e00ff */
[----:B------:R-:W-:-:S03]  /*06d0*/  ISETP.GE.AND P5, PT, R8, RZ, PT ;  /* 0x000000ff0800720c */ /* 0x000fc60003fa6270 */
[----:B------:R-:W-:-:S04]  /*06e0*/  IMAD.MOV R14, RZ, RZ, -R9 ;  /* 0x000000ffff0e7224 */ /* 0x000fc800078e0a09 */
[----:B------:R-:W-:-:S05]  /*06f0*/  IMAD R12, R15, R14, R12 ;  /* 0x0000000e0f0c7224 */ /* 0x000fca00078e020c */
[----:B------:R-:W-:-:S13]  /*0700*/  ISETP.GT.U32.AND P4, PT, R15, R12, PT ;  /* 0x0000000c0f00720c */ /* 0x000fda0003f84070 */
[----:B------:R-:W-:Y:S02]  /*0710*/  @!P4 IMAD.IADD R12, R12, 0x1, -R15 ;  /* 0x000000010c0cc824 */ /* 0x000fe400078e0a0f */
[----:B------:R-:W-:Y:S01]  /*0720*/  @!P4 VIADD R9, R9, 0x1 ;  /* 0x000000010909c836 */ /* 0x000fe20000000000 */
[----:B-1----:R-:W-:Y:S02]  /*0730*/  IADD3 R14, P4, PT, R11, UR14, RZ ;  /* 0x0000000e0b0e7c10 */ /* 0x002fe4000ff9e0ff */
[----:B------:R-:W-:Y:S02]  /*0740*/  ISETP.GE.U32.AND P1, PT, R12, R15, PT ;  /* 0x0000000f0c00720c */ /* 0x000fe40003f26070 */
[----:B------:R-:W-:-:S11]  /*0750*/  IADD3.X R15, PT, PT, R10, UR15, RZ, P4, !PT ;  /* 0x0000000f0a0f7c10 */ /* 0x000fd6000a7fe4ff */
[----:B------:R-:W-:Y:S01]  /*0760*/  @P1 VIADD R9, R9, 0x1 ;  /* 0x0000000109091836 */ /* 0x000fe20000000000 */
[----:B------:R-:W-:-:S03]  /*0770*/  IADD3 R8, P1, PT, R11, UR12, RZ ;  /* 0x0000000c0b087c10 */ /* 0x000fc6000ff3e0ff */
[----:B------:R-:W-:Y:S01]  /*0780*/  IMAD.MOV.U32 R17, RZ, RZ, R9 ;  /* 0x000000ffff117224 */ /* 0x000fe200078e0009 */
[----:B------:R-:W-:-:S03]  /*0790*/  IADD3.X R9, PT, PT, R10, UR13, RZ, P1, !PT ;  /* 0x0000000d0a097c10 */ /* 0x000fc60008ffe4ff */
[----:B------:R-:W-:-:S04]  /*07a0*/  @!P5 IMAD.MOV R17, RZ, RZ, -R17 ;  /* 0x000000ffff11d224 */ /* 0x000fc800078e0a11 */
[----:B------:R-:W-:Y:S01]  /*07b0*/  IMAD.MOV R11, RZ, RZ, -R17 ;  /* 0x000000ffff0b7224 */ /* 0x000fe200078e0a11 */
[----:B------:R0:W-:Y:S03]  /*07c0*/  STG.E desc[UR4][R8.64], R17 ;  /* 0x0000001108007986 */ /* 0x0001e6000c101904 */
[----:B------:R-:W-:-:S05]  /*07d0*/  IMAD R13, R0, R11, R13 ;  /* 0x0000000b000d7224 */ /* 0x000fca00078e020d */
[----:B------:R0:W-:Y:S02]  /*07e0*/  STG.E desc[UR4][R14.64], R13 ;  /* 0x0000000d0e007986 */ /* 0x0001e4000c101904 */
.L_x_329:
[----:B------:R-:W-:Y:S05]  /*07f0*/  BSYNC.RECONVERGENT B0 ;  /* 0x0000000000007941 */ /* 0x000fea0003800200 */
.L_x_328:
[----:B------:R-:W-:Y:S04]  /*0800*/  BSSY.RECONVERGENT B0, `(.L_x_330) ;  /* 0x0000027000007945 */ /* 0x000fe80003800200 */
[----:B------:R-:W-:Y:S05]  /*0810*/  @P2 BRA `(.L_x_331) ;  /* 0x0000000000942947 */ /* 0x000fea0003800000 */
[----:B------:R-:W1:Y:S01]  /*0820*/  LDCU.64 UR6, c[0x0][0x390] ;  /* 0x00007200ff0677ac */ /* 0x000e620008000a00 */
[C---:B0-----:R-:W-:Y:S01]  /*0830*/  IMAD.SHL.U32 R8, R6.reuse, 0x4, RZ ;  /* 0x0000000406087824 */ /* 0x041fe200078e00ff */
[----:B------:R-:W-:Y:S02]  /*0840*/  SHF.L.U64.HI R6, R6, 0x2, R7 ;  /* 0x0000000206067819 */ /* 0x000fe40000010207 */
[----:B------:R-:W-:Y:S01]  /*0850*/  IABS R15, R0 ;  /* 0x00000000000f7213 */ /* 0x000fe20000000000 */
[----:B------:R-:W0:Y:S01]  /*0860*/  LDCU.128 UR12, c[0x0][0x380] ;  /* 0x00007000ff0c77ac */ /* 0x000e220008000c00 */
[----:B-1----:R-:W-:-:S04]  /*0870*/  IADD3 R10, P1, PT, R8, UR6, RZ ;  /* 0x00000006080a7c10 */ /* 0x002fc8000ff3e0ff */
[----:B------:R-:W-:-:S05]  /*0880*/  IADD3.X R11, PT, PT, R6, UR7, RZ, P1, !PT ;  /* 0x00000007060b7c10 */ /* 0x000fca0008ffe4ff */
[----:B------:R-:W2:Y:S01]  /*0890*/  LDG.E.CONSTANT R7, desc[UR4][R10.64] ;  /* 0x000000040a077981 */ /* 0x000ea2000c1e9900 */
[----:B------:R-:W1:Y:S08]  /*08a0*/  I2F.RP R14, R15 ;  /* 0x0000000f000e7306 */ /* 0x000e700000209400 */
[----:B-1----:R-:W1:Y:S02]  /*08b0*/  MUFU.RCP R14, R14 ;  /* 0x0000000e000e7308 */ /* 0x002e640000001000 */
[----:B-1----:R-:W-:-:S06]  /*08c0*/  VIADD R12, R14, 0xffffffe ;  /* 0x0ffffffe0e0c7836 */ /* 0x002fcc0000000000 */
[----:B------:R1:W3:Y:S02]  /*08d0*/  F2I.FTZ.U32.TRUNC.NTZ R13, R12 ;  /* 0x0000000c000d7305 */ /* 0x0002e4000021f000 */
[----:B-1----:R-:W-:Y:S02]  /*08e0*/  IMAD.MOV.U32 R12, RZ, RZ, RZ ;  /* 0x000000ffff0c7224 */ /* 0x002fe400078e00ff */
[----:B---3--:R-:W-:-:S04]  /*08f0*/  IMAD.MOV R16, RZ, RZ, -R13 ;  /* 0x000000ffff107224 */ /* 0x008fc800078e0a0d */
[----:B------:R-:W-:-:S04]  /*0900*/  IMAD R9, R16, R15, RZ ;  /* 0x0000000f10097224 */ /* 0x000fc800078e02ff */
[----:B------:R-:W-:Y:S01]  /*0910*/  IMAD.HI.U32 R9, R13, R9, R12 ;  /* 0x000000090d097227 */ /* 0x000fe200078e000c */
[----:B--2---:R-:W-:-:S05]  /*0920*/  IABS R10, R7 ;  /* 0x00000007000a7213 */ /* 0x004fca0000000000 */
[----:B------:R-:W-:-:S04]  /*0930*/  IMAD.HI.U32 R9, R9, R10, RZ ;  /* 0x0000000a09097227 */ /* 0x000fc800078e00ff */
[----:B------:R-:W-:-:S04]  /*0940*/  IMAD.MOV R11, RZ, RZ, -R9 ;  /* 0x000000ffff0b7224 */ /* 0x000fc800078e0a09 */
[----:B------:R-:W-:-:S05]  /*0950*/  IMAD R10, R15, R11, R10 ;  /* 0x0000000b0f0a7224 */ /* 0x000fca00078e020a */
[----:B------:R-:W-:-:S13]  /*0960*/  ISETP.GT.U32.AND P2, PT, R15, R10, PT ;  /* 0x0000000a0f00720c */ /* 0x000fda0003f44070 */
[----:B------:R-:W-:Y:S02]  /*0970*/  @!P2 IMAD.IADD R10, R10, 0x1, -R15 ;  /* 0x000000010a0aa824 */ /* 0x000fe400078e0a0f */
[----:B------:R-:W-:-:S03]  /*0980*/  @!P2 VIADD R9, R9, 0x1 ;  /* 0x000000010909a836 */ /* 0x000fc60000000000 */
[----:B------:R-:W-:Y:S02]  /*0990*/  ISETP.GE.U32.AND P1, PT, R10, R15, PT ;  /* 0x0000000f0a00720c */ /* 0x000fe40003f26070 */
[----:B------:R-:W-:-:S04]  /*09a0*/  LOP3.LUT R10, R7, R0, RZ, 0x3c, !PT ;  /* 0x00000000070a7212 */ /* 0x000fc800078e3cff */
[----:B------:R-:W-:-:S07]  /*09b0*/  ISETP.GE.AND P4, PT, R10, RZ, PT ;  /* 0x000000ff0a00720c */ /* 0x000fce0003f86270 */
[----:B------:R-:W-:Y:S01]  /*09c0*/  @P1 VIADD R9, R9, 0x1 ;  /* 0x0000000109091836 */ /* 0x000fe20000000000 */
[C---:B0-----:R-:W-:Y:S02]  /*09d0*/  IADD3 R10, P1, PT, R8.reuse, UR12, RZ ;  /* 0x0000000c080a7c10 */ /* 0x041fe4000ff3e0ff */
[----:B------:R-:W-:Y:S01]  /*09e0*/  IADD3 R8, P2, PT, R8, UR14, RZ ;  /* 0x0000000e08087c10 */ /* 0x000fe2000ff5e0ff */
[----:B------:R-:W-:Y:S01]  /*09f0*/  IMAD.MOV.U32 R13, RZ, RZ, R9 ;  /* 0x000000ffff0d7224 */ /* 0x000fe200078e0009 */
[C---:B------:R-:W-:Y:S02]  /*0a00*/  IADD3.X R11, PT, PT, R6.reuse, UR13, RZ, P1, !PT ;  /* 0x0000000d060b7c10 */ /* 0x040fe40008ffe4ff */
[----:B------:R-:W-:Y:S01]  /*0a10*/  IADD3.X R9, PT, PT, R6, UR15, RZ, P2, !PT ;  /* 0x0000000f06097c10 */ /* 0x000fe200097fe4ff */
[----:B------:R-:W-:-:S04]  /*0a20*/  @!P4 IMAD.MOV R13, RZ, RZ, -R13 ;  /* 0x000000ffff0dc224 */ /* 0x000fc800078e0a0d */
[----:B------:R-:W-:Y:S01]  /*0a30*/  IMAD.MOV R12, RZ, RZ, -R13 ;  /* 0x000000ffff0c7224 */ /* 0x000fe200078e0a0d */
[----:B------:R1:W-:Y:S03]  /*0a40*/  STG.E desc[UR4][R10.64], R13 ;  /* 0x0000000d0a007986 */ /* 0x0003e6000c101904 */
[----:B------:R-:W-:-:S05]  /*0a50*/  IMAD R7, R0, R12, R7 ;  /* 0x0000000c00077224 */ /* 0x000fca00078e0207 */
[----:B------:R1:W-:Y:S02]  /*0a60*/  STG.E desc[UR4][R8.64], R7 ;  /* 0x0000000708007986 */ /* 0x0003e4000c101904 */
.L_x_331:
[----:B------:R-:W-:Y:S05]  /*0a70*/  BSYNC.RECONVERGENT B0 ;  /* 0x0000000000007941 */ /* 0x000fea0003800200 */
.L_x_330:
[----:B------:R-:W-:Y:S04]  /*0a80*/  BSSY.RECONVERGENT B0, `(.L_x_332) ;  /* 0x0000027000007945 */ /* 0x000fe80003800200 */
[----:B------:R-:W-:Y:S05]  /*0a90*/  @P3 BRA `(.L_x_333) ;  /* 0x0000000000943947 */ /* 0x000fea0003800000 */
[----:B------:R-:W2:Y:S01]  /*0aa0*/  LDCU.64 UR6, c[0x0][0x390] ;  /* 0x00007200ff0677ac */ /* 0x000ea20008000a00 */
[C---:B------:R-:W-:Y:S01]  /*0ab0*/  IMAD.SHL.U32 R6, R4.reuse, 0x4, RZ ;  /* 0x0000000404067824 */ /* 0x040fe200078e00ff */
[----:B------:R-:W-:Y:S02]  /*0ac0*/  SHF.L.U64.HI R4, R4, 0x2, R5 ;  /* 0x0000000204047819 */ /* 0x000fe40000010205 */
[----:B01----:R-:W-:Y:S01]  /*0ad0*/  IABS R13, R0 ;  /* 0x00000000000d7213 */ /* 0x003fe20000000000 */
[----:B------:R-:W0:Y:S01]  /*0ae0*/  LDCU.128 UR12, c[0x0][0x380] ;  /* 0x00007000ff0c77ac */ /* 0x000e220008000c00 */
[----:B--2---:R-:W-:-:S04]  /*0af0*/  IADD3 R8, P1, PT, R6, UR6, RZ ;  /* 0x0000000606087c10 */ /* 0x004fc8000ff3e0ff */
        /* <DEDUP_REMOVED lines=31> */
.L_x_333:
[----:B------:R-:W-:Y:S05]  /*0cf0*/  BSYNC.RECONVERGENT B0 ;  /* 0x0000000000007941 */ /* 0x000fea0003800200 */
.L_x_332:
[----:B------:R-:W-:Y:S05]  /*0d00*/  @P0 EXIT ;  /* 0x000000000000094d */ /* 0x000fea0003800000 */
[----:B------:R-:W3:Y:S01]  /*0d10*/  LDCU.64 UR6, c[0x0][0x390] ;  /* 0x00007200ff0677ac */ /* 0x000ee20008000a00 */
[C---:B--2---:R-:W-:Y:S01]  /*0d20*/  IMAD.SHL.U32 R6, R2.reuse, 0x4, RZ ;  /* 0x0000000402067824 */ /* 0x044fe200078e00ff */
[----:B01----:R-:W-:Y:S02]  /*0d30*/  SHF.L.U64.HI R8, R2, 0x2, R3 ;  /* 0x0000000202087819 */ /* 0x003fe40000010203 */
[----:B------:R-:W-:Y:S01]  /*0d40*/  IABS R10, R0 ;  /* 0x00000000000a7213 */ /* 0x000fe20000000000 */
[----:B------:R-:W-:Y:S01]  /*0d50*/  IMAD.MOV.U32 R4, RZ, RZ, RZ ;  /* 0x000000ffff047224 */ /* 0x000fe200078e00ff */
[----:B------:R-:W0:Y:S01]  /*0d60*/  LDCU.128 UR8, c[0x0][0x380] ;  /* 0x00007000ff0877ac */ /* 0x000e220008000c00 */
[----:B---3--:R-:W-:-:S04]  /*0d70*/  IADD3 R2, P0, PT, R6, UR6, RZ ;  /* 0x0000000606027c10 */ /* 0x008fc8000ff1e0ff */
[----:B------:R-:W-:-:S05]  /*0d80*/  IADD3.X R3, PT, PT, R8, UR7, RZ, P0, !PT ;  /* 0x0000000708037c10 */ /* 0x000fca00087fe4ff */
[----:B------:R1:W2:Y:S01]  /*0d90*/  LDG.E.CONSTANT R7, desc[UR4][R2.64] ;  /* 0x0000000402077981 */ /* 0x0002a2000c1e9900 */
[----:B------:R-:W3:Y:S08]  /*0da0*/  I2F.RP R9, R10 ;  /* 0x0000000a00097306 */ /* 0x000ef00000209400 */
[----:B---3--:R-:W3:Y:S02]  /*0db0*/  MUFU.RCP R9, R9 ;  /* 0x0000000900097308 */ /* 0x008ee40000001000 */
[----:B---3--:R-:W-:-:S06]  /*0dc0*/  VIADD R5, R9, 0xffffffe ;  /* 0x0ffffffe09057836 */ /* 0x008fcc0000000000 */
[----:B------:R-:W3:Y:S02]  /*0dd0*/  F2I.FTZ.U32.TRUNC.NTZ R5, R5 ;  /* 0x0000000500057305 */ /* 0x000ee4000021f000 */
[----:B---3--:R-:W-:-:S04]  /*0de0*/  IMAD.MOV R11, RZ, RZ, -R5 ;  /* 0x000000ffff0b7224 */ /* 0x008fc800078e0a05 */
[----:B------:R-:W-:-:S04]  /*0df0*/  IMAD R11, R11, R10, RZ ;  /* 0x0000000a0b0b7224 */ /* 0x000fc800078e02ff */
[----:B-1----:R-:W-:Y:S01]  /*0e00*/  IMAD.HI.U32 R2, R5, R11, R4 ;  /* 0x0000000b05027227 */ /* 0x002fe200078e0004 */
[----:B--2---:R-:W-:-:S05]  /*0e10*/  IABS R3, R7 ;  /* 0x0000000700037213 */ /* 0x004fca0000000000 */
[----:B------:R-:W-:-:S04]  /*0e20*/  IMAD.HI.U32 R2, R2, R3, RZ ;  /* 0x0000000302027227 */ /* 0x000fc800078e00ff */
[----:B------:R-:W-:-:S04]  /*0e30*/  IMAD.MOV R4, RZ, RZ, -R2 ;  /* 0x000000ffff047224 */ /* 0x000fc800078e0a02 */
[----:B------:R-:W-:-:S05]  /*0e40*/  IMAD R3, R10, R4, R3 ;  /* 0x000000040a037224 */ /* 0x000fca00078e0203 */
[----:B------:R-:W-:-:S13]  /*0e50*/  ISETP.GT.U32.AND P1, PT, R10, R3, PT ;  /* 0x000000030a00720c */ /* 0x000fda0003f24070 */
[----:B------:R-:W-:Y:S02]  /*0e60*/  @!P1 IMAD.IADD R3, R3, 0x1, -R10 ;  /* 0x0000000103039824 */ /* 0x000fe400078e0a0a */
[----:B------:R-:W-:Y:S01]  /*0e70*/  @!P1 VIADD R2, R2, 0x1 ;  /* 0x0000000102029836 */ /* 0x000fe20000000000 */
[----:B0-----:R-:W-:Y:S02]  /*0e80*/  IADD3 R4, P1, PT, R6, UR10, RZ ;  /* 0x0000000a06047c10 */ /* 0x001fe4000ff3e0ff */
[----:B------:R-:W-:Y:S02]  /*0e90*/  ISETP.GE.U32.AND P0, PT, R3, R10, PT ;  /* 0x0000000a0300720c */ /* 0x000fe40003f06070 */
[----:B------:R-:W-:Y:S02]  /*0ea0*/  LOP3.LUT R3, R7, R0, RZ, 0x3c, !PT ;  /* 0x0000000007037212 */ /* 0x000fe400078e3cff */
[----:B------:R-:W-:Y:S02]  /*0eb0*/  IADD3.X R5, PT, PT, R8, UR11, RZ, P1, !PT ;  /* 0x0000000b08057c10 */ /* 0x000fe40008ffe4ff */
[----:B------:R-:W-:-:S07]  /*0ec0*/  ISETP.GE.AND P2, PT, R3, RZ, PT ;  /* 0x000000ff0300720c */ /* 0x000fce0003f46270 */
[----:B------:R-:W-:-:S04]  /*0ed0*/  @P0 VIADD R2, R2, 0x1 ;  /* 0x0000000102020836 */ /* 0x000fc80000000000 */
[----:B------:R-:W-:Y:S01]  /*0ee0*/  IMAD.MOV.U32 R9, RZ, RZ, R2 ;  /* 0x000000ffff097224 */ /* 0x000fe200078e0002 */
[----:B------:R-:W-:-:S03]  /*0ef0*/  IADD3 R2, P0, PT, R6, UR8, RZ ;  /* 0x0000000806027c10 */ /* 0x000fc6000ff1e0ff */
[----:B------:R-:W-:Y:S01]  /*0f00*/  @!P2 IMAD.MOV R9, RZ, RZ, -R9 ;  /* 0x000000ffff09a224 */ /* 0x000fe200078e0a09 */
[----:B------:R-:W-:-:S03]  /*0f10*/  IADD3.X R3, PT, PT, R8, UR9, RZ, P0, !PT ;  /* 0x0000000908037c10 */ /* 0x000fc600087fe4ff */
[----:B------:R-:W-:Y:S02]  /*0f20*/  IMAD.MOV R6, RZ, RZ, -R9 ;  /* 0x000000ffff067224 */ /* 0x000fe400078e0a09 */
[----:B------:R-:W-:Y:S02]  /*0f30*/  STG.E desc[UR4][R2.64], R9 ;  /* 0x0000000902007986 */ /* 0x000fe4000c101904 */
[----:B------:R-:W-:-:S05]  /*0f40*/  IMAD R7, R0, R6, R7 ;  /* 0x0000000600077224 */ /* 0x000fca00078e0207 */
[----:B------:R-:W-:Y:S01]  /*0f50*/  STG.E desc[UR4][R4.64], R7 ;  /* 0x0000000704007986 */ /* 0x000fe2000c101904 */
[----:B------:R-:W-:Y:S05]  /*0f60*/  EXIT ;  /* 0x000000000000794d */ /* 0x000fea0003800000 */
.L_x_334:
        /* <DEDUP_REMOVED lines=9> */
.L_x_391:


//--------------------- .text.divmod_int64_kernel --------------------------
	.section	.text.divmod_int64_kernel,"ax",@progbits
	.align	128
        .global         divmod_int64_kernel
        .type           divmod_int64_kernel,@function
        .size           divmod_int64_kernel,(.L_x_375 - divmod_int64_kernel)
        .other          divmod_int64_kernel,@"STO_CUDA_ENTRY STV_DEFAULT"
divmod_int64_kernel:
.text.divmod_int64_kernel:
        /* <DEDUP_REMOVED lines=13> */
[----:B------:R-:W0:Y:S01]  /*00d0*/  LDCU.64 UR6, c[0x0][0x398] ;  /* 0x00007300ff0677ac */ /* 0x000e220008000a00 */
[C---:B------:R-:W-:Y:S01]  /*00e0*/  IMAD.SHL.U32 R16, R18.reuse, 0x8, RZ ;  /* 0x0000000812107824 */ /* 0x040fe200078e00ff */
[----:B------:R-:W-:-:S04]  /*00f0*/  SHF.L.U64.HI R10, R18, 0x3, R19 ;  /* 0x00000003120a7819 */ /* 0x000fc80000010213 */
[----:B0-----:R-:W-:-:S04]  /*0100*/  IADD3 R14, P0, PT, R16, UR6, RZ ;  /* 0x00000006100e7c10 */ /* 0x001fc8000ff1e0ff */
[----:B------:R-:W-:-:S06]  /*0110*/  IADD3.X R15, PT, PT, R10, UR7, RZ, P0, !PT ;  /* 0x000000070a0f7c10 */ /* 0x000fcc00087fe4ff */
[----:B------:R-:W2:Y:S02]  /*0120*/  LDG.E.64.CONSTANT R14, desc[UR4][R14.64] ;  /* 0x000000040e0e7981 */ /* 0x000ea4000c1e9b00 */
[----:B--2---:R-:W-:-:S04]  /*0130*/  ISETP.NE.U32.AND P0, PT, R14, RZ, PT ;  /* 0x000000ff0e00720c */ /* 0x004fc80003f05070 */
[----:B------:R-:W-:-:S13]  /*0140*/  ISETP.NE.AND.EX P0, PT, R15, RZ, PT, P0 ;  /* 0x000000ff0f00720c */ /* 0x000fda0003f05300 */
[----:B------:R-:W-:Y:S05]  /*0150*/  @!P0 BRA `(.L_x_337) ;  /* 0x0000000000cc8947 */ /* 0x000fea0003800000 */
[----:B------:R-:W0:Y:S02]  /*0160*/  LDCU.64 UR6, c[0x0][0x390] ;  /* 0x00007200ff0677ac */ /* 0x000e240008000a00 */
[----:B0-----:R-:W-:-:S04]  /*0170*/  IADD3 R20, P0, PT, R16, UR6, RZ ;  /* 0x0000000610147c10 */ /* 0x001fc8000ff1e0ff */
[----:B------:R-:W-:-:S06]  /*0180*/  IADD3.X R21, PT, PT, R10, UR7, RZ, P0, !PT ;  /* 0x000000070a157c10 */ /* 0x000fcc00087fe4ff */
[----:B------:R-:W2:Y:S01]  /*0190*/  LDG.E.64.CONSTANT R20, desc[UR4][R20.64] ;  /* 0x0000000414147981 */ /* 0x000ea2000c1e9b00 */
[----:B------:R-:W-:Y:S01]  /*01a0*/  BSSY.RECONVERGENT B1, `(.L_x_338) ;  /* 0x0000026000017945 */ /* 0x000fe20003800200 */
[----:B--2---:R-:W-:-:S04]  /*01b0*/  LOP3.LUT R0, R21, R15, RZ, 0xfc, !PT ;  /* 0x0000000f15007212 */ /* 0x004fc800078efcff */
[----:B------:R-:W-:-:S13]  /*01c0*/  ISETP.NE.U32.AND P0, PT, R0, RZ, PT ;  /* 0x000000ff0000720c */ /* 0x000fda0003f05070 */
[----:B------:R-:W-:Y:S05]  /*01d0*/  @P0 BRA `(.L_x_339) ;  /* 0x00000000005c0947 */ /* 0x000fea0003800000 */
[----:B------:R-:W0:Y:S01]  /*01e0*/  I2F.U32.RP R0, R14 ;  /* 0x0000000e00007306 */ /* 0x000e220000209000 */
[----:B------:R-:W-:Y:S01]  /*01f0*/  IMAD.MOV R7, RZ, RZ, -R14 ;  /* 0x000000ffff077224 */ /* 0x000fe200078e0a0e */
[----:B------:R-:W-:-:S06]  /*0200*/  ISETP.NE.U32.AND P2, PT, R14, RZ, PT ;  /* 0x000000ff0e00720c */ /* 0x000fcc0003f45070 */
[----:B0-----:R-:W0:Y:S02]  /*0210*/  MUFU.RCP R0, R0 ;  /* 0x0000000000007308 */ /* 0x001e240000001000 */
[----:B0-----:R-:W-:-:S06]  /*0220*/  VIADD R2, R0, 0xffffffe ;  /* 0x0ffffffe00027836 */ /* 0x001fcc0000000000 */
[----:B------:R0:W1:Y:S02]  /*0230*/  F2I.FTZ.U32.TRUNC.NTZ R3, R2 ;  /* 0x0000000200037305 */ /* 0x000064000021f000 */
[----:B0-----:R-:W-:Y:S02]  /*0240*/  IMAD.MOV.U32 R2, RZ, RZ, RZ ;  /* 0x000000ffff027224 */ /* 0x001fe400078e00ff */
[----:B-1----:R-:W-:-:S04]  /*0250*/  IMAD R7, R7, R3, RZ ;  /* 0x0000000307077224 */ /* 0x002fc800078e02ff */
[----:B------:R-:W-:-:S04]  /*0260*/  IMAD.HI.U32 R3, R3, R7, R2 ;  /* 0x0000000703037227 */ /* 0x000fc800078e0002 */
[----:B------:R-:W-:Y:S02]  /*0270*/  IMAD.MOV.U32 R7, RZ, RZ, RZ ;  /* 0x000000ffff077224 */ /* 0x000fe400078e00ff */
[----:B------:R-:W-:-:S04]  /*0280*/  IMAD.HI.U32 R2, R3, R20, RZ ;  /* 0x0000001403027227 */ /* 0x000fc800078e00ff */
[----:B------:R-:W-:-:S04]  /*0290*/  IMAD.MOV R3, RZ, RZ, -R2 ;  /* 0x000000ffff037224 */ /* 0x000fc800078e0a02 */
[----:B------:R-:W-:-:S05]  /*02a0*/  IMAD R3, R14, R3, R20 ;  /* 0x000000030e037224 */ /* 0x000fca00078e0214 */
[----:B------:R-:W-:-:S13]  /*02b0*/  ISETP.GE.U32.AND P0, PT, R3, R14, PT ;  /* 0x0000000e0300720c */ /* 0x000fda0003f06070 */
[----:B------:R-:W-:Y:S02]  /*02c0*/  @P0 IMAD.IADD R3, R3, 0x1, -R14 ;  /* 0x0000000103030824 */ /* 0x000fe400078e0a0e */
[----:B------:R-:W-:-:S03]  /*02d0*/  @P0 VIADD R2, R2, 0x1 ;  /* 0x0000000102020836 */ /* 0x000fc60000000000 */
[----:B------:R-:W-:-:S13]  /*02e0*/  ISETP.GE.U32.AND P1, PT, R3, R14, PT ;  /* 0x0000000e0300720c */ /* 0x000fda0003f26070 */
[----:B------:R-:W-:Y:S01]  /*02f0*/  @P1 VIADD R2, R2, 0x1 ;  /* 0x0000000102021836 */ /* 0x000fe20000000000 */
[----:B------:R-:W-:-:S05]  /*0300*/  @!P2 LOP3.LUT R2, RZ, R14, RZ, 0x33, !PT ;  /* 0x0000000eff02a212 */ /* 0x000fca00078e33ff */
[----:B------:R-:W-:-:S04]  /*0310*/  IMAD.MOV R3, RZ, RZ, -R2 ;  /* 0x000000ffff037224 */ /* 0x000fc800078e0a02 */
[----:B------:R-:W-:Y:S02]  /*0320*/  IMAD R6, R14, R3, R20 ;  /* 0x000000030e067224 */ /* 0x000fe400078e0214 */
[----:B------:R-:W-:Y:S01]  /*0330*/  IMAD.MOV.U32 R3, RZ, RZ, RZ ;  /* 0x000000ffff037224 */ /* 0x000fe200078e00ff */
[----:B------:R-:W-:Y:S06]  /*0340*/  BRA `(.L_x_340) ;  /* 0x00000000002c7947 */ /* 0x000fec0003800000 */
.L_x_339:
[----:B------:R-:W-:Y:S01]  /*0350*/  IMAD.MOV.U32 R6, RZ, RZ, R20 ;  /* 0x000000ffff067224 */ /* 0x000fe200078e0014 */
[----:B------:R-:W-:Y:S01]  /*0360*/  MOV R0, 0x390 ;  /* 0x0000039000007802 */ /* 0x000fe20000000f00 */
[----:B------:R-:W-:-:S07]  /*0370*/  IMAD.MOV.U32 R3, RZ, RZ, R21 ;  /* 0x000000ffff037224 */ /* 0x000fce00078e0015 */
[----:B------:R-:W-:Y:S05]  /*0380*/  CALL.REL.NOINC `($__internal_6_$__cuda_sm20_div_s64) ;  /* 0x0000000c00e47944 */ /* 0x000fea0003c00000 */
[----:B------:R-:W-:-:S05]  /*0390*/  IADD3 R7, P0, PT, RZ, -R2, RZ ;  /* 0x80000002ff077210 */ /* 0x000fca0007f1e0ff */
[----:B------:R-:W-:Y:S02]  /*03a0*/  IMAD.X R9, RZ, RZ, ~R3, P0 ;  /* 0x000000ffff097224 */ /* 0x000fe400000e0e03 */
[----:B------:R-:W-:-:S04]  /*03b0*/  IMAD.WIDE.U32 R20, R14, R7, R20 ;  /* 0x000000070e147225 */ /* 0x000fc800078e0014 */
[----:B------:R-:W-:Y:S02]  /*03c0*/  IMAD R0, R9, R14, RZ ;  /* 0x0000000e09007224 */ /* 0x000fe400078e02ff */
[----:B------:R-:W-:Y:S02]  /*03d0*/  IMAD.MOV.U32 R6, RZ, RZ, R20 ;  /* 0x000000ffff067224 */ /* 0x000fe400078e0014 */
[----:B------:R-:W-:-:S04]  /*03e0*/  IMAD R7, R15, R7, R0 ;  /* 0x000000070f077224 */ /* 0x000fc800078e0200 */
[----:B------:R-:W-:-:S07]  /*03f0*/  IMAD.IADD R7, R21, 0x1, R7 ;  /* 0x0000000115077824 */ /* 0x000fce00078e0207 */
.L_x_340:
[----:B------:R-:W-:Y:S05]  /*0400*/  BSYNC.RECONVERGENT B1 ;  /* 0x0000000000017941 */ /* 0x000fea0003800200 */
.L_x_338:
[----:B------:R-:W0:Y:S02]  /*0410*/  LDCU.128 UR8, c[0x0][0x380] ;  /* 0x00007000ff0877ac */ /* 0x000e240008000c00 */
[C---:B0-----:R-:W-:Y:S02]  /*0420*/  IADD3 R8, P0, PT, R16.reuse, UR8, RZ ;  /* 0x0000000810087c10 */ /* 0x041fe4000ff1e0ff */
[----:B------:R-:W-:Y:S02]  /*0430*/  IADD3 R16, P1, PT, R16, UR10, RZ ;  /* 0x0000000a10107c10 */ /* 0x000fe4000ff3e0ff */
[C---:B------:R-:W-:Y:S02]  /*0440*/  IADD3.X R9, PT, PT, R10.reuse, UR9, RZ, P0, !PT ;  /* 0x000000090a097c10 */ /* 0x040fe400087fe4ff */
[----:B------:R-:W-:-:S03]  /*0450*/  IADD3.X R17, PT, PT, R10, UR11, RZ, P1, !PT ;  /* 0x0000000b0a117c10 */ /* 0x000fc60008ffe4ff */
[----:B------:R0:W-:Y:S04]  /*0460*/  STG.E.64 desc[UR4][R8.64], R2 ;  /* 0x0000000208007986 */ /* 0x0001e8000c101b04 */
[----:B------:R0:W-:Y:S01]  /*0470*/  STG.E.64 desc[UR4][R16.64], R6 ;  /* 0x0000000610007986 */ /* 0x0001e2000c101b04 */
[----:B------:R-:W-:Y:S05]  /*0480*/  BRA `(.L_x_336) ;  /* 0x00000000001c7947 */ /* 0x000fea0003800000 */
.L_x_337:
[----:B------:R-:W0:Y:S02]  /*0490*/  LDCU.128 UR8, c[0x0][0x380] ;  /* 0x00007000ff0877ac */ /* 0x000e240008000c00 */
[C---:B0-----:R-:W-:Y:S02]  /*04a0*/  IADD3 R2, P0, PT, R16.reuse, UR8, RZ ;  /* 0x0000000810027c10 */ /* 0x041fe4000ff1e0ff */
[----:B------:R-:W-:Y:S02]  /*04b0*/  IADD3 R16, P1, PT, R16, UR10, RZ ;  /* 0x0000000a10107c10 */ /* 0x000fe4000ff3e0ff */
[C---:B------:R-:W-:Y:S02]  /*04c0*/  IADD3.X R3, PT, PT, R10.reuse, UR9, RZ, P0, !PT ;  /* 0x000000090a037c10 */ /* 0x040fe400087fe4ff */
[----:B------:R-:W-:-:S03]  /*04d0*/  IADD3.X R17, PT, PT, R10, UR11, RZ, P1, !PT ;  /* 0x0000000b0a117c10 */ /* 0x000fc60008ffe4ff */
[----:B------:R1:W-:Y:S04]  /*04e0*/  STG.E.64 desc[UR4][R2.64], RZ ;  /* 0x000000ff02007986 */ /* 0x0003e8000c101b04 */
[----:B------:R1:W-:Y:S02]  /*04f0*/  STG.E.64 desc[UR4][R16.64], RZ ;  /* 0x000000ff10007986 */ /* 0x0003e4000c101b04 */
.L_x_336:
[----:B------:R-:W-:Y:S05]  /*0500*/  BSYNC.RECONVERGENT B0 ;  /* 0x0000000000007941 */ /* 0x000fea0003800200 */
.L_x_335:
[----:B------:R-:W2:Y:S01]  /*0510*/  LDCU.64 UR6, c[0x0][0x3a0] ;  /* 0x00007400ff0677ac */ /* 0x000ea20008000a00 */
[----:B01----:R-:W-:Y:S01]  /*0520*/  IADD3 R16, P0, PT, R18, R5, RZ ;  /* 0x0000000512107210 */ /* 0x003fe20007f1e0ff */
[----:B------:R-:W-:Y:S04]  /*0530*/  BSSY.RECONVERGENT B0, `(.L_x_341) ;  /* 0x0000048000007945 */ /* 0x000fe80003800200 */
[----:B------:R-:W-:Y:S01]  /*0540*/  IMAD.X R10, RZ, RZ, R19, P0 ;  /* 0x000000ffff0a7224 */ /* 0x000fe200000e0613 */
[----:B--2---:R-:W-:-:S04]  /*0550*/  ISETP.GE.U32.AND P0, PT, R16, UR6, PT ;  /* 0x0000000610007c0c */ /* 0x004fc8000bf06070 */
[----:B------:R-:W-:-:S13]  /*0560*/  ISETP.GE.U32.AND.EX P0, PT, R10, UR7, PT, P0 ;  /* 0x000000070a007c0c */ /* 0x000fda000bf06100 */
[----:B------:R-:W-:Y:S05]  /*0570*/  @P0 BRA `(.L_x_342) ;  /* 0x00000004000c0947 */ /* 0x000fea0003800000 */
        /* <DEDUP_REMOVED lines=38> */
[----:B------:R-:W-:Y:S01]  /*07e0*/  HFMA2 R3, -RZ, RZ, 0, 0 ;  /* 0x00000000ff037431 */ /* 0x000fe200000001ff */
[----:B------:R-:W-:Y:S06]  /*07f0*/  BRA `(.L_x_346) ;  /* 0x00000000002c7947 */ /* 0x000fec0003800000 */
.L_x_345:
        /* <DEDUP_REMOVED lines=11> */
.L_x_346:
[----:B------:R-:W-:Y:S05]  /*08b0*/  BSYNC.RECONVERGENT B1 ;  /* 0x0000000000017941 */ /* 0x000fea0003800200 */
.L_x_344:
        /* <DEDUP_REMOVED lines=8> */
.L_x_343:
[----:B------:R-:W0:Y:S02]  /*0940*/  LDCU.128 UR8, c[0x0][0x380] ;  /* 0x00007000ff0877ac */ /* 0x000e240008000c00 */
[C---:B0-----:R-:W-:Y:S02]  /*0950*/  IADD3 R2, P0, PT, R18.reuse, UR8, RZ ;  /* 0x0000000812027c10 */ /* 0x041fe4000ff1e0ff */
[----:B------:R-:W-:Y:S02]  /*0960*/  IADD3 R18, P1, PT, R18, UR10, RZ ;  /* 0x0000000a12127c10 */ /* 0x000fe4000ff3e0ff */
[C---:B------:R-:W-:Y:S02]  /*0970*/  IADD3.X R3, PT, PT, R19.reuse, UR9, RZ, P0, !PT ;  /* 0x0000000913037c10 */ /* 0x040fe400087fe4ff */
[----:B------:R-:W-:-:S03]  /*0980*/  IADD3.X R19, PT, PT, R19, UR11, RZ, P1, !PT ;  /* 0x0000000b13137c10 */ /* 0x000fc60008ffe4ff */
[----:B------:R0:W-:Y:S04]  /*0990*/  STG.E.64 desc[UR4][R2.64], RZ ;  /* 0x000000ff02007986 */ /* 0x0001e8000c101b04 */
[----:B------:R0:W-:Y:S02]  /*09a0*/  STG.E.64 desc[UR4][R18.64], RZ ;  /* 0x000000ff12007986 */ /* 0x0001e4000c101b04 */
.L_x_342:
[----:B------:R-:W-:Y:S05]  /*09b0*/  BSYNC.RECONVERGENT B0 ;  /* 0x0000000000007941 */ /* 0x000fea0003800200 */
.L_x_341:
[----:B------:R-:W2:Y:S01]  /*09c0*/  LDCU.64 UR6, c[0x0][0x3a0] ;  /* 0x00007400ff0677ac */ /* 0x000ea20008000a00 */
[----:B------:R-:W-:Y:S01]  /*09d0*/  IADD3 R16, P0, PT, R5, R16, RZ ;  /* 0x0000001005107210 */ /* 0x000fe20007f1e0ff */
[----:B------:R-:W-:Y:S04]  /*09e0*/  BSSY.RECONVERGENT B0, `(.L_x_347) ;  /* 0x0000048000007945 */ /* 0x000fe80003800200 */
[----:B01----:R-:W-:Y:S01]  /*09f0*/  IMAD.X R19, RZ, RZ, R10, P0 ;  /* 0x000000ffff137224 */ /* 0x003fe200000e060a */
        /* <DEDUP_REMOVED lines=43> */
.L_x_351:
[----:B------:R-:W-:Y:S01]  /*0cb0*/  IMAD.MOV.U32 R6, RZ, RZ, R20 ;  /* 0x000000ffff067224 */ /* 0x000fe200078e0014 */
[----:B------:R-:W-:Y:S01]  /*0cc0*/  MOV R0, 0xcf0 ;  /* 0x00000cf000007802 */ /* 0x000fe20000000f00 */
[----:B------:R-:W-:-:S07]  /*0cd0*/  IMAD.MOV.U32 R3, RZ, RZ, R21 ;  /* 0x000000ffff037224 */ /* 0x000fce00078e0015 */
[----:B------:R-:W-:Y:S05]  /*0ce0*/  CALL.REL.NOINC `($__internal_6_$__cuda_sm20_div_s64) ;  /* 0x00000004008c7944 */ /* 0x000fea0003c00000 */
[----:B------:R-:W-:-:S04]  /*0cf0*/  IADD3 R7, P0, PT, RZ, -R2, RZ ;  /* 0x80000002ff077210 */ /* 0x000fc80007f1e0ff */
[----:B------:R-:W-:Y:S01]  /*0d00*/  IADD3.X R9, PT, PT, RZ, ~R3, RZ, P0, !PT ;  /* 0x80000003ff097210 */ /* 0x000fe200007fe4ff */
[----:B------:R-:W-:-:S04]  /*0d10*/  IMAD.WIDE.U32 R20, R14, R7, R20 ;  /* 0x000000070e147225 */ /* 0x000fc800078e0014 */
[----:B------:R-:W-:Y:S02]  /*0d20*/  IMAD R0, R9, R14, RZ ;  /* 0x0000000e09007224 */ /* 0x000fe400078e02ff */
[----:B------:R-:W-:Y:S02]  /*0d30*/  IMAD.MOV.U32 R6, RZ, RZ, R20 ;  /* 0x000000ffff067224 */ /* 0x000fe400078e0014 */
[----:B------:R-:W-:-:S04]  /*0d40*/  IMAD R7, R15, R7, R0 ;  /* 0x000000070f077224 */ /* 0x000fc800078e0200 */
[----:B------:R-:W-:-:S07]  /*0d50*/  IMAD.IADD R7, R21, 0x1, R7 ;  /* 0x0000000115077824 */ /* 0x000fce00078e0207 */
.L_x_352:
[----:B------:R-:W-:Y:S05]  /*0d60*/  BSYNC.RECONVERGENT B1 ;  /* 0x0000000000017941 */ /* 0x000fea0003800200 */
.L_x_350:
        /* <DEDUP_REMOVED lines=8> */
.L_x_349:
[----:B------:R-:W0:Y:S02]  /*0df0*/  LDCU.128 UR8, c[0x0][0x380] ;  /* 0x00007000ff0877ac */ /* 0x000e240008000c00 */
[C---:B0-----:R-:W-:Y:S02]  /*0e00*/  IADD3 R2, P0, PT, R10.reuse, UR8, RZ ;  /* 0x000000080a027c10 */ /* 0x041fe4000ff1e0ff */
[----:B------:R-:W-:Y:S02]  /*0e10*/  IADD3 R10, P1, PT, R10, UR10, RZ ;  /* 0x0000000a0a0a7c10 */ /* 0x000fe4000ff3e0ff */
[C---:B------:R-:W-:Y:S02]  /*0e20*/  IADD3.X R3, PT, PT, R18.reuse, UR9, RZ, P0, !PT ;  /* 0x0000000912037c10 */ /* 0x040fe400087fe4ff */
[----:B------:R-:W-:-:S03]  /*0e30*/  IADD3.X R11, PT, PT, R18, UR11, RZ, P1, !PT ;  /* 0x0000000b120b7c10 */ /* 0x000fc60008ffe4ff */
[----:B------:R1:W-:Y:S04]  /*0e40*/  STG.E.64 desc[UR4][R2.64], RZ ;  /* 0x000000ff02007986 */ /* 0x0003e8000c101b04 */
[----:B------:R1:W-:Y:S02]  /*0e50*/  STG.E.64 desc[UR4][R10.64], RZ ;  /* 0x000000ff0a007986 */ /* 0x0003e4000c101b04 */
.L_x_348:
[----:B------:R-:W-:Y:S05]  /*0e60*/  BSYNC.RECONVERGENT B0 ;  /* 0x0000000000007941 */ /* 0x000fea0003800200 */
.L_x_347:
[----:B------:R-:W2:Y:S01]  /*0e70*/  LDCU.64 UR6, c[0x0][0x3a0] ;  /* 0x00007400ff0677ac */ /* 0x000ea20008000a00 */
[----:B------:R-:W-:-:S05]  /*0e80*/  IADD3 R5, P0, PT, R5, R16, RZ ;  /* 0x0000001005057210 */ /* 0x000fca0007f1e0ff */
[----:B------:R-:W-:Y:S01]  /*0e90*/  IMAD.X R0, RZ, RZ, R19, P0 ;  /* 0x000000ffff007224 */ /* 0x000fe200000e0613 */
[----:B--2---:R-:W-:-:S04]  /*0ea0*/  ISETP.GE.U32.AND P0, PT, R5, UR6, PT ;  /* 0x0000000605007c0c */ /* 0x004fc8000bf06070 */
[----:B------:R-:W-:-:S13]  /*0eb0*/  ISETP.GE.U32.AND.EX P0, PT, R0, UR7, PT, P0 ;  /* 0x0000000700007c0c */ /* 0x000fda000bf06100 */
[----:B------:R-:W-:Y:S05]  /*0ec0*/  @P0 EXIT ;  /* 0x000000000000094d */ /* 0x000fea0003800000 */
[----:B------:R-:W2:Y:S01]  /*0ed0*/  LDCU.64 UR6, c[0x0][0x398] ;  /* 0x00007300ff0677ac */ /* 0x000ea20008000a00 */
[C---:B01----:R-:W-:Y:S01]  /*0ee0*/  IMAD.SHL.U32 R10, R5.reuse, 0x8, RZ ;  /* 0x00000008050a7824 */ /* 0x043fe200078e00ff */
[----:B------:R-:W-:-:S04]  /*0ef0*/  SHF.L.U64.HI R5, R5, 0x3, R0 ;  /* 0x0000000305057819 */ /* 0x000fc80000010200 */
[----:B--2---:R-:W-:-:S04]  /*0f00*/  IADD3 R14, P0, PT, R10, UR6, RZ ;  /* 0x000000060a0e7c10 */ /* 0x004fc8000ff1e0ff */
        /* <DEDUP_REMOVED lines=15> */
[----:B------:R-:W-:Y:S01]  /*1000*/  ISETP.NE.U32.AND P2, PT, R14, RZ, PT ;  /* 0x000000ff0e00720c */ /* 0x000fe20003f45070 */
[----:B------:R-:W-:-:S05]  /*1010*/  IMAD.MOV.U32 R9, RZ, RZ, RZ ;  /* 0x000000ffff097224 */ /* 0x000fca00078e00ff */
[----:B0-----:R-:W0:Y:S02]  /*1020*/  MUFU.RCP R0, R0 ;  /* 0x0000000000007308 */ /* 0x001e240000001000 */
[----:B0-----:R-:W-:-:S06]  /*1030*/  VIADD R2, R0, 0xffffffe ;  /* 0x0ffffffe00027836 */ /* 0x001fcc0000000000 */
[----:B------:R0:W1:Y:S02]  /*1040*/  F2I.FTZ.U32.TRUNC.NTZ R3, R2 ;  /* 0x0000000200037305 */ /* 0x000064000021f000 */
[----:B0-----:R-:W-:Y:S02]  /*1050*/  IMAD.MOV.U32 R2, RZ, RZ, RZ ;  /* 0x000000ffff027224 */ /* 0x001fe400078e00ff */
[----:B-1----:R-:W-:-:S04]  /*1060*/  IMAD R7, R7, R3, RZ ;  /* 0x0000000307077224 */ /* 0x002fc800078e02ff */
[----:B------:R-:W-:-:S06]  /*1070*/  IMAD.HI.U32 R3, R3, R7, R2 ;  /* 0x0000000703037227 */ /* 0x000fcc00078e0002 */
        /* <DEDUP_REMOVED lines=13> */
.L_x_355:
        /* <DEDUP_REMOVED lines=11> */
.L_x_356:
[----:B------:R-:W-:Y:S05]  /*1200*/  BSYNC.RECONVERGENT B0 ;  /* 0x0000000000007941 */ /* 0x000fea0003800200 */
.L_x_354:
[----:B------:R-:W0:Y:S02]  /*1210*/  LDCU.128 UR8, c[0x0][0x380] ;  /* 0x00007000ff0877ac */ /* 0x000e240008000c00 */
[C---:B0-----:R-:W-:Y:S02]  /*1220*/  IADD3 R6, P0, PT, R10.reuse, UR8, RZ ;  /* 0x000000080a067c10 */ /* 0x041fe4000ff1e0ff */
[----:B------:R-:W-:Y:S02]  /*1230*/  IADD3 R10, P1, PT, R10, UR10, RZ ;  /* 0x0000000a0a0a7c10 */ /* 0x000fe4000ff3e0ff */
[C---:B------:R-:W-:Y:S02]  /*1240*/  IADD3.X R7, PT, PT, R5.reuse, UR9, RZ, P0, !PT ;  /* 0x0000000905077c10 */ /* 0x040fe400087fe4ff */
[----:B------:R-:W-:Y:S02]  /*1250*/  IADD3.X R11, PT, PT, R5, UR11, RZ, P1, !PT ;  /* 0x0000000b050b7c10 */ /* 0x000fe40008ffe4ff */
[----:B------:R-:W-:Y:S01]  /*1260*/  MOV R5, R9 ;  /* 0x0000000900057202 */ /* 0x000fe20000000f00 */
[----:B------:R-:W-:Y:S04]  /*1270*/  STG.E.64 desc[UR4][R6.64], R2 ;  /* 0x0000000206007986 */ /* 0x000fe8000c101b04 */
[----:B------:R-:W-:Y:S01]  /*1280*/  STG.E.64 desc[UR4][R10.64], R4 ;  /* 0x000000040a007986 */ /* 0x000fe2000c101b04 */
[----:B------:R-:W-:Y:S05]  /*1290*/  EXIT ;  /* 0x000000000000794d */ /* 0x000fea0003800000 */
.L_x_353:
[----:B------:R-:W0:Y:S02]  /*12a0*/  LDCU.128 UR8, c[0x0][0x380] ;  /* 0x00007000ff0877ac */ /* 0x000e240008000c00 */
[C---:B0-----:R-:W-:Y:S02]  /*12b0*/  IADD3 R2, P0, PT, R10.reuse, UR8, RZ ;  /* 0x000000080a027c10 */ /* 0x041fe4000ff1e0ff */
[----:B------:R-:W-:Y:S02]  /*12c0*/  IADD3 R10, P1, PT, R10, UR10, RZ ;  /* 0x0000000a0a0a7c10 */ /* 0x000fe4000ff3e0ff */
[C---:B------:R-:W-:Y:S02]  /*12d0*/  IADD3.X R3, PT, PT, R5.reuse, UR9, RZ, P0, !PT ;  /* 0x0000000905037c10 */ /* 0x040fe400087fe4ff */
[----:B------:R-:W-:-:S03]  /*12e0*/  IADD3.X R11, PT, PT, R5, UR11, RZ, P1, !PT ;  /* 0x0000000b050b7c10 */ /* 0x000fc60008ffe4ff */
[----:B------:R-:W-:Y:S04]  /*12f0*/  STG.E.64 desc[UR4][R2.64], RZ ;  /* 0x000000ff02007986 */ /* 0x000fe8000c101b04 */
[----:B------:R-:W-:Y:S01]  /*1300*/  STG.E.64 desc[UR4][R10.64], RZ ;  /* 0x000000ff0a007986 */ /* 0x000fe2000c101b04 */
[----:B------:R-:W-:Y:S05]  /*1310*/  EXIT ;  /* 0x000000000000794d */ /* 0x000fea0003800000 */
        .weak           $__internal_6_$__cuda_sm20_div_s64
        .type           $__internal_6_$__cuda_sm20_div_s64,@function
        .size           $__internal_6_$__cuda_sm20_div_s64,(.L_x_375 - $__internal_6_$__cuda_sm20_div_s64)
$__internal_6_$__cuda_sm20_div_s64:
[-C--:B------:R-:W-:Y:S02]  /*1320*/  IADD3 R13, P1, PT, RZ, -R14.reuse, RZ ;  /* 0x8000000eff0d7210 */ /* 0x080fe40007f3e0ff */
[----:B------:R-:W-:Y:S02]  /*1330*/  ISETP.GE.AND P0, PT, R15, RZ, PT ;  /* 0x000000ff0f00720c */ /* 0x000fe40003f06270 */
[----:B------:R-:W-:Y:S01]  /*1340*/  ISETP.GE.AND P3, PT, R3, RZ, PT ;  /* 0x000000ff0300720c */ /* 0x000fe20003f66270 */
[----:B------:R-:W-:Y:S01]  /*1350*/  IMAD.X R2, RZ, RZ, ~R15, P1 ;  /* 0x000000ffff027224 */ /* 0x000fe200008e0e0f */
[----:B------:R-:W-:Y:S02]  /*1360*/  SEL R12, R13, R14, !P0 ;  /* 0x0000000e0d0c7207 */ /* 0x000fe40004000000 */
[----:B------:R-:W-:Y:S02]  /*1370*/  IADD3 R11, P4, PT, RZ, -R6, RZ ;  /* 0x80000006ff0b7210 */ /* 0x000fe40007f9e0ff */
[----:B------:R-:W-:-:S04]  /*1380*/  SEL R13, R2, R15, !P0 ;  /* 0x0000000f020d7207 */ /* 0x000fc80004000000 */
[----:B------:R-:W0:Y:S08]  /*1390*/  I2F.U64.RP R2, R12 ;  /* 0x0000000c00027312 */ /* 0x000e300000309000 */
[----:B0-----:R-:W0:Y:S02]  /*13a0*/  MUFU.RCP R8, R2 ;  /* 0x0000000200087308 */ /* 0x001e240000001000 */
[----:B0-----:R-:W-:-:S06]  /*13b0*/  VIADD R8, R8, 0x1ffffffe ;  /* 0x1ffffffe08087836 */ /* 0x001fcc0000000000 */
[----:B------:R-:W0:Y:S02]  /*13c0*/  F2I.U64.TRUNC R22, R8 ;  /* 0x0000000800167311 */ /* 0x000e24000020d800 */
[----:B0-----:R-:W-:-:S04]  /*13d0*/  IMAD.WIDE.U32 R24, R22, R12, RZ ;  /* 0x0000000c16187225 */ /* 0x001fc800078e00ff */
[C---:B------:R-:W-:Y:S01]  /*13e0*/  IMAD R9, R22.reuse, R13, R25 ;  /* 0x0000000d16097224 */ /* 0x040fe200078e0219 */
[----:B------:R-:W-:Y:S01]  /*13f0*/  IADD3 R7, P0, PT, RZ, -R24, RZ ;  /* 0x80000018ff077210 */ /* 0x000fe20007f1e0ff */
[----:B------:R-:W-:Y:S02]  /*1400*/  IMAD.MOV.U32 R25, RZ, RZ, R22 ;  /* 0x000000ffff197224 */ /* 0x000fe400078e0016 */
[----:B------:R-:W-:Y:S02]  /*1410*/  IMAD R4, R23, R12, R9 ;  /* 0x0000000c17047224 */ /* 0x000fe400078e0209 */
[----:B------:R-:W-:-:S04]  /*1420*/  IMAD.HI.U32 R24, R22, R7, RZ ;  /* 0x0000000716187227 */ /* 0x000fc800078e00ff */
[----:B------:R-:W-:-:S04]  /*1430*/  IMAD.X R4, RZ, RZ, ~R4, P0 ;  /* 0x000000ffff047224 */ /* 0x000fc800000e0e04 */
[----:B------:R-:W-:-:S04]  /*1440*/  IMAD.WIDE.U32 R24, P0, R22, R4, R24 ;  /* 0x0000000416187225 */ /* 0x000fc80007800018 */
[C---:B------:R-:W-:Y:S02]  /*1450*/  IMAD R2, R23.reuse, R4, RZ ;  /* 0x0000000417027224 */ /* 0x040fe400078e02ff */
[----:B------:R-:W-:-:S04]  /*1460*/  IMAD.HI.U32 R7, P1, R23, R7, R24 ;  /* 0x0000000717077227 */ /* 0x000fc80007820018 */
[----:B------:R-:W-:Y:S01]  /*1470*/  IMAD.HI.U32 R4, R23, R4, RZ ;  /* 0x0000000417047227 */ /* 0x000fe200078e00ff */
[----:B------:R-:W-:-:S03]  /*1480*/  IADD3 R9, P2, PT, R2, R7, RZ ;  /* 0x0000000702097210 */ /* 0x000fc60007f5e0ff */
[----:B------:R-:W-:Y:S02]  /*1490*/  IMAD.X R4, R4, 0x1, R23, P0 ;  /* 0x0000000104047824 */ /* 0x000fe400000e0617 */
[----:B------:R-:W-:-:S03]  /*14a0*/  IMAD.WIDE.U32 R22, R9, R12, RZ ;  /* 0x0000000c09167225 */ /* 0x000fc600078e00ff */
[----:B------:R-:W-:Y:S01]  /*14b0*/  IADD3.X R7, PT, PT, RZ, RZ, R4, P2, P1 ;  /* 0x000000ffff077210 */ /* 0x000fe200017e2404 */
[----:B------:R-:W-:Y:S01]  /*14c0*/  IMAD R2, R9, R13, R23 ;  /* 0x0000000d09027224 */ /* 0x000fe200078e0217 */
[----:B------:R-:W-:Y:S01]  /*14d0*/  IADD3 R4, P0, PT, RZ, -R22, RZ ;  /* 0x80000016ff047210 */ /* 0x000fe20007f1e0ff */
[----:B------:R-:W-:Y:S02]  /*14e0*/  IMAD.MOV.U32 R23, RZ, RZ, RZ ;  /* 0x000000ffff177224 */ /* 0x000fe400078e00ff */
[----:B------:R-:W-:Y:S02]  /*14f0*/  IMAD R2, R7, R12, R2 ;  /* 0x0000000c07027224 */ /* 0x000fe400078e0202 */
[----:B------:R-:W-:-:S04]  /*1500*/  IMAD.HI.U32 R8, R9, R4, RZ ;  /* 0x0000000409087227 */ /* 0x000fc800078e00ff */
[----:B------:R-:W-:-:S04]  /*1510*/  IMAD.X R2, RZ, RZ, ~R2, P0 ;  /* 0x000000ffff027224 */ /* 0x000fc800000e0e02 */
[----:B------:R-:W-:-:S04]  /*1520*/  IMAD.WIDE.U32 R8, P0, R9, R2, R8 ;  /* 0x0000000209087225 */ /* 0x000fc80007800008 */
[----:B------:R-:W-:Y:S01]  /*1530*/  IMAD.HI.U32 R4, P1, R7, R4, R8 ;  /* 0x0000000407047227 */ /* 0x000fe20007820008 */
[----:B------:R-:W-:-:S03]  /*1540*/  SEL R8, R11, R6, !P3 ;  /* 0x000000060b087207 */ /* 0x000fc60005800000 */
[CC--:B------:R-:W-:Y:S02]  /*1550*/  IMAD R9, R7.reuse, R2.reuse, RZ ;  /* 0x0000000207097224 */ /* 0x0c0fe400078e02ff */
[----:B------:R-:W-:Y:S02]  /*1560*/  IMAD.X R6, RZ, RZ, ~R3, P4 ;  /* 0x000000ffff067224 */ /* 0x000fe400020e0e03 */
[----:B------:R-:W-:Y:S01]  /*1570*/  IMAD.HI.U32 R2, R7, R2, RZ ;  /* 0x0000000207027227 */ /* 0x000fe200078e00ff */
[----:B------:R-:W-:Y:S02]  /*1580*/  IADD3 R11, P2, PT, R9, R4, RZ ;  /* 0x00000004090b7210 */ /* 0x000fe40007f5e0ff */
[-C--:B------:R-:W-:Y:S01]  /*1590*/  SEL R6, R6, R3.reuse, !P3 ;  /* 0x0000000306067207 */ /* 0x080fe20005800000 */
[----:B------:R-:W-:Y:S01]  /*15a0*/  IMAD.X R2, R2, 0x1, R7, P0 ;  /* 0x0000000102027824 */ /* 0x000fe200000e0607 */
[----:B------:R-:W-:Y:S01]  /*15b0*/  LOP3.LUT R3, R15, R3, RZ, 0x3c, !PT ;  /* 0x000000030f037212 */ /* 0x000fe200078e3cff */
[----:B------:R-:W-:-:S03]  /*15c0*/  IMAD.HI.U32 R22, R11, R8, RZ ;  /* 0x000000080b167227 */ /* 0x000fc600078e00ff */
[----:B------:R-:W-:Y:S01]  /*15d0*/  IADD3.X R9, PT, PT, RZ, RZ, R2, P2, P1 ;  /* 0x000000ffff097210 */ /* 0x000fe200017e2402 */
[----:B------:R-:W-:-:S04]  /*15e0*/  IMAD.WIDE.U32 R22, R11, R6, R22 ;  /* 0x000000060b167225 */ /* 0x000fc800078e0016 */
[C---:B------:R-:W-:Y:S02]  /*15f0*/  IMAD R2, R9.reuse, R6, RZ ;  /* 0x0000000609027224 */ /* 0x040fe400078e02ff */
[----:B------:R-:W-:-:S04]  /*1600*/  IMAD.HI.U32 R7, P0, R9, R8, R22 ;  /* 0x0000000809077227 */ /* 0x000fc80007800016 */
[----:B------:R-:W-:Y:S01]  /*1610*/  IMAD.HI.U32 R4, R9, R6, RZ ;  /* 0x0000000609047227 */ /* 0x000fe200078e00ff */
[----:B------:R-:W-:-:S03]  /*1620*/  IADD3 R2, P1, PT, R2, R7, RZ ;  /* 0x0000000702027210 */ /* 0x000fc60007f3e0ff */
[----:B------:R-:W-:Y:S02]  /*1630*/  IMAD.X R4, RZ, RZ, R4, P0 ;  /* 0x000000ffff047224 */ /* 0x000fe400000e0604 */
[----:B------:R-:W-:-:S04]  /*1640*/  IMAD.WIDE.U32 R22, R2, R12, RZ ;  /* 0x0000000c02167225 */ /* 0x000fc800078e00ff */
[----:B------:R-:W-:Y:S01]  /*1650*/  IMAD.X R4, RZ, RZ, R4, P1 ;  /* 0x000000ffff047224 */ /* 0x000fe200008e0604 */
[----:B------:R-:W-:Y:S01]  /*1660*/  IADD3 R8, P1, PT, -R22, R8, RZ ;  /* 0x0000000816087210 */ /* 0x000fe20007f3e1ff */
[----:B------:R-:W-:-:S03]  /*1670*/  IMAD R7, R2, R13, R23 ;  /* 0x0000000d02077224 */ /* 0x000fc600078e0217 */
[-C--:B------:R-:W-:Y:S01]  /*1680*/  ISETP.GE.U32.AND P0, PT, R8, R12.reuse, PT ;  /* 0x0000000c0800720c */ /* 0x080fe20003f06070 */
[----:B------:R-:W-:-:S04]  /*1690*/  IMAD R7, R4, R12, R7 ;  /* 0x0000000c04077224 */ /* 0x000fc800078e0207 */
[----:B------:R-:W-:Y:S01]  /*16a0*/  IMAD.X R6, R6, 0x1, ~R7, P1 ;  /* 0x0000000106067824 */ /* 0x000fe200008e0e07 */
[----:B------:R-:W-:Y:S02]  /*16b0*/  IADD3 R11, P1, PT, R8, -R12, RZ ;  /* 0x8000000c080b7210 */ /* 0x000fe40007f3e0ff */
[----:B------:R-:W-:Y:S02]  /*16c0*/  IADD3 R7, P2, PT, R2, 0x1, RZ ;  /* 0x0000000102077810 */ /* 0x000fe40007f5e0ff */
[C---:B------:R-:W-:Y:S01]  /*16d0*/  ISETP.GE.U32.AND.EX P0, PT, R6.reuse, R13, PT, P0 ;  /* 0x0000000d0600720c */ /* 0x040fe20003f06100 */
[----:B------:R-:W-:Y:S02]  /*16e0*/  IMAD.X R9, R6, 0x1, ~R13, P1 ;  /* 0x0000000106097824 */ /* 0x000fe400008e0e0d */
[----:B------:R-:W-:Y:S01]  /*16f0*/  IMAD.X R17, RZ, RZ, R4, P2 ;  /* 0x000000ffff117224 */ /* 0x000fe200010e0604 */
[----:B------:R-:W-:Y:S02]  /*1700*/  SEL R11, R11, R8, P0 ;  /* 0x000000080b0b7207 */ /* 0x000fe40000000000 */
[----:B------:R-:W-:-:S02]  /*1710*/  SEL R7, R7, R2, P0 ;  /* 0x0000000207077207 */ /* 0x000fc40000000000 */
[----:B------:R-:W-:Y:S01]  /*1720*/  SEL R9, R9, R6, P0 ;  /* 0x0000000609097207 */ /* 0x000fe20000000000 */
[----:B------:R-:W-:Y:S01]  /*1730*/  IMAD.MOV.U32 R6, RZ, RZ, R0 ;  /* 0x000000ffff067224 */ /* 0x000fe200078e0000 */
[----:B------:R-:W-:Y:S02]  /*1740*/  ISETP.GE.U32.AND P1, PT, R11, R12, PT ;  /* 0x0000000c0b00720c */ /* 0x000fe40003f26070 */
[----:B------:R-:W-:Y:S02]  /*1750*/  SEL R17, R17, R4, P0 ;  /* 0x0000000411117207 */ /* 0x000fe40000000000 */
[----:B------:R-:W-:Y:S02]  /*1760*/  IADD3 R2, P2, PT, R7, 0x1, RZ ;  /* 0x0000000107027810 */ /* 0x000fe40007f5e0ff */
[----:B------:R-:W-:Y:S02]  /*1770*/  ISETP.GE.U32.AND.EX P0, PT, R9, R13, PT, P1 ;  /* 0x0000000d0900720c */ /* 0x000fe40003f06110 */
[----:B------:R-:W-:Y:S01]  /*1780*/  ISETP.GE.AND P1, PT, R3, RZ, PT ;  /* 0x000000ff0300720c */ /* 0x000fe20003f26270 */
[----:B------:R-:W-:Y:S01]  /*1790*/  IMAD.X R4, RZ, RZ, R17, P2 ;  /* 0x000000ffff047224 */ /* 0x000fe200010e0611 */
[----:B------:R-:W-:-:S04]  /*17a0*/  SEL R2, R2, R7, P0 ;  /* 0x0000000702027207 */ /* 0x000fc80000000000 */
[----:B------:R-:W-:Y:S02]  /*17b0*/  SEL R4, R4, R17, P0 ;  /* 0x0000001104047207 */ /* 0x000fe40000000000 */
[-C--:B------:R-:W-:Y:S02]  /*17c0*/  IADD3 R7, P2, PT, RZ, -R2.reuse, RZ ;  /* 0x80000002ff077210 */ /* 0x080fe40007f5e0ff */
[----:B------:R-:W-:Y:S02]  /*17d0*/  ISETP.NE.U32.AND P0, PT, R14, RZ, PT ;  /* 0x000000ff0e00720c */ /* 0x000fe40003f05070 */
[----:B------:R-:W-:Y:S01]  /*17e0*/  SEL R7, R7, R2, !P1 ;  /* 0x0000000207077207 */ /* 0x000fe20004800000 */
[----:B------:R-:W-:Y:S01]  /*17f0*/  IMAD.X R3, RZ, RZ, ~R4, P2 ;  /* 0x000000ffff037224 */ /* 0x000fe200010e0e04 */
[----:B------:R-:W-:-:S04]  /*1800*/  ISETP.NE.AND.EX P0, PT, R15, RZ, PT, P0 ;  /* 0x000000ff0f00720c */ /* 0x000fc80003f05300 */
[----:B------:R-:W-:Y:S01]  /*1810*/  SEL R2, R7, 0xffffffff, P0 ;  /* 0xffffffff07027807 */ /* 0x000fe20000000000 */
[----:B------:R-:W-:Y:S01]  /*1820*/  IMAD.MOV.U32 R7, RZ, RZ, 0x0 ;  /* 0x00000000ff077424 */ /* 0x000fe200078e00ff */
[----:B------:R-:W-:-:S04]  /*1830*/  SEL R3, R3, R4, !P1 ;  /* 0x0000000403037207 */ /* 0x000fc80004800000 */
[----:B------:R-:W-:Y:S01]  /*1840*/  SEL R3, R3, 0xffffffff, P0 ;  /* 0xffffffff03037807 */ /* 0x000fe20000000000 */
[----:B------:R-:W-:Y:S06]  /*1850*/  RET.REL.NODEC R6 `(divmod_int64_kernel) ;  /* 0xffffffe406e87950 */ /* 0x000fec0003c3ffff */
.L_x_357:
        /* <DEDUP_REMOVED lines=10> */
.L_x_375:


//--------------------- .text.divmod_int32_kernel --------------------------
	.section	.text.divmod_int32_kernel,"ax",@progbits
	.align	128
        .global         divmod_int32_kernel
        .type           divmod_int32_kernel,@function
        .size           divmod_int32_kernel,(.L_x_393 - divmod_int32_kernel)
        .other          divmod_int32_kernel,@"STO_CUDA_ENTRY STV_DEFAULT"
divmod_int32_kernel:
.text.divmod_int32_kernel:
        /* <DEDUP_REMOVED lines=17> */
[----:B------:R-:W-:-:S05]  /*0110*/  IADD3.X R7, PT, PT, R12, UR9, RZ, P0, !PT ;  /* 0x000000090c077c10 */ /* 0x000fca00087fe4ff */
[----:B------:R-:W2:Y:S02]  /*0120*/  LDG.E.CONSTANT R4, desc[UR4][R6.64] ;  /* 0x0000000406047981 */ /* 0x000ea4000c1e9900 */
[----:B--2---:R-:W-:-:S13]  /*0130*/  ISETP.NE.AND P0, PT, R4, RZ, PT ;  /* 0x000000ff0400720c */ /* 0x004fda0003f05270 */
[----:B------:R-:W-:Y:S05]  /*0140*/  @!P0 BRA `(.L_x_360) ;  /* 0x00000000009c8947 */ /* 0x000fea0003800000 */
[----:B------:R-:W0:Y:S02]  /*0150*/  LDCU.64 UR8, c[0x0][0x390] ;  /* 0x00007200ff0877ac */ /* 0x000e240008000a00 */
[----:B0-----:R-:W-:-:S04]  /*0160*/  IADD3 R6, P0, PT, R5, UR8, RZ ;  /* 0x0000000805067c10 */ /* 0x001fc8000ff1e0ff */
[----:B------:R-:W-:Y:S01]  /*0170*/  IADD3.X R7, PT, PT, R12, UR9, RZ, P0, !PT ;  /* 0x000000090c077c10 */ /* 0x000fe200087fe4ff */
[----:B------:R-:W0:Y:S05]  /*0180*/  LDCU.128 UR8, c[0x0][0x380] ;  /* 0x00007000ff0877ac */ /* 0x000e2a0008000c00 */
[----:B------:R-:W2:Y:S01]  /*0190*/  LDG.E.CONSTANT R7, desc[UR4][R6.64] ;  /* 0x0000000406077981 */ /* 0x000ea2000c1e9900 */
[-C--:B------:R-:W-:Y:S02]  /*01a0*/  IABS R11, R4.reuse ;  /* 0x00000004000b7213 */ /* 0x080fe40000000000 */
[----:B------:R-:W-:Y:S02]  /*01b0*/  IABS R15, R4 ;  /* 0x00000004000f7213 */ /* 0x000fe40000000000 */
[----:B------:R-:W1:Y:S08]  /*01c0*/  I2F.RP R10, R11 ;  /* 0x0000000b000a7306 */ /* 0x000e700000209400 */
[----:B-1----:R-:W1:Y:S02]  /*01d0*/  MUFU.RCP R10, R10 ;  /* 0x0000000a000a7308 */ /* 0x002e640000001000 */
[----:B-1----:R-:W-:-:S02]  /*01e0*/  VIADD R8, R10, 0xffffffe ;  /* 0x0ffffffe0a087836 */ /* 0x002fc40000000000 */
[----:B------:R-:W-:-:S04]  /*01f0*/  IMAD.MOV R10, RZ, RZ, -R15 ;  /* 0x000000ffff0a7224 */ /* 0x000fc800078e0a0f */
[----:B------:R1:W3:Y:S02]  /*0200*/  F2I.FTZ.U32.TRUNC.NTZ R9, R8 ;  /* 0x0000000800097305 */ /* 0x0002e4000021f000 */
[----:B-1----:R-:W-:Y:S02]  /*0210*/  IMAD.MOV.U32 R8, RZ, RZ, RZ ;  /* 0x000000ffff087224 */ /* 0x002fe400078e00ff */
[----:B---3--:R-:W-:-:S04]  /*0220*/  IMAD.MOV R14, RZ, RZ, -R9 ;  /* 0x000000ffff0e7224 */ /* 0x008fc800078e0a09 */
[----:B------:R-:W-:-:S04]  /*0230*/  IMAD R13, R14, R11, RZ ;  /* 0x0000000b0e0d7224 */ /* 0x000fc800078e02ff */
[----:B------:R-:W-:Y:S01]  /*0240*/  IMAD.HI.U32 R9, R9, R13, R8 ;  /* 0x0000000d09097227 */ /* 0x000fe200078e0008 */
[----:B--2---:R-:W-:-:S05]  /*0250*/  IABS R6, R7 ;  /* 0x0000000700067213 */ /* 0x004fca0000000000 */
[----:B------:R-:W-:-:S04]  /*0260*/  IMAD.HI.U32 R9, R9, R6, RZ ;  /* 0x0000000609097227 */ /* 0x000fc800078e00ff */
[----:B------:R-:W-:-:S05]  /*0270*/  IMAD R6, R9, R10, R6 ;  /* 0x0000000a09067224 */ /* 0x000fca00078e0206 */
[----:B------:R-:W-:-:S13]  /*0280*/  ISETP.GT.U32.AND P2, PT, R11, R6, PT ;  /* 0x000000060b00720c */ /* 0x000fda0003f44070 */
[----:B------:R-:W-:Y:S02]  /*0290*/  @!P2 IMAD.IADD R6, R6, 0x1, -R11 ;  /* 0x000000010606a824 */ /* 0x000fe400078e0a0b */
[----:B------:R-:W-:Y:S01]  /*02a0*/  @!P2 VIADD R9, R9, 0x1 ;  /* 0x000000010909a836 */ /* 0x000fe20000000000 */
[----:B------:R-:W-:Y:S02]  /*02b0*/  ISETP.NE.AND P2, PT, R4, RZ, PT ;  /* 0x000000ff0400720c */ /* 0x000fe40003f45270 */
[----:B------:R-:W-:Y:S02]  /*02c0*/  ISETP.GE.U32.AND P0, PT, R6, R11, PT ;  /* 0x0000000b0600720c */ /* 0x000fe40003f06070 */
[----:B------:R-:W-:-:S04]  /*02d0*/  LOP3.LUT R6, R7, R4, RZ, 0x3c, !PT ;  /* 0x0000000407067212 */ /* 0x000fc800078e3cff */
[----:B------:R-:W-:-:S07]  /*02e0*/  ISETP.GE.AND P1, PT, R6, RZ, PT ;  /* 0x000000ff0600720c */ /* 0x000fce0003f26270 */
[----:B------:R-:W-:Y:S01]  /*02f0*/  @P0 VIADD R9, R9, 0x1 ;  /* 0x0000000109090836 */ /* 0x000fe20000000000 */
[----:B0-----:R-:W-:-:S03]  /*0300*/  IADD3 R8, P0, PT, R5, UR8, RZ ;  /* 0x0000000805087c10 */ /* 0x001fc6000ff1e0ff */
[----:B------:R-:W-:Y:S01]  /*0310*/  IMAD.MOV.U32 R13, RZ, RZ, R9 ;  /* 0x000000ffff0d7224 */ /* 0x000fe200078e0009 */
[----:B------:R-:W-:-:S03]  /*0320*/  IADD3.X R9, PT, PT, R12, UR9, RZ, P0, !PT ;  /* 0x000000090c097c10 */ /* 0x000fc600087fe4ff */
[----:B------:R-:W-:Y:S01]  /*0330*/  @!P1 IMAD.MOV R13, RZ, RZ, -R13 ;  /* 0x000000ffff0d9224 */ /* 0x000fe200078e0a0d */
[----:B------:R-:W-:Y:S02]  /*0340*/  @!P2 LOP3.LUT R13, RZ, R4, RZ, 0x33, !PT ;  /* 0x00000004ff0da212 */ /* 0x000fe400078e33ff */
[----:B------:R-:W-:-:S03]  /*0350*/  IADD3 R10, P1, PT, R5, UR10, RZ ;  /* 0x0000000a050a7c10 */ /* 0x000fc6000ff3e0ff */
[----:B------:R-:W-:Y:S01]  /*0360*/  IMAD.MOV R5, RZ, RZ, -R13 ;  /* 0x000000ffff057224 */ /* 0x000fe200078e0a0d */
[----:B------:R-:W-:Y:S01]  /*0370*/  IADD3.X R11, PT, PT, R12, UR11, RZ, P1, !PT ;  /* 0x0000000b0c0b7c10 */ /* 0x000fe20008ffe4ff */
[----:B------:R0:W-:Y:S02]  /*0380*/  STG.E desc[UR4][R8.64], R13 ;  /* 0x0000000d08007986 */ /* 0x0001e4000c101904 */
[----:B------:R-:W-:-:S05]  /*0390*/  IMAD R7, R4, R5, R7 ;  /* 0x0000000504077224 */ /* 0x000fca00078e0207 */
[----:B------:R0:W-:Y:S01]  /*03a0*/  STG.E desc[UR4][R10.64], R7 ;  /* 0x000000070a007986 */ /* 0x0001e2000c101904 */
[----:B------:R-:W-:Y:S05]  /*03b0*/  BRA `(.L_x_359) ;  /* 0x00000000001c7947 */ /* 0x000fea0003800000 */
.L_x_360:
[----:B------:R-:W0:Y:S02]  /*03c0*/  LDCU.128 UR8, c[0x0][0x380] ;  /* 0x00007000ff0877ac */ /* 0x000e240008000c00 */
[C---:B0-----:R-:W-:Y:S02]  /*03d0*/  IADD3 R6, P0, PT, R5.reuse, UR8, RZ ;  /* 0x0000000805067c10 */ /* 0x041fe4000ff1e0ff */
[----:B------:R-:W-:Y:S02]  /*03e0*/  IADD3 R4, P1, PT, R5, UR10, RZ ;  /* 0x0000000a05047c10 */ /* 0x000fe4000ff3e0ff */
[C---:B------:R-:W-:Y:S02]  /*03f0*/  IADD3.X R7, PT, PT, R12.reuse, UR9, RZ, P0, !PT ;  /* 0x000000090c077c10 */ /* 0x040fe400087fe4ff */
[----:B------:R-:W-:-:S03]  /*0400*/  IADD3.X R5, PT, PT, R12, UR11, RZ, P1, !PT ;  /* 0x0000000b0c057c10 */ /* 0x000fc60008ffe4ff */
[----:B------:R1:W-:Y:S04]  /*0410*/  STG.E desc[UR4][R6.64], RZ ;  /* 0x000000ff06007986 */ /* 0x0003e8000c101904 */
[----:B------:R1:W-:Y:S02]  /*0420*/  STG.E desc[UR4][R4.64], RZ ;  /* 0x000000ff04007986 */ /* 0x0003e4000c101904 */
.L_x_359:
[----:B------:R-:W-:Y:S05]  /*0430*/  BSYNC.RECONVERGENT B0 ;  /* 0x0000000000007941 */ /* 0x000fea0003800200 */
.L_x_358:
[----:B-1----:R-:W-:Y:S01]  /*0440*/  IADD3 R5, P0, PT, R2, R0, RZ ;  /* 0x0000000002057210 */ /* 0x002fe20007f1e0ff */
[----:B------:R-:W-:Y:S04]  /*0450*/  BSSY.RECONVERGENT B0, `(.L_x_361) ;  /* 0x000003b000007945 */ /* 0x000fe80003800200 */
[----:B------:R-:W-:Y:S01]  /*0460*/  IMAD.X R2, RZ, RZ, R3, P0 ;  /* 0x000000ffff027224 */ /* 0x000fe200000e0603 */
[----:B------:R-:W-:-:S04]  /*0470*/  ISETP.GE.U32.AND P0, PT, R5, UR6, PT ;  /* 0x0000000605007c0c */ /* 0x000fc8000bf06070 */
[----:B------:R-:W-:-:S13]  /*0480*/  ISETP.GE.U32.AND.EX P0, PT, R2, UR7, PT, P0 ;  /* 0x0000000702007c0c */ /* 0x000fda000bf06100 */
[----:B------:R-:W-:Y:S05]  /*0490*/  @P0 BRA `(.L_x_362) ;  /* 0x0000000000d80947 */ /* 0x000fea0003800000 */
[----:B------:R-:W1:Y:S01]  /*04a0*/  LDCU.64 UR8, c[0x0][0x398] ;  /* 0x00007300ff0877ac */ /* 0x000e620008000a00 */
[C---:B------:R-:W-:Y:S01]  /*04b0*/  IMAD.SHL.U32 R4, R5.reuse, 0x4, RZ ;  /* 0x0000000405047824 */ /* 0x040fe200078e00ff */
[----:B0-----:R-:W-:-:S04]  /*04c0*/  SHF.L.U64.HI R13, R5, 0x2, R2 ;  /* 0x00000002050d7819 */ /* 0x001fc80000010202 */
[----:B-1----:R-:W-:-:S04]  /*04d0*/  IADD3 R6, P0, PT, R4, UR8, RZ ;  /* 0x0000000804067c10 */ /* 0x002fc8000ff1e0ff */
[----:B------:R-:W-:-:S05]  /*04e0*/  IADD3.X R7, PT, PT, R13, UR9, RZ, P0, !PT ;  /* 0x000000090d077c10 */ /* 0x000fca00087fe4ff */
[----:B------:R-:W2:Y:S02]  /*04f0*/  LDG.E.CONSTANT R3, desc[UR4][R6.64] ;  /* 0x0000000406037981 */ /* 0x000ea4000c1e9900 */
[----:B--2---:R-:W-:-:S13]  /*0500*/  ISETP.NE.AND P0, PT, R3, RZ, PT ;  /* 0x000000ff0300720c */ /* 0x004fda0003f05270 */
[----:B------:R-:W-:Y:S05]  /*0510*/  @!P0 BRA `(.L_x_363) ;  /* 0x00000000009c8947 */ /* 0x000fea0003800000 */
[----:B------:R-:W0:Y:S02]  /*0520*/  LDCU.64 UR8, c[0x0][0x390] ;  /* 0x00007200ff0877ac */ /* 0x000e240008000a00 */
[----:B0-----:R-:W-:-:S04]  /*0530*/  IADD3 R6, P0, PT, R4, UR8, RZ ;  /* 0x0000000804067c10 */ /* 0x001fc8000ff1e0ff */
[----:B------:R-:W-:Y:S01]  /*0540*/  IADD3.X R7, PT, PT, R13, UR9, RZ, P0, !PT ;  /* 0x000000090d077c10 */ /* 0x000fe200087fe4ff */
[----:B------:R-:W0:Y:S04]  /*0550*/  LDCU.128 UR8, c[0x0][0x380] ;  /* 0x00007000ff0877ac */ /* 0x000e280008000c00 */
[----:B------:R1:W2:Y:S01]  /*0560*/  LDG.E.CONSTANT R6, desc[UR4][R6.64] ;  /* 0x0000000406067981 */ /* 0x0002a2000c1e9900 */
[-C--:B------:R-:W-:Y:S02]  /*0570*/  IABS R12, R3.reuse ;  /* 0x00000003000c7213 */ /* 0x080fe40000000000 */
[----:B------:R-:W-:Y:S02]  /*0580*/  IABS R14, R3 ;  /* 0x00000003000e7213 */ /* 0x000fe40000000000 */
[----:B------:R-:W3:Y:S03]  /*0590*/  I2F.RP R10, R12 ;  /* 0x0000000c000a7306 */ /* 0x000ee60000209400 */
[----:B-1----:R-:W-:-:S05]  /*05a0*/  IMAD.MOV R7, RZ, RZ, -R14 ;  /* 0x000000ffff077224 */ /* 0x002fca00078e0a0e */
[----:B---3--:R-:W1:Y:S02]  /*05b0*/  MUFU.RCP R10, R10 ;  /* 0x0000000a000a7308 */ /* 0x008e640000001000 */
        /* <DEDUP_REMOVED lines=29> */
.L_x_363:
[----:B------:R-:W0:Y:S02]  /*0790*/  LDCU.128 UR8, c[0x0][0x380] ;  /* 0x00007000ff0877ac */ /* 0x000e240008000c00 */
[C---:B0-----:R-:W-:Y:S02]  /*07a0*/  IADD3 R8, P0, PT, R4.reuse, UR8, RZ ;  /* 0x0000000804087c10 */ /* 0x041fe4000ff1e0ff */
[----:B------:R-:W-:Y:S02]  /*07b0*/  IADD3 R6, P1, PT, R4, UR10, RZ ;  /* 0x0000000a04067c10 */ /* 0x000fe4000ff3e0ff */
[C---:B------:R-:W-:Y:S02]  /*07c0*/  IADD3.X R9, PT, PT, R13.reuse, UR9, RZ, P0, !PT ;  /* 0x000000090d097c10 */ /* 0x040fe400087fe4ff */
[----:B------:R-:W-:-:S03]  /*07d0*/  IADD3.X R7, PT, PT, R13, UR11, RZ, P1, !PT ;  /* 0x0000000b0d077c10 */ /* 0x000fc60008ffe4ff */
[----:B------:R1:W-:Y:S04]  /*07e0*/  STG.E desc[UR4][R8.64], RZ ;  /* 0x000000ff08007986 */ /* 0x0003e8000c101904 */
[----:B------:R1:W-:Y:S02]  /*07f0*/  STG.E desc[UR4][R6.64], RZ ;  /* 0x000000ff06007986 */ /* 0x0003e4000c101904 */
.L_x_362:
[----:B------:R-:W-:Y:S05]  /*0800*/  BSYNC.RECONVERGENT B0 ;  /* 0x0000000000007941 */ /* 0x000fea0003800200 */
.L_x_361:
[----:B------:R-:W-:Y:S01]  /*0810*/  IADD3 R5, P0, PT, R0, R5, RZ ;  /* 0x0000000500057210 */ /* 0x000fe20007f1e0ff */
        /* <DEDUP_REMOVED lines=9> */
[----:B--2---:R-:W-:-:S05]  /*08b0*/  IADD3.X R7, PT, PT, R13, UR9, RZ, P0, !PT ;  /* 0x000000090d077c10 */ /* 0x004fca00087fe4ff */
        /* <DEDUP_REMOVED lines=42> */
.L_x_366:
[----:B------:R-:W0:Y:S02]  /*0b60*/  LDCU.128 UR8, c[0x0][0x380] ;  /* 0x00007000ff0877ac */ /* 0x000e240008000c00 */
[C---:B0-----:R-:W-:Y:S02]  /*0b70*/  IADD3 R8, P0, PT, R4.reuse, UR8, RZ ;  /* 0x0000000804087c10 */ /* 0x041fe4000ff1e0ff */
[----:B------:R-:W-:Y:S02]  /*0b80*/  IADD3 R6, P1, PT, R4, UR10, RZ ;  /* 0x0000000a04067c10 */ /* 0x000fe4000ff3e0ff */
[C---:B------:R-:W-:Y:S02]  /*0b90*/  IADD3.X R9, PT, PT, R13.reuse, UR9, RZ, P0, !PT ;  /* 0x000000090d097c10 */ /* 0x040fe400087fe4ff */
[----:B------:R-:W-:-:S03]  /*0ba0*/  IADD3.X R7, PT, PT, R13, UR11, RZ, P1, !PT ;  /* 0x0000000b0d077c10 */ /* 0x000fc60008ffe4ff */
[----:B------:R4:W-:Y:S04]  /*0bb0*/  STG.E desc[UR4][R8.64], RZ ;  /* 0x000000ff08007986 */ /* 0x0009e8000c101904 */
[----:B------:R4:W-:Y:S02]  /*0bc0*/  STG.E desc[UR4][R6.64], RZ ;  /* 0x000000ff06007986 */ /* 0x0009e4000c101904 */
.L_x_365:
[----:B------:R-:W-:Y:S05]  /*0bd0*/  BSYNC.RECONVERGENT B0 ;  /* 0x0000000000007941 */ /* 0x000fea0003800200 */
.L_x_364:
[----:B------:R-:W-:-:S05]  /*0be0*/  IADD3 R0, P0, PT, R0, R5, RZ ;  /* 0x0000000500007210 */ /* 0x000fca0007f1e0ff */
[----:B--23--:R-:W-:Y:S01]  /*0bf0*/  IMAD.X R3, RZ, RZ, R2, P0 ;  /* 0x000000ffff037224 */ /* 0x00cfe200000e0602 */
[----:B------:R-:W-:-:S04]  /*0c00*/  ISETP.GE.U32.AND P0, PT, R0, UR6, PT ;  /* 0x0000000600007c0c */ /* 0x000fc8000bf06070 */
[----:B------:R-:W-:-:S13]  /*0c10*/  ISETP.GE.U32.AND.EX P0, PT, R3, UR7, PT, P0 ;  /* 0x0000000703007c0c */ /* 0x000fda000bf06100 */
[----:B------:R-:W-:Y:S05]  /*0c20*/  @P0 EXIT ;  /* 0x000000000000094d */ /* 0x000fea0003800000 */
[----:B------:R-:W2:Y:S01]  /*0c30*/  LDCU.64 UR6, c[0x0][0x398] ;  /* 0x00007300ff0677ac */ /* 0x000ea20008000a00 */
[C---:B------:R-:W-:Y:S01]  /*0c40*/  IMAD.SHL.U32 R2, R0.reuse, 0x4, RZ ;  /* 0x0000000400027824 */ /* 0x040fe200078e00ff */
[----:B------:R-:W-:-:S04]  /*0c50*/  SHF.L.U64.HI R0, R0, 0x2, R3 ;  /* 0x0000000200007819 */ /* 0x000fc80000010203 */
[----:B--2---:R-:W-:-:S04]  /*0c60*/  IADD3 R4, P0, PT, R2, UR6, RZ ;  /* 0x0000000602047c10 */ /* 0x004fc8000ff1e0ff */
[----:B------:R-:W-:-:S05]  /*0c70*/  IADD3.X R5, PT, PT, R0, UR7, RZ, P0, !PT ;  /* 0x0000000700057c10 */ /* 0x000fca00087fe4ff */
[----:B------:R-:W2:Y:S02]  /*0c80*/  LDG.E.CONSTANT R3, desc[UR4][R4.64] ;  /* 0x0000000404037981 */ /* 0x000ea4000c1e9900 */
[----:B--2---:R-:W-:-:S13]  /*0c90*/  ISETP.NE.AND P0, PT, R3, RZ, PT ;  /* 0x000000ff0300720c */ /* 0x004fda0003f05270 */
[----:B------:R-:W-:Y:S05]  /*0ca0*/  @!P0 BRA `(.L_x_367) ;  /* 0x00000000009c8947 */ /* 0x000fea0003800000 */
[----:B------:R-:W2:Y:S01]  /*0cb0*/  LDCU.64 UR6, c[0x0][0x390] ;  /* 0x00007200ff0677ac */ /* 0x000ea20008000a00 */
[-C--:B0-----:R-:W-:Y:S02]  /*0cc0*/  IABS R11, R3.reuse ;  /* 0x00000003000b7213 */ /* 0x081fe40000000000 */
[----:B------:R-:W-:Y:S01]  /*0cd0*/  IABS R12, R3 ;  /* 0x00000003000c7213 */ /* 0x000fe20000000000 */
[----:B------:R-:W0:Y:S01]  /*0ce0*/  LDCU.128 UR8, c[0x0][0x380] ;  /* 0x00007000ff0877ac */ /* 0x000e220008000c00 */
[----:B--2---:R-:W-:-:S04]  /*0cf0*/  IADD3 R4, P0, PT, R2, UR6, RZ ;  /* 0x0000000602047c10 */ /* 0x004fc8000ff1e0ff */
[----:B------:R-:W-:-:S05]  /*0d00*/  IADD3.X R5, PT, PT, R0, UR7, RZ, P0, !PT ;  /* 0x0000000700057c10 */ /* 0x000fca00087fe4ff */
[----:B-1--4-:R1:W2:Y:S01]  /*0d10*/  LDG.E.CONSTANT R8, desc[UR4][R4.64] ;  /* 0x0000000404087981 */ /* 0x0122a2000c1e9900 */
[----:B------:R-:W3:Y:S01]  /*0d20*/  I2F.RP R9, R11 ;  /* 0x0000000b00097306 */ /* 0x000ee20000209400 */
[----:B-1----:R-:W-:-:S07]  /*0d30*/  IMAD.MOV R5, RZ, RZ, -R12 ;  /* 0x000000ffff057224 */ /* 0x002fce00078e0a0c */
        /* <DEDUP_REMOVED lines=26> */
[----:B------:R-:W-:Y:S02]  /*0ee0*/  STG.E desc[UR4][R4.64], R9 ;  /* 0x0000000904007986 */ /* 0x000fe4000c101904 */
[----:B------:R-:W-:-:S05]  /*0ef0*/  IMAD R3, R3, R2, R8 ;  /* 0x0000000203037224 */ /* 0x000fca00078e0208 */
[----:B------:R-:W-:Y:S01]  /*0f00*/  STG.E desc[UR4][R6.64], R3 ;  /* 0x0000000306007986 */ /* 0x000fe2000c101904 */
[----:B------:R-:W-:Y:S05]  /*0f10*/  EXIT ;  /* 0x000000000000794d */ /* 0x000fea0003800000 */
.L_x_367:
[----:B------:R-:W2:Y:S02]  /*0f20*/  LDCU.128 UR8, c[0x0][0x380] ;  /* 0x00007000ff0877ac */ /* 0x000ea40008000c00 */
[C---:B--2---:R-:W-:Y:S02]  /*0f30*/  IADD3 R4, P0, PT, R2.reuse, UR8, RZ ;  /* 0x0000000802047c10 */ /* 0x044fe4000ff1e0ff */
[----:B------:R-:W-:Y:S02]  /*0f40*/  IADD3 R2, P1, PT, R2, UR10, RZ ;  /* 0x0000000a02027c10 */ /* 0x000fe4000ff3e0ff */
[C---:B------:R-:W-:Y:S02]  /*0f50*/  IADD3.X R5, PT, PT, R0.reuse, UR9, RZ, P0, !PT ;  /* 0x0000000900057c10 */ /* 0x040fe400087fe4ff */
[----:B------:R-:W-:-:S03]  /*0f60*/  IADD3.X R3, PT, PT, R0, UR11, RZ, P1, !PT ;  /* 0x0000000b00037c10 */ /* 0x000fc60008ffe4ff */
[----:B------:R-:W-:Y:S04]  /*0f70*/  STG.E desc[UR4][R4.64], RZ ;  /* 0x000000ff04007986 */ /* 0x000fe8000c101904 */
[----:B------:R-:W-:Y:S01]  /*0f80*/  STG.E desc[UR4][R2.64], RZ ;  /* 0x000000ff02007986 */ /* 0x000fe2000c101904 */
[----:B------:R-:W-:Y:S05]  /*0f90*/  EXIT ;  /* 0x000000000000794d */ /* 0x000fea0003800000 */
.L_x_368:
        /* <DEDUP_REMOVED lines=14> */
.L_x_393:


//--------------------- .nv.global.init           --------------------------
	.section	.nv.global.init,"aw",@progbits
	.align	4
.nv.global.init:
	.type		__cudart_i2opi_f,@object
	.size		__cudart_i2opi_f,(.L_0 - __cudart_i2opi_f)
__cudart_i2opi_f:
        /*0000*/ 	.byte	0x41, 0x90, 0x43, 0x3c, 0x99, 0x95, 0x62, 0xdb, 0xc0, 0xdd, 0x34, 0xf5, 0xd1, 0x57, 0x27, 0xfc
        /*0010*/ 	.byte	0x29, 0x15, 0x44, 0x4e, 0x6e, 0x83, 0xf9, 0xa2
.L_0:


//--------------------- .nv.shared.reserved.0     --------------------------
	.section	.nv.shared.reserved.0,"aw",@nobits
	.weak		__nv_reservedSMEM_offset_0_alias
	.size		__nv_reservedSMEM_offset_0_alias, 0, 64
	.other		__nv_reservedSMEM_offset_0_alias,@"STO_CUDA_RESERVED_SHARED STV_DEFAULT"
__nv_reservedSMEM_offset_0_alias:
	.zero		0
	.zero		64


//--------------------- .nv.constant0.complex_to_polar_float_kernel --------------------------
	.section	.nv.constant0.complex_to_polar_float_kernel,"a",@progbits
	.sectionflags	@""
	.align	4
.nv.constant0.complex_to_polar_float_kernel:
	.zero		936


//--------------------- .nv.constant0.complex_div_float_kernel --------------------------
	.section	.nv.constant0.complex_div_float_kernel,"a",@progbits
	.sectionflags	@""
	.align	4
.nv.constant0.complex_div_float_kernel:
	.zero		952


//--------------------- .nv.constant0.complex_mul_float_kernel --------------------------
	.section	.nv.constant0.complex_mul_float_kernel,"a",@progbits
	.sectionflags	@""
	.align	4
.nv.constant0.complex_mul_float_kernel:
	.zero		952


//--------------------- .nv.constant0.cartesian_to_polar_float_kernel --------------------------
	.section	.nv.constant0.cartesian_to_polar_float_kernel,"a",@progbits
	.sectionflags	@""
	.align	4
.nv.constant0.cartesian_to_polar_float_kernel:
	.zero		936


//--------------------- .nv.constant0.polar_to_cartesian_float_kernel --------------------------
	.section	.nv.constant0.polar_to_cartesian_float_kernel,"a",@progbits
	.sectionflags	@""
	.align	4
.nv.constant0.polar_to_cartesian_float_kernel:
	.zero		936


//--------------------- .nv.constant0.floordiv_mod_float_kernel --------------------------
	.section	.nv.constant0.floordiv_mod_float_kernel,"a",@progbits
	.sectionflags	@""
	.align	4
.nv.constant0.floordiv_mod_float_kernel:
	.zero		936


//--------------------- .nv.constant0.sort2_float_kernel --------------------------
	.section	.nv.constant0.sort2_float_kernel,"a",@progbits
	.sectionflags	@""
	.align	4
.nv.constant0.sort2_float_kernel:
	.zero		936


//--------------------- .nv.constant0.minmax_int32_kernel --------------------------
	.section	.nv.constant0.minmax_int32_kernel,"a",@progbits
	.sectionflags	@""
	.align	4
.nv.constant0.minmax_int32_kernel:
	.zero		936


//--------------------- .nv.constant0.minmax_float_kernel --------------------------
	.section	.nv.constant0.minmax_float_kernel,"a",@progbits
	.sectionflags	@""
	.align	4
.nv.constant0.minmax_float_kernel:
	.zero		936


//--------------------- .nv.constant0.remquo_float_kernel --------------------------
	.section	.nv.constant0.remquo_float_kernel,"a",@progbits
	.sectionflags	@""
	.align	4
.nv.constant0.remquo_float_kernel:
	.zero		936


//--------------------- .nv.constant0.frexp_float_kernel --------------------------
	.section	.nv.constant0.frexp_float_kernel,"a",@progbits
	.sectionflags	@""
	.align	4
.nv.constant0.frexp_float_kernel:
	.zero		928


//--------------------- .nv.constant0.modf_half_kernel --------------------------
	.section	.nv.constant0.modf_half_kernel,"a",@progbits
	.sectionflags	@""
	.align	4
.nv.constant0.modf_half_kernel:
	.zero		928


//--------------------- .nv.constant0.modf_float_kernel --------------------------
	.section	.nv.constant0.modf_float_kernel,"a",@progbits
	.sectionflags	@""
	.align	4
.nv.constant0.modf_float_kernel:
	.zero		928


//--------------------- .nv.constant0.sincos_half_kernel --------------------------
	.section	.nv.constant0.sincos_half_kernel,"a",@progbits
	.sectionflags	@""
	.align	4
.nv.constant0.sincos_half_kernel:
	.zero		928


//--------------------- .nv.constant0.sincos_float_kernel --------------------------
	.section	.nv.constant0.sincos_float_kernel,"a",@progbits
	.sectionflags	@""
	.align	4
.nv.constant0.sincos_float_kernel:
	.zero		928


//--------------------- .nv.constant0.divmod_scalar_int32_kernel --------------------------
	.section	.nv.constant0.divmod_scalar_int32_kernel,"a",@progbits
	.sectionflags	@""
	.align	4
.nv.constant0.divmod_scalar_int32_kernel:
	.zero		936


//--------------------- .nv.constant0.divmod_int64_kernel --------------------------
	.section	.nv.constant0.divmod_int64_kernel,"a",@progbits
	.sectionflags	@""
	.align	4
.nv.constant0.divmod_int64_kernel:
	.zero		936


//--------------------- .nv.constant0.divmod_int32_kernel --------------------------
	.section	.nv.constant0.divmod_int32_kernel,"a",@progbits
	.sectionflags	@""
	.align	4
.nv.constant0.divmod_int32_kernel:
	.zero		936


//--------------------- SYMBOLS --------------------------

	.type		.nv.reservedSmem.offset0,@object
	.size		.nv.reservedSmem.offset0,0x4
